	.target	sm_100a

	.elftype	@"ET_EXEC"


//--------------------- .note.nv.tkinfo           --------------------------
	.section	.note.nv.tkinfo,"",@"SHT_NOTE"
	.sectionflags	@"SHF_NOTE_NV_TKINFO"
	.tkinfo
        /*0018*/ 	.word	0x00000002
        /*0030*/ 	.string	""
        /*0030*/ 	.string	"ptxas"
        /*0030*/ 	.string	"Cuda compilation tools, release 13.0, V13.0.88"
        /*0030*/ 	.string	"Build cuda_13.0.r13.0/compiler.36424714_0"
        /*0030*/ 	.string	"-arch sm_100a -m 64 "



//--------------------- .note.nv.cuinfo           --------------------------
	.section	.note.nv.cuinfo,"",@"SHT_NOTE"
	.sectionflags	@"SHF_NOTE_NV_CUINFO"
        /*0018*/ 	.short	0x0002
        /*001a*/ 	.short	0x0064
        /*001c*/ 	.short	0x0082
	.zero		2


//--------------------- .nv.info                  --------------------------
	.section	.nv.info,"",@"SHT_CUDA_INFO"
	.align	4


	//----- nvinfo : EIATTR_REGCOUNT
	.align		4
        /*0000*/ 	.byte	0x04, 0x2f
        /*0002*/ 	.short	(.L_12 - .L_11)
	.align		4
.L_11:
        /*0004*/ 	.word	index@(_ZN7cutlass13device_kernelIN5flash11enable_sm90INS1_16FlashAttnFwdSm90INS1_25CollectiveMainloopFwdSm90ILi2EN4cute5tupleIJNS5_1CILi1EEES8_S8_EEENS6_IJNS7_ILi128EEENS7_ILi96EEENS7_ILi64EEEEEELi256ENS_10bfloat16_tEfNS_4arch4Sm90ELb1ELb0ELb0ELb1ELb0ELb1ELb1ELb1ELb0ELb1ELb0ELb0EEENS1_21CollectiveEpilogueFwdINS6_IJSA_NS7_ILi256EEESB_EEES9_SE_SG_Li256ELb1ELb1ELb0ELb0EEENS1_36VarlenDynamicPersistentTileSchedulerILi128ELi96ELi256ELi128ELb0ELb1ELb1ELb1ELb1ELb1EEEEEEEEEvNT_6ParamsE)
        /*0008*/ 	.word	0x00000004


	//----- nvinfo : EIATTR_FRAME_SIZE
	.align		4
.L_12:
        /*000c*/ 	.byte	0x04, 0x11
        /*000e*/ 	.short	(.L_14 - .L_13)
	.align		4
.L_13:
        /*0010*/ 	.word	index@(_ZN7cutlass13device_kernelIN5flash11enable_sm90INS1_16FlashAttnFwdSm90INS1_25CollectiveMainloopFwdSm90ILi2EN4cute5tupleIJNS5_1CILi1EEES8_S8_EEENS6_IJNS7_ILi128EEENS7_ILi96EEENS7_ILi64EEEEEELi256ENS_10bfloat16_tEfNS_4arch4Sm90ELb1ELb0ELb0ELb1ELb0ELb1ELb1ELb1ELb0ELb1ELb0ELb0EEENS1_21CollectiveEpilogueFwdINS6_IJSA_NS7_ILi256EEESB_EEES9_SE_SG_Li256ELb1ELb1ELb0ELb0EEENS1_36VarlenDynamicPersistentTileSchedulerILi128ELi96ELi256ELi128ELb0ELb1ELb1ELb1ELb1ELb1EEEEEEEEEvNT_6ParamsE)
        /*0014*/ 	.word	0x00000000


	//----- nvinfo : EIATTR_REGCOUNT
	.align		4
.L_14:
        /*0018*/ 	.byte	0x04, 0x2f
        /*001a*/ 	.short	(.L_16 - .L_15)
	.align		4
.L_15:
        /*001c*/ 	.word	index@(_ZN7cutlass13device_kernelIN5flash11enable_sm90INS1_16FlashAttnFwdSm90INS1_25CollectiveMainloopFwdSm90ILi2EN4cute5tupleIJNS5_1CILi1EEES8_S8_EEENS6_IJNS7_ILi128EEENS7_ILi96EEENS7_ILi64EEEEEELi256ENS_10bfloat16_tEfNS_4arch4Sm90ELb1ELb0ELb0ELb1ELb0ELb0ELb1ELb1ELb0ELb1ELb0ELb0EEENS1_21CollectiveEpilogueFwdINS6_IJSA_NS7_ILi256EEESB_EEES9_SE_SG_Li256ELb1ELb1ELb0ELb0EEENS1_36VarlenDynamicPersistentTileSchedulerILi128ELi96ELi256ELi128ELb0ELb1ELb1ELb1ELb1ELb1EEEEEEEEEvNT_6ParamsE)
        /*0020*/ 	.word	0x00000004


	//----- nvinfo : EIATTR_FRAME_SIZE
	.align		4
.L_16:
        /*0024*/ 	.byte	0x04, 0x11
        /*0026*/ 	.short	(.L_18 - .L_17)
	.align		4
.L_17:
        /*0028*/ 	.word	index@(_ZN7cutlass13device_kernelIN5flash11enable_sm90INS1_16FlashAttnFwdSm90INS1_25CollectiveMainloopFwdSm90ILi2EN4cute5tupleIJNS5_1CILi1EEES8_S8_EEENS6_IJNS7_ILi128EEENS7_ILi96EEENS7_ILi64EEEEEELi256ENS_10bfloat16_tEfNS_4arch4Sm90ELb1ELb0ELb0ELb1ELb0ELb0ELb1ELb1ELb0ELb1ELb0ELb0EEENS1_21CollectiveEpilogueFwdINS6_IJSA_NS7_ILi256EEESB_EEES9_SE_SG_Li256ELb1ELb1ELb0ELb0EEENS1_36VarlenDynamicPersistentTileSchedulerILi128ELi96ELi256ELi128ELb0ELb1ELb1ELb1ELb1ELb1EEEEEEEEEvNT_6ParamsE)
        /*002c*/ 	.word	0x00000000


	//----- nvinfo : EIATTR_REGCOUNT
	.align		4
.L_18:
        /*0030*/ 	.byte	0x04, 0x2f
        /*0032*/ 	.short	(.L_20 - .L_19)
	.align		4
.L_19:
        /*0034*/ 	.word	index@(_ZN7cutlass13device_kernelIN5flash11enable_sm90INS1_16FlashAttnFwdSm90INS1_25CollectiveMainloopFwdSm90ILi2EN4cute5tupleIJNS5_1CILi1EEES8_S8_EEENS6_IJNS7_ILi128EEENS7_ILi96EEENS7_ILi64EEEEEELi256ENS_10bfloat16_tEfNS_4arch4Sm90ELb1ELb0ELb0ELb1ELb0ELb1ELb0ELb1ELb0ELb1ELb0ELb0EEENS1_21CollectiveEpilogueFwdINS6_IJSA_NS7_ILi256EEESB_EEES9_SE_SG_Li256ELb1ELb1ELb0ELb0EEENS1_36VarlenDynamicPersistentTileSchedulerILi128ELi96ELi256ELi128ELb0ELb1ELb1ELb1ELb1ELb1EEEEEEEEEvNT_6ParamsE)
        /*0038*/ 	.word	0x00000004


	//----- nvinfo : EIATTR_FRAME_SIZE
	.align		4
.L_20:
        /*003c*/ 	.byte	0x04, 0x11
        /*003e*/ 	.short	(.L_22 - .L_21)
	.align		4
.L_21:
        /*0040*/ 	.word	index@(_ZN7cutlass13device_kernelIN5flash11enable_sm90INS1_16FlashAttnFwdSm90INS1_25CollectiveMainloopFwdSm90ILi2EN4cute5tupleIJNS5_1CILi1EEES8_S8_EEENS6_IJNS7_ILi128EEENS7_ILi96EEENS7_ILi64EEEEEELi256ENS_10bfloat16_tEfNS_4arch4Sm90ELb1ELb0ELb0ELb1ELb0ELb1ELb0ELb1ELb0ELb1ELb0ELb0EEENS1_21CollectiveEpilogueFwdINS6_IJSA_NS7_ILi256EEESB_EEES9_SE_SG_Li256ELb1ELb1ELb0ELb0EEENS1_36VarlenDynamicPersistentTileSchedulerILi128ELi96ELi256ELi128ELb0ELb1ELb1ELb1ELb1ELb1EEEEEEEEEvNT_6ParamsE)
        /*0044*/ 	.word	0x00000000


	//----- nvinfo : EIATTR_REGCOUNT
	.align		4
.L_22:
        /*0048*/ 	.byte	0x04, 0x2f
        /*004a*/ 	.short	(.L_24 - .L_23)
	.align		4
.L_23:
        /*004c*/ 	.word	index@(_ZN7cutlass13device_kernelIN5flash11enable_sm90INS1_16FlashAttnFwdSm90INS1_25CollectiveMainloopFwdSm90ILi2EN4cute5tupleIJNS5_1CILi1EEES8_S8_EEENS6_IJNS7_ILi128EEENS7_ILi96EEENS7_ILi64EEEEEELi256ENS_10bfloat16_tEfNS_4arch4Sm90ELb1ELb0ELb0ELb1ELb0ELb0ELb0ELb1ELb0ELb1ELb0ELb0EEENS1_21CollectiveEpilogueFwdINS6_IJSA_NS7_ILi256EEESB_EEES9_SE_SG_Li256ELb1ELb1ELb0ELb0EEENS1_36VarlenDynamicPersistentTileSchedulerILi128ELi96ELi256ELi128ELb0ELb1ELb1ELb1ELb1ELb1EEEEEEEEEvNT_6ParamsE)
        /*0050*/ 	.word	0x00000004


	//----- nvinfo : EIATTR_FRAME_SIZE
	.align		4
.L_24:
        /*0054*/ 	.byte	0x04, 0x11
        /*0056*/ 	.short	(.L_26 - .L_25)
	.align		4
.L_25:
        /*0058*/ 	.word	index@(_ZN7cutlass13device_kernelIN5flash11enable_sm90INS1_16FlashAttnFwdSm90INS1_25CollectiveMainloopFwdSm90ILi2EN4cute5tupleIJNS5_1CILi1EEES8_S8_EEENS6_IJNS7_ILi128EEENS7_ILi96EEENS7_ILi64EEEEEELi256ENS_10bfloat16_tEfNS_4arch4Sm90ELb1ELb0ELb0ELb1ELb0ELb0ELb0ELb1ELb0ELb1ELb0ELb0EEENS1_21CollectiveEpilogueFwdINS6_IJSA_NS7_ILi256EEESB_EEES9_SE_SG_Li256ELb1ELb1ELb0ELb0EEENS1_36VarlenDynamicPersistentTileSchedulerILi128ELi96ELi256ELi128ELb0ELb1ELb1ELb1ELb1ELb1EEEEEEEEEvNT_6ParamsE)
        /*005c*/ 	.word	0x00000000


	//----- nvinfo : EIATTR_REGCOUNT
	.align		4
.L_26:
        /*0060*/ 	.byte	0x04, 0x2f
        /*0062*/ 	.short	(.L_28 - .L_27)
	.align		4
.L_27:
        /*0064*/ 	.word	index@(_ZN7cutlass13device_kernelIN5flash11enable_sm90INS1_16FlashAttnFwdSm90INS1_25CollectiveMainloopFwdSm90ILi2EN4cute5tupleIJNS5_1CILi1EEES8_S8_EEENS6_IJNS7_ILi128EEENS7_ILi96EEENS7_ILi64EEEEEELi256ENS_10bfloat16_tEfNS_4arch4Sm90ELb1ELb0ELb0ELb0ELb0ELb0ELb1ELb1ELb0ELb1ELb0ELb0EEENS1_21CollectiveEpilogueFwdINS6_IJSA_NS7_ILi256EEESB_EEES9_SE_SG_Li256ELb0ELb1ELb0ELb0EEENS1_30DynamicPersistentTileSchedulerILi256ELi128ELb0ELb1ELb1EEEEEEEEEvNT_6ParamsE)
        /*0068*/ 	.word	0x00000004


	//----- nvinfo : EIATTR_FRAME_SIZE
	.align		4
.L_28:
        /*006c*/ 	.byte	0x04, 0x11
        /*006e*/ 	.short	(.L_30 - .L_29)
	.align		4
.L_29:
        /*0070*/ 	.word	index@(_ZN7cutlass13device_kernelIN5flash11enable_sm90INS1_16FlashAttnFwdSm90INS1_25CollectiveMainloopFwdSm90ILi2EN4cute5tupleIJNS5_1CILi1EEES8_S8_EEENS6_IJNS7_ILi128EEENS7_ILi96EEENS7_ILi64EEEEEELi256ENS_10bfloat16_tEfNS_4arch4Sm90ELb1ELb0ELb0ELb0ELb0ELb0ELb1ELb1ELb0ELb1ELb0ELb0EEENS1_21CollectiveEpilogueFwdINS6_IJSA_NS7_ILi256EEESB_EEES9_SE_SG_Li256ELb0ELb1ELb0ELb0EEENS1_30DynamicPersistentTileSchedulerILi256ELi128ELb0ELb1ELb1EEEEEEEEEvNT_6ParamsE)
        /*0074*/ 	.word	0x00000000


	//----- nvinfo : EIATTR_REGCOUNT
	.align		4
.L_30:
        /*0078*/ 	.byte	0x04, 0x2f
        /*007a*/ 	.short	(.L_32 - .L_31)
	.align		4
.L_31:
        /*007c*/ 	.word	index@(_ZN7cutlass13device_kernelIN5flash11enable_sm90INS1_16FlashAttnFwdSm90INS1_25CollectiveMainloopFwdSm90ILi2EN4cute5tupleIJNS5_1CILi1EEES8_S8_EEENS6_IJNS7_ILi128EEENS7_ILi96EEENS7_ILi64EEEEEELi256ENS_10bfloat16_tEfNS_4arch4Sm90ELb1ELb0ELb0ELb0ELb0ELb0ELb0ELb1ELb0ELb1ELb0ELb0EEENS1_21CollectiveEpilogueFwdINS6_IJSA_NS7_ILi256EEESB_EEES9_SE_SG_Li256ELb0ELb1ELb0ELb0EEENS1_30DynamicPersistentTileSchedulerILi256ELi128ELb0ELb1ELb1EEEEEEEEEvNT_6ParamsE)
        /*0080*/ 	.word	0x00000004


	//----- nvinfo : EIATTR_FRAME_SIZE
	.align		4
.L_32:
        /*0084*/ 	.byte	0x04, 0x11
        /*0086*/ 	.short	(.L_34 - .L_33)
	.align		4
.L_33:
        /*0088*/ 	.word	index@(_ZN7cutlass13device_kernelIN5flash11enable_sm90INS1_16FlashAttnFwdSm90INS1_25CollectiveMainloopFwdSm90ILi2EN4cute5tupleIJNS5_1CILi1EEES8_S8_EEENS6_IJNS7_ILi128EEENS7_ILi96EEENS7_ILi64EEEEEELi256ENS_10bfloat16_tEfNS_4arch4Sm90ELb1ELb0ELb0ELb0ELb0ELb0ELb0ELb1ELb0ELb1ELb0ELb0EEENS1_21CollectiveEpilogueFwdINS6_IJSA_NS7_ILi256EEESB_EEES9_SE_SG_Li256ELb0ELb1ELb0ELb0EEENS1_30DynamicPersistentTileSchedulerILi256ELi128ELb0ELb1ELb1EEEEEEEEEvNT_6ParamsE)
        /*008c*/ 	.word	0x00000000


	//----- nvinfo : EIATTR_REGCOUNT
	.align		4
.L_34:
        /*0090*/ 	.byte	0x04, 0x2f
        /*0092*/ 	.short	(.L_36 - .L_35)
	.align		4
.L_35:
        /*0094*/ 	.word	index@(_ZN7cutlass13device_kernelIN5flash11enable_sm90INS1_16FlashAttnFwdSm90INS1_25CollectiveMainloopFwdSm90ILi2EN4cute5tupleIJNS5_1CILi1EEES8_S8_EEENS6_IJNS7_ILi128EEENS7_ILi96EEENS7_ILi64EEEEEELi256ENS_10bfloat16_tEfNS_4arch4Sm90ELb0ELb1ELb0ELb1ELb0ELb1ELb1ELb1ELb0ELb1ELb0ELb0EEENS1_21CollectiveEpilogueFwdINS6_IJSA_NS7_ILi256EEESB_EEES9_SE_SG_Li256ELb1ELb1ELb0ELb0EEENS1_36VarlenDynamicPersistentTileSchedulerILi128ELi96ELi256ELi128ELb0ELb1ELb1ELb1ELb0ELb1EEEEEEEEEvNT_6ParamsE)
        /*0098*/ 	.word	0x00000004


	//----- nvinfo : EIATTR_FRAME_SIZE
	.align		4
.L_36:
        /*009c*/ 	.byte	0x04, 0x11
        /*009e*/ 	.short	(.L_38 - .L_37)
	.align		4
.L_37:
        /*00a0*/ 	.word	index@(_ZN7cutlass13device_kernelIN5flash11enable_sm90INS1_16FlashAttnFwdSm90INS1_25CollectiveMainloopFwdSm90ILi2EN4cute5tupleIJNS5_1CILi1EEES8_S8_EEENS6_IJNS7_ILi128EEENS7_ILi96EEENS7_ILi64EEEEEELi256ENS_10bfloat16_tEfNS_4arch4Sm90ELb0ELb1ELb0ELb1ELb0ELb1ELb1ELb1ELb0ELb1ELb0ELb0EEENS1_21CollectiveEpilogueFwdINS6_IJSA_NS7_ILi256EEESB_EEES9_SE_SG_Li256ELb1ELb1ELb0ELb0EEENS1_36VarlenDynamicPersistentTileSchedulerILi128ELi96ELi256ELi128ELb0ELb1ELb1ELb1ELb0ELb1EEEEEEEEEvNT_6ParamsE)
        /*00a4*/ 	.word	0x00000000


	//----- nvinfo : EIATTR_REGCOUNT
	.align		4
.L_38:
        /*00a8*/ 	.byte	0x04, 0x2f
        /*00aa*/ 	.short	(.L_40 - .L_39)
	.align		4
.L_39:
        /*00ac*/ 	.word	index@(_ZN7cutlass13device_kernelIN5flash11enable_sm90INS1_16FlashAttnFwdSm90INS1_25CollectiveMainloopFwdSm90ILi2EN4cute5tupleIJNS5_1CILi1EEES8_S8_EEENS6_IJNS7_ILi128EEENS7_ILi96EEENS7_ILi64EEEEEELi256ENS_10bfloat16_tEfNS_4arch4Sm90ELb0ELb1ELb0ELb1ELb0ELb0ELb1ELb1ELb0ELb1ELb0ELb0EEENS1_21CollectiveEpilogueFwdINS6_IJSA_NS7_ILi256EEESB_EEES9_SE_SG_Li256ELb1ELb1ELb0ELb0EEENS1_36VarlenDynamicPersistentTileSchedulerILi128ELi96ELi256ELi128ELb0ELb1ELb1ELb1ELb0ELb1EEEEEEEEEvNT_6ParamsE)
        /*00b0*/ 	.word	0x00000004


	//----- nvinfo : EIATTR_FRAME_SIZE
	.align		4
.L_40:
        /*00b4*/ 	.byte	0x04, 0x11
        /*00b6*/ 	.short	(.L_42 - .L_41)
	.align		4
.L_41:
        /*00b8*/ 	.word	index@(_ZN7cutlass13device_kernelIN5flash11enable_sm90INS1_16FlashAttnFwdSm90INS1_25CollectiveMainloopFwdSm90ILi2EN4cute5tupleIJNS5_1CILi1EEES8_S8_EEENS6_IJNS7_ILi128EEENS7_ILi96EEENS7_ILi64EEEEEELi256ENS_10bfloat16_tEfNS_4arch4Sm90ELb0ELb1ELb0ELb1ELb0ELb0ELb1ELb1ELb0ELb1ELb0ELb0EEENS1_21CollectiveEpilogueFwdINS6_IJSA_NS7_ILi256EEESB_EEES9_SE_SG_Li256ELb1ELb1ELb0ELb0EEENS1_36VarlenDynamicPersistentTileSchedulerILi128ELi96ELi256ELi128ELb0ELb1ELb1ELb1ELb0ELb1EEEEEEEEEvNT_6ParamsE)
        /*00bc*/ 	.word	0x00000000


	//----- nvinfo : EIATTR_REGCOUNT
	.align		4
.L_42:
        /*00c0*/ 	.byte	0x04, 0x2f
        /*00c2*/ 	.short	(.L_44 - .L_43)
	.align		4
.L_43:
        /*00c4*/ 	.word	index@(_ZN7cutlass13device_kernelIN5flash11enable_sm90INS1_16FlashAttnFwdSm90INS1_25CollectiveMainloopFwdSm90ILi2EN4cute5tupleIJNS5_1CILi1EEES8_S8_EEENS6_IJNS7_ILi128EEENS7_ILi96EEENS7_ILi64EEEEEELi256ENS_10bfloat16_tEfNS_4arch4Sm90ELb0ELb1ELb0ELb1ELb0ELb1ELb0ELb1ELb0ELb1ELb0ELb0EEENS1_21CollectiveEpilogueFwdINS6_IJSA_NS7_ILi256EEESB_EEES9_SE_SG_Li256ELb1ELb1ELb0ELb0EEENS1_36VarlenDynamicPersistentTileSchedulerILi128ELi96ELi256ELi128ELb0ELb1ELb1ELb1ELb0ELb1EEEEEEEEEvNT_6ParamsE)
        /*00c8*/ 	.word	0x00000004


	//----- nvinfo : EIATTR_FRAME_SIZE
	.align		4
.L_44:
        /*00cc*/ 	.byte	0x04, 0x11
        /*00ce*/ 	.short	(.L_46 - .L_45)
	.align		4
.L_45:
        /*00d0*/ 	.word	index@(_ZN7cutlass13device_kernelIN5flash11enable_sm90INS1_16FlashAttnFwdSm90INS1_25CollectiveMainloopFwdSm90ILi2EN4cute5tupleIJNS5_1CILi1EEES8_S8_EEENS6_IJNS7_ILi128EEENS7_ILi96EEENS7_ILi64EEEEEELi256ENS_10bfloat16_tEfNS_4arch4Sm90ELb0ELb1ELb0ELb1ELb0ELb1ELb0ELb1ELb0ELb1ELb0ELb0EEENS1_21CollectiveEpilogueFwdINS6_IJSA_NS7_ILi256EEESB_EEES9_SE_SG_Li256ELb1ELb1ELb0ELb0EEENS1_36VarlenDynamicPersistentTileSchedulerILi128ELi96ELi256ELi128ELb0ELb1ELb1ELb1ELb0ELb1EEEEEEEEEvNT_6ParamsE)
        /*00d4*/ 	.word	0x00000000


	//----- nvinfo : EIATTR_REGCOUNT
	.align		4
.L_46:
        /*00d8*/ 	.byte	0x04, 0x2f
        /*00da*/ 	.short	(.L_48 - .L_47)
	.align		4
.L_47:
        /*00dc*/ 	.word	index@(_ZN7cutlass13device_kernelIN5flash11enable_sm90INS1_16FlashAttnFwdSm90INS1_25CollectiveMainloopFwdSm90ILi2EN4cute5tupleIJNS5_1CILi1EEES8_S8_EEENS6_IJNS7_ILi128EEENS7_ILi96EEENS7_ILi64EEEEEELi256ENS_10bfloat16_tEfNS_4arch4Sm90ELb0ELb1ELb0ELb1ELb0ELb0ELb0ELb1ELb0ELb1ELb0ELb0EEENS1_21CollectiveEpilogueFwdINS6_IJSA_NS7_ILi256EEESB_EEES9_SE_SG_Li256ELb1ELb1ELb0ELb0EEENS1_36VarlenDynamicPersistentTileSchedulerILi128ELi96ELi256ELi128ELb0ELb1ELb1ELb1ELb0ELb1EEEEEEEEEvNT_6ParamsE)
        /*00e0*/ 	.word	0x00000004


	//----- nvinfo : EIATTR_FRAME_SIZE
	.align		4
.L_48:
        /*00e4*/ 	.byte	0x04, 0x11
        /*00e6*/ 	.short	(.L_50 - .L_49)
	.align		4
.L_49:
        /*00e8*/ 	.word	index@(_ZN7cutlass13device_kernelIN5flash11enable_sm90INS1_16FlashAttnFwdSm90INS1_25CollectiveMainloopFwdSm90ILi2EN4cute5tupleIJNS5_1CILi1EEES8_S8_EEENS6_IJNS7_ILi128EEENS7_ILi96EEENS7_ILi64EEEEEELi256ENS_10bfloat16_tEfNS_4arch4Sm90ELb0ELb1ELb0ELb1ELb0ELb0ELb0ELb1ELb0ELb1ELb0ELb0EEENS1_21CollectiveEpilogueFwdINS6_IJSA_NS7_ILi256EEESB_EEES9_SE_SG_Li256ELb1ELb1ELb0ELb0EEENS1_36VarlenDynamicPersistentTileSchedulerILi128ELi96ELi256ELi128ELb0ELb1ELb1ELb1ELb0ELb1EEEEEEEEEvNT_6ParamsE)
        /*00ec*/ 	.word	0x00000000


	//----- nvinfo : EIATTR_REGCOUNT
	.align		4
.L_50:
        /*00f0*/ 	.byte	0x04, 0x2f
        /*00f2*/ 	.short	(.L_52 - .L_51)
	.align		4
.L_51:
        /*00f4*/ 	.word	index@(_ZN7cutlass13device_kernelIN5flash11enable_sm90INS1_16FlashAttnFwdSm90INS1_25CollectiveMainloopFwdSm90ILi2EN4cute5tupleIJNS5_1CILi1EEES8_S8_EEENS6_IJNS7_ILi128EEENS7_ILi96EEENS7_ILi64EEEEEELi256ENS_10bfloat16_tEfNS_4arch4Sm90ELb0ELb1ELb0ELb0ELb0ELb0ELb1ELb1ELb0ELb1ELb0ELb0EEENS1_21CollectiveEpilogueFwdINS6_IJSA_NS7_ILi256EEESB_EEES9_SE_SG_Li256ELb0ELb1ELb0ELb0EEENS1_30DynamicPersistentTileSchedulerILi256ELi128ELb0ELb1ELb1EEEEEEEEEvNT_6ParamsE)
        /*00f8*/ 	.word	0x00000004


	//----- nvinfo : EIATTR_FRAME_SIZE
	.align		4
.L_52:
        /*00fc*/ 	.byte	0x04, 0x11
        /*00fe*/ 	.short	(.L_54 - .L_53)
	.align		4
.L_53:
        /*0100*/ 	.word	index@(_ZN7cutlass13device_kernelIN5flash11enable_sm90INS1_16FlashAttnFwdSm90INS1_25CollectiveMainloopFwdSm90ILi2EN4cute5tupleIJNS5_1CILi1EEES8_S8_EEENS6_IJNS7_ILi128EEENS7_ILi96EEENS7_ILi64EEEEEELi256ENS_10bfloat16_tEfNS_4arch4Sm90ELb0ELb1ELb0ELb0ELb0ELb0ELb1ELb1ELb0ELb1ELb0ELb0EEENS1_21CollectiveEpilogueFwdINS6_IJSA_NS7_ILi256EEESB_EEES9_SE_SG_Li256ELb0ELb1ELb0ELb0EEENS1_30DynamicPersistentTileSchedulerILi256ELi128ELb0ELb1ELb1EEEEEEEEEvNT_6ParamsE)
        /*0104*/ 	.word	0x00000000


	//----- nvinfo : EIATTR_REGCOUNT
	.align		4
.L_54:
        /*0108*/ 	.byte	0x04, 0x2f
        /*010a*/ 	.short	(.L_56 - .L_55)
	.align		4
.L_55:
        /*010c*/ 	.word	index@(_ZN7cutlass13device_kernelIN5flash11enable_sm90INS1_16FlashAttnFwdSm90INS1_25CollectiveMainloopFwdSm90ILi2EN4cute5tupleIJNS5_1CILi1EEES8_S8_EEENS6_IJNS7_ILi128EEENS7_ILi96EEENS7_ILi64EEEEEELi256ENS_10bfloat16_tEfNS_4arch4Sm90ELb0ELb1ELb0ELb0ELb0ELb0ELb0ELb1ELb0ELb1ELb0ELb0EEENS1_21CollectiveEpilogueFwdINS6_IJSA_NS7_ILi256EEESB_EEES9_SE_SG_Li256ELb0ELb1ELb0ELb0EEENS1_30DynamicPersistentTileSchedulerILi256ELi128ELb0ELb1ELb1EEEEEEEEEvNT_6ParamsE)
        /*0110*/ 	.word	0x00000004


	//----- nvinfo : EIATTR_FRAME_SIZE
	.align		4
.L_56:
        /*0114*/ 	.byte	0x04, 0x11
        /*0116*/ 	.short	(.L_58 - .L_57)
	.align		4
.L_57:
        /*0118*/ 	.word	index@(_ZN7cutlass13device_kernelIN5flash11enable_sm90INS1_16FlashAttnFwdSm90INS1_25CollectiveMainloopFwdSm90ILi2EN4cute5tupleIJNS5_1CILi1EEES8_S8_EEENS6_IJNS7_ILi128EEENS7_ILi96EEENS7_ILi64EEEEEELi256ENS_10bfloat16_tEfNS_4arch4Sm90ELb0ELb1ELb0ELb0ELb0ELb0ELb0ELb1ELb0ELb1ELb0ELb0EEENS1_21CollectiveEpilogueFwdINS6_IJSA_NS7_ILi256EEESB_EEES9_SE_SG_Li256ELb0ELb1ELb0ELb0EEENS1_30DynamicPersistentTileSchedulerILi256ELi128ELb0ELb1ELb1EEEEEEEEEvNT_6ParamsE)
        /*011c*/ 	.word	0x00000000


	//----- nvinfo : EIATTR_REGCOUNT
	.align		4
.L_58:
        /*0120*/ 	.byte	0x04, 0x2f
        /*0122*/ 	.short	(.L_60 - .L_59)
	.align		4
.L_59:
        /*0124*/ 	.word	index@(_ZN7cutlass13device_kernelIN5flash11enable_sm90INS1_16FlashAttnFwdSm90INS1_25CollectiveMainloopFwdSm90ILi2EN4cute5tupleIJNS5_1CILi1EEES8_S8_EEENS6_IJNS7_ILi128EEENS7_ILi96EEENS7_ILi64EEEEEELi256ENS_10bfloat16_tEfNS_4arch4Sm90ELb0ELb0ELb0ELb1ELb0ELb1ELb1ELb1ELb0ELb1ELb0ELb0EEENS1_21CollectiveEpilogueFwdINS6_IJSA_NS7_ILi256EEESB_EEES9_SE_SG_Li256ELb1ELb1ELb0ELb0EEENS1_36VarlenDynamicPersistentTileSchedulerILi128ELi96ELi256ELi128ELb0ELb1ELb1ELb0ELb1ELb1EEEEEEEEEvNT_6ParamsE)
        /*0128*/ 	.word	0x00000004


	//----- nvinfo : EIATTR_FRAME_SIZE
	.align		4
.L_60:
        /*012c*/ 	.byte	0x04, 0x11
        /*012e*/ 	.short	(.L_62 - .L_61)
	.align		4
.L_61:
        /*0130*/ 	.word	index@(_ZN7cutlass13device_kernelIN5flash11enable_sm90INS1_16FlashAttnFwdSm90INS1_25CollectiveMainloopFwdSm90ILi2EN4cute5tupleIJNS5_1CILi1EEES8_S8_EEENS6_IJNS7_ILi128EEENS7_ILi96EEENS7_ILi64EEEEEELi256ENS_10bfloat16_tEfNS_4arch4Sm90ELb0ELb0ELb0ELb1ELb0ELb1ELb1ELb1ELb0ELb1ELb0ELb0EEENS1_21CollectiveEpilogueFwdINS6_IJSA_NS7_ILi256EEESB_EEES9_SE_SG_Li256ELb1ELb1ELb0ELb0EEENS1_36VarlenDynamicPersistentTileSchedulerILi128ELi96ELi256ELi128ELb0ELb1ELb1ELb0ELb1ELb1EEEEEEEEEvNT_6ParamsE)
        /*0134*/ 	.word	0x00000000


	//----- nvinfo : EIATTR_REGCOUNT
	.align		4
.L_62:
        /*0138*/ 	.byte	0x04, 0x2f
        /*013a*/ 	.short	(.L_64 - .L_63)
	.align		4
.L_63:
        /*013c*/ 	.word	index@(_ZN7cutlass13device_kernelIN5flash11enable_sm90INS1_16FlashAttnFwdSm90INS1_25CollectiveMainloopFwdSm90ILi2EN4cute5tupleIJNS5_1CILi1EEES8_S8_EEENS6_IJNS7_ILi128EEENS7_ILi96EEENS7_ILi64EEEEEELi256ENS_10bfloat16_tEfNS_4arch4Sm90ELb0ELb0ELb0ELb1ELb0ELb0ELb1ELb1ELb0ELb1ELb0ELb0EEENS1_21CollectiveEpilogueFwdINS6_IJSA_NS7_ILi256EEESB_EEES9_SE_SG_Li256ELb1ELb1ELb0ELb0EEENS1_36VarlenDynamicPersistentTileSchedulerILi128ELi96ELi256ELi128ELb0ELb1ELb1ELb0ELb1ELb1EEEEEEEEEvNT_6ParamsE)
        /*0140*/ 	.word	0x00000004


	//----- nvinfo : EIATTR_FRAME_SIZE
	.align		4
.L_64:
        /*0144*/ 	.byte	0x04, 0x11
        /*0146*/ 	.short	(.L_66 - .L_65)
	.align		4
.L_65:
        /*0148*/ 	.word	index@(_ZN7cutlass13device_kernelIN5flash11enable_sm90INS1_16FlashAttnFwdSm90INS1_25CollectiveMainloopFwdSm90ILi2EN4cute5tupleIJNS5_1CILi1EEES8_S8_EEENS6_IJNS7_ILi128EEENS7_ILi96EEENS7_ILi64EEEEEELi256ENS_10bfloat16_tEfNS_4arch4Sm90ELb0ELb0ELb0ELb1ELb0ELb0ELb1ELb1ELb0ELb1ELb0ELb0EEENS1_21CollectiveEpilogueFwdINS6_IJSA_NS7_ILi256EEESB_EEES9_SE_SG_Li256ELb1ELb1ELb0ELb0EEENS1_36VarlenDynamicPersistentTileSchedulerILi128ELi96ELi256ELi128ELb0ELb1ELb1ELb0ELb1ELb1EEEEEEEEEvNT_6ParamsE)
        /*014c*/ 	.word	0x00000000


	//----- nvinfo : EIATTR_REGCOUNT
	.align		4
.L_66:
        /*0150*/ 	.byte	0x04, 0x2f
        /*0152*/ 	.short	(.L_68 - .L_67)
	.align		4
.L_67:
        /*0154*/ 	.word	index@(_ZN7cutlass13device_kernelIN5flash11enable_sm90INS1_16FlashAttnFwdSm90INS1_25CollectiveMainloopFwdSm90ILi2EN4cute5tupleIJNS5_1CILi1EEES8_S8_EEENS6_IJNS7_ILi128EEENS7_ILi96EEENS7_ILi64EEEEEELi256ENS_10bfloat16_tEfNS_4arch4Sm90ELb0ELb0ELb0ELb1ELb0ELb1ELb0ELb1ELb0ELb1ELb0ELb0EEENS1_21CollectiveEpilogueFwdINS6_IJSA_NS7_ILi256EEESB_EEES9_SE_SG_Li256ELb1ELb1ELb0ELb0EEENS1_36VarlenDynamicPersistentTileSchedulerILi128ELi96ELi256ELi128ELb0ELb1ELb1ELb0ELb1ELb1EEEEEEEEEvNT_6ParamsE)
        /*0158*/ 	.word	0x00000004


	//----- nvinfo : EIATTR_FRAME_SIZE
	.align		4
.L_68:
        /*015c*/ 	.byte	0x04, 0x11
        /*015e*/ 	.short	(.L_70 - .L_69)
	.align		4
.L_69:
        /*0160*/ 	.word	index@(_ZN7cutlass13device_kernelIN5flash11enable_sm90INS1_16FlashAttnFwdSm90INS1_25CollectiveMainloopFwdSm90ILi2EN4cute5tupleIJNS5_1CILi1EEES8_S8_EEENS6_IJNS7_ILi128EEENS7_ILi96EEENS7_ILi64EEEEEELi256ENS_10bfloat16_tEfNS_4arch4Sm90ELb0ELb0ELb0ELb1ELb0ELb1ELb0ELb1ELb0ELb1ELb0ELb0EEENS1_21CollectiveEpilogueFwdINS6_IJSA_NS7_ILi256EEESB_EEES9_SE_SG_Li256ELb1ELb1ELb0ELb0EEENS1_36VarlenDynamicPersistentTileSchedulerILi128ELi96ELi256ELi128ELb0ELb1ELb1ELb0ELb1ELb1EEEEEEEEEvNT_6ParamsE)
        /*0164*/ 	.word	0x00000000


	//----- nvinfo : EIATTR_REGCOUNT
	.align		4
.L_70:
        /*0168*/ 	.byte	0x04, 0x2f
        /*016a*/ 	.short	(.L_72 - .L_71)
	.align		4
.L_71:
        /*016c*/ 	.word	index@(_ZN7cutlass13device_kernelIN5flash11enable_sm90INS1_16FlashAttnFwdSm90INS1_25CollectiveMainloopFwdSm90ILi2EN4cute5tupleIJNS5_1CILi1EEES8_S8_EEENS6_IJNS7_ILi128EEENS7_ILi96EEENS7_ILi64EEEEEELi256ENS_10bfloat16_tEfNS_4arch4Sm90ELb0ELb0ELb0ELb1ELb0ELb0ELb0ELb1ELb0ELb1ELb0ELb0EEENS1_21CollectiveEpilogueFwdINS6_IJSA_NS7_ILi256EEESB_EEES9_SE_SG_Li256ELb1ELb1ELb0ELb0EEENS1_36VarlenDynamicPersistentTileSchedulerILi128ELi96ELi256ELi128ELb0ELb1ELb1ELb0ELb1ELb1EEEEEEEEEvNT_6ParamsE)
        /*0170*/ 	.word	0x00000004


	//----- nvinfo : EIATTR_FRAME_SIZE
	.align		4
.L_72:
        /*0174*/ 	.byte	0x04, 0x11
        /*0176*/ 	.short	(.L_74 - .L_73)
	.align		4
.L_73:
        /*0178*/ 	.word	index@(_ZN7cutlass13device_kernelIN5flash11enable_sm90INS1_16FlashAttnFwdSm90INS1_25CollectiveMainloopFwdSm90ILi2EN4cute5tupleIJNS5_1CILi1EEES8_S8_EEENS6_IJNS7_ILi128EEENS7_ILi96EEENS7_ILi64EEEEEELi256ENS_10bfloat16_tEfNS_4arch4Sm90ELb0ELb0ELb0ELb1ELb0ELb0ELb0ELb1ELb0ELb1ELb0ELb0EEENS1_21CollectiveEpilogueFwdINS6_IJSA_NS7_ILi256EEESB_EEES9_SE_SG_Li256ELb1ELb1ELb0ELb0EEENS1_36VarlenDynamicPersistentTileSchedulerILi128ELi96ELi256ELi128ELb0ELb1ELb1ELb0ELb1ELb1EEEEEEEEEvNT_6ParamsE)
        /*017c*/ 	.word	0x00000000


	//----- nvinfo : EIATTR_REGCOUNT
	.align		4
.L_74:
        /*0180*/ 	.byte	0x04, 0x2f
        /*0182*/ 	.short	(.L_76 - .L_75)
	.align		4
.L_75:
        /*0184*/ 	.word	index@(_ZN7cutlass13device_kernelIN5flash11enable_sm90INS1_16FlashAttnFwdSm90INS1_25CollectiveMainloopFwdSm90ILi2EN4cute5tupleIJNS5_1CILi1EEES8_S8_EEENS6_IJNS7_ILi128EEENS7_ILi96EEENS7_ILi64EEEEEELi256ENS_10bfloat16_tEfNS_4arch4Sm90ELb0ELb0ELb0ELb0ELb0ELb0ELb1ELb1ELb0ELb1ELb0ELb0EEENS1_21CollectiveEpilogueFwdINS6_IJSA_NS7_ILi256EEESB_EEES9_SE_SG_Li256ELb0ELb1ELb0ELb0EEENS1_29StaticPersistentTileSchedulerILb0EEEEEEEEEvNT_6ParamsE)
        /*0188*/ 	.word	0x00000004


	//----- nvinfo : EIATTR_FRAME_SIZE
	.align		4
.L_76:
        /*018c*/ 	.byte	0x04, 0x11
        /*018e*/ 	.short	(.L_78 - .L_77)
	.align		4
.L_77:
        /*0190*/ 	.word	index@(_ZN7cutlass13device_kernelIN5flash11enable_sm90INS1_16FlashAttnFwdSm90INS1_25CollectiveMainloopFwdSm90ILi2EN4cute5tupleIJNS5_1CILi1EEES8_S8_EEENS6_IJNS7_ILi128EEENS7_ILi96EEENS7_ILi64EEEEEELi256ENS_10bfloat16_tEfNS_4arch4Sm90ELb0ELb0ELb0ELb0ELb0ELb0ELb1ELb1ELb0ELb1ELb0ELb0EEENS1_21CollectiveEpilogueFwdINS6_IJSA_NS7_ILi256EEESB_EEES9_SE_SG_Li256ELb0ELb1ELb0ELb0EEENS1_29StaticPersistentTileSchedulerILb0EEEEEEEEEvNT_6ParamsE)
        /*0194*/ 	.word	0x00000000


	//----- nvinfo : EIATTR_REGCOUNT
	.align		4
.L_78:
        /*0198*/ 	.byte	0x04, 0x2f
        /*019a*/ 	.short	(.L_80 - .L_79)
	.align		4
.L_79:
        /*019c*/ 	.word	index@(_ZN7cutlass13device_kernelIN5flash11enable_sm90INS1_16FlashAttnFwdSm90INS1_25CollectiveMainloopFwdSm90ILi2EN4cute5tupleIJNS5_1CILi1EEES8_S8_EEENS6_IJNS7_ILi128EEENS7_ILi96EEENS7_ILi64EEEEEELi256ENS_10bfloat16_tEfNS_4arch4Sm90ELb0ELb0ELb0ELb0ELb0ELb0ELb0ELb1ELb0ELb1ELb0ELb0EEENS1_21CollectiveEpilogueFwdINS6_IJSA_NS7_ILi256EEESB_EEES9_SE_SG_Li256ELb0ELb1ELb0ELb0EEENS1_29StaticPersistentTileSchedulerILb0EEEEEEEEEvNT_6ParamsE)
        /*01a0*/ 	.word	0x00000004


	//----- nvinfo : EIATTR_FRAME_SIZE
	.align		4
.L_80:
        /*01a4*/ 	.byte	0x04, 0x11
        /*01a6*/ 	.short	(.L_82 - .L_81)
	.align		4
.L_81:
        /*01a8*/ 	.word	index@(_ZN7cutlass13device_kernelIN5flash11enable_sm90INS1_16FlashAttnFwdSm90INS1_25CollectiveMainloopFwdSm90ILi2EN4cute5tupleIJNS5_1CILi1EEES8_S8_EEENS6_IJNS7_ILi128EEENS7_ILi96EEENS7_ILi64EEEEEELi256ENS_10bfloat16_tEfNS_4arch4Sm90ELb0ELb0ELb0ELb0ELb0ELb0ELb0ELb1ELb0ELb1ELb0ELb0EEENS1_21CollectiveEpilogueFwdINS6_IJSA_NS7_ILi256EEESB_EEES9_SE_SG_Li256ELb0ELb1ELb0ELb0EEENS1_29StaticPersistentTileSchedulerILb0EEEEEEEEEvNT_6ParamsE)
        /*01ac*/ 	.word	0x00000000


	//----- nvinfo : EIATTR_REGCOUNT
	.align		4
.L_82:
        /*01b0*/ 	.byte	0x04, 0x2f
        /*01b2*/ 	.short	(.L_84 - .L_83)
	.align		4
.L_83:
        /*01b4*/ 	.word	index@(_ZN7cutlass13device_kernelIN5flash11enable_sm90INS1_16FlashAttnFwdSm90INS1_25CollectiveMainloopFwdSm90ILi2EN4cute5tupleIJNS5_1CILi1EEES8_S8_EEENS6_IJNS7_ILi64EEESA_SA_EEELi512ENS_10bfloat16_tEfNS_4arch4Sm90ELb1ELb0ELb0ELb1ELb0ELb1ELb1ELb0ELb0ELb1ELb0ELb0EEENS1_21CollectiveEpilogueFwdINS6_IJSA_NS7_ILi512EEESA_EEES9_SC_SE_Li256ELb1ELb1ELb0ELb0EEENS1_36VarlenDynamicPersistentTileSchedulerILi64ELi64ELi256ELi128ELb0ELb1ELb1ELb1ELb1ELb1EEEEEEEEEvNT_6ParamsE)
        /*01b8*/ 	.word	0x00000004


	//----- nvinfo : EIATTR_FRAME_SIZE
	.align		4
.L_84:
        /*01bc*/ 	.byte	0x04, 0x11
        /*01be*/ 	.short	(.L_86 - .L_85)
	.align		4
.L_85:
        /*01c0*/ 	.word	index@(_ZN7cutlass13device_kernelIN5flash11enable_sm90INS1_16FlashAttnFwdSm90INS1_25CollectiveMainloopFwdSm90ILi2EN4cute5tupleIJNS5_1CILi1EEES8_S8_EEENS6_IJNS7_ILi64EEESA_SA_EEELi512ENS_10bfloat16_tEfNS_4arch4Sm90ELb1ELb0ELb0ELb1ELb0ELb1ELb1ELb0ELb0ELb1ELb0ELb0EEENS1_21CollectiveEpilogueFwdINS6_IJSA_NS7_ILi512EEESA_EEES9_SC_SE_Li256ELb1ELb1ELb0ELb0EEENS1_36VarlenDynamicPersistentTileSchedulerILi64ELi64ELi256ELi128ELb0ELb1ELb1ELb1ELb1ELb1EEEEEEEEEvNT_6ParamsE)
        /*01c4*/ 	.word	0x00000000


	//----- nvinfo : EIATTR_REGCOUNT
	.align		4
.L_86:
        /*01c8*/ 	.byte	0x04, 0x2f
        /*01ca*/ 	.short	(.L_88 - .L_87)
	.align		4
.L_87:
        /*01cc*/ 	.word	index@(_ZN7cutlass13device_kernelIN5flash11enable_sm90INS1_16FlashAttnFwdSm90INS1_25CollectiveMainloopFwdSm90ILi2EN4cute5tupleIJNS5_1CILi1EEES8_S8_EEENS6_IJNS7_ILi64EEESA_SA_EEELi512ENS_10bfloat16_tEfNS_4arch4Sm90ELb1ELb0ELb0ELb1ELb0ELb0ELb1ELb0ELb0ELb1ELb0ELb0EEENS1_21CollectiveEpilogueFwdINS6_IJSA_NS7_ILi512EEESA_EEES9_SC_SE_Li256ELb1ELb1ELb0ELb0EEENS1_36VarlenDynamicPersistentTileSchedulerILi64ELi64ELi256ELi128ELb0ELb1ELb1ELb1ELb1ELb1EEEEEEEEEvNT_6ParamsE)
        /*01d0*/ 	.word	0x00000004


	//----- nvinfo : EIATTR_FRAME_SIZE
	.align		4
.L_88:
        /*01d4*/ 	.byte	0x04, 0x11
        /*01d6*/ 	.short	(.L_90 - .L_89)
	.align		4
.L_89:
        /*01d8*/ 	.word	index@(_ZN7cutlass13device_kernelIN5flash11enable_sm90INS1_16FlashAttnFwdSm90INS1_25CollectiveMainloopFwdSm90ILi2EN4cute5tupleIJNS5_1CILi1EEES8_S8_EEENS6_IJNS7_ILi64EEESA_SA_EEELi512ENS_10bfloat16_tEfNS_4arch4Sm90ELb1ELb0ELb0ELb1ELb0ELb0ELb1ELb0ELb0ELb1ELb0ELb0EEENS1_21CollectiveEpilogueFwdINS6_IJSA_NS7_ILi512EEESA_EEES9_SC_SE_Li256ELb1ELb1ELb0ELb0EEENS1_36VarlenDynamicPersistentTileSchedulerILi64ELi64ELi256ELi128ELb0ELb1ELb1ELb1ELb1ELb1EEEEEEEEEvNT_6ParamsE)
        /*01dc*/ 	.word	0x00000000


	//----- nvinfo : EIATTR_REGCOUNT
	.align		4
.L_90:
        /*01e0*/ 	.byte	0x04, 0x2f
        /*01e2*/ 	.short	(.L_92 - .L_91)
	.align		4
.L_91:
        /*01e4*/ 	.word	index@(_ZN7cutlass13device_kernelIN5flash11enable_sm90INS1_16FlashAttnFwdSm90INS1_25CollectiveMainloopFwdSm90ILi2EN4cute5tupleIJNS5_1CILi1EEES8_S8_EEENS6_IJNS7_ILi64EEESA_SA_EEELi512ENS_10bfloat16_tEfNS_4arch4Sm90ELb1ELb0ELb0ELb1ELb0ELb1ELb0ELb0ELb0ELb1ELb0ELb0EEENS1_21CollectiveEpilogueFwdINS6_IJSA_NS7_ILi512EEESA_EEES9_SC_SE_Li256ELb1ELb1ELb0ELb0EEENS1_36VarlenDynamicPersistentTileSchedulerILi64ELi64ELi256ELi128ELb0ELb1ELb1ELb1ELb1ELb1EEEEEEEEEvNT_6ParamsE)
        /*01e8*/ 	.word	0x00000004


	//----- nvinfo : EIATTR_FRAME_SIZE
	.align		4
.L_92:
        /*01ec*/ 	.byte	0x04, 0x11
        /*01ee*/ 	.short	(.L_94 - .L_93)
	.align		4
.L_93:
        /*01f0*/ 	.word	index@(_ZN7cutlass13device_kernelIN5flash11enable_sm90INS1_16FlashAttnFwdSm90INS1_25CollectiveMainloopFwdSm90ILi2EN4cute5tupleIJNS5_1CILi1EEES8_S8_EEENS6_IJNS7_ILi64EEESA_SA_EEELi512ENS_10bfloat16_tEfNS_4arch4Sm90ELb1ELb0ELb0ELb1ELb0ELb1ELb0ELb0ELb0ELb1ELb0ELb0EEENS1_21CollectiveEpilogueFwdINS6_IJSA_NS7_ILi512EEESA_EEES9_SC_SE_Li256ELb1ELb1ELb0ELb0EEENS1_36VarlenDynamicPersistentTileSchedulerILi64ELi64ELi256ELi128ELb0ELb1ELb1ELb1ELb1ELb1EEEEEEEEEvNT_6ParamsE)
        /*01f4*/ 	.word	0x00000000


	//----- nvinfo : EIATTR_REGCOUNT
	.align		4
.L_94:
        /*01f8*/ 	.byte	0x04, 0x2f
        /*01fa*/ 	.short	(.L_96 - .L_95)
	.align		4
.L_95:
        /*01fc*/ 	.word	index@(_ZN7cutlass13device_kernelIN5flash11enable_sm90INS1_16FlashAttnFwdSm90INS1_25CollectiveMainloopFwdSm90ILi2EN4cute5tupleIJNS5_1CILi1EEES8_S8_EEENS6_IJNS7_ILi64EEESA_SA_EEELi512ENS_10bfloat16_tEfNS_4arch4Sm90ELb1ELb0ELb0ELb1ELb0ELb0ELb0ELb0ELb0ELb1ELb0ELb0EEENS1_21CollectiveEpilogueFwdINS6_IJSA_NS7_ILi512EEESA_EEES9_SC_SE_Li256ELb1ELb1ELb0ELb0EEENS1_36VarlenDynamicPersistentTileSchedulerILi64ELi64ELi256ELi128ELb0ELb1ELb1ELb1ELb1ELb1EEEEEEEEEvNT_6ParamsE)
        /*0200*/ 	.word	0x00000004


	//----- nvinfo : EIATTR_FRAME_SIZE
	.align		4
.L_96:
        /*0204*/ 	.byte	0x04, 0x11
        /*0206*/ 	.short	(.L_98 - .L_97)
	.align		4
.L_97:
        /*0208*/ 	.word	index@(_ZN7cutlass13device_kernelIN5flash11enable_sm90INS1_16FlashAttnFwdSm90INS1_25CollectiveMainloopFwdSm90ILi2EN4cute5tupleIJNS5_1CILi1EEES8_S8_EEENS6_IJNS7_ILi64EEESA_SA_EEELi512ENS_10bfloat16_tEfNS_4arch4Sm90ELb1ELb0ELb0ELb1ELb0ELb0ELb0ELb0ELb0ELb1ELb0ELb0EEENS1_21CollectiveEpilogueFwdINS6_IJSA_NS7_ILi512EEESA_EEES9_SC_SE_Li256ELb1ELb1ELb0ELb0EEENS1_36VarlenDynamicPersistentTileSchedulerILi64ELi64ELi256ELi128ELb0ELb1ELb1ELb1ELb1ELb1EEEEEEEEEvNT_6ParamsE)
        /*020c*/ 	.word	0x00000000


	//----- nvinfo : EIATTR_REGCOUNT
	.align		4
.L_98:
        /*0210*/ 	.byte	0x04, 0x2f
        /*0212*/ 	.short	(.L_100 - .L_99)
	.align		4
.L_99:
        /*0214*/ 	.word	index@(_ZN7cutlass13device_kernelIN5flash11enable_sm90INS1_16FlashAttnFwdSm90INS1_25CollectiveMainloopFwdSm90ILi2EN4cute5tupleIJNS5_1CILi1EEES8_S8_EEENS6_IJNS7_ILi64EEESA_SA_EEELi512ENS_10bfloat16_tEfNS_4arch4Sm90ELb1ELb0ELb0ELb0ELb0ELb0ELb1ELb0ELb0ELb1ELb0ELb0EEENS1_21CollectiveEpilogueFwdINS6_IJSA_NS7_ILi512EEESA_EEES9_SC_SE_Li256ELb0ELb1ELb0ELb0EEENS1_30DynamicPersistentTileSchedulerILi256ELi128ELb0ELb1ELb1EEEEEEEEEvNT_6ParamsE)
        /*0218*/ 	.word	0x00000004


	//----- nvinfo : EIATTR_FRAME_SIZE
	.align		4
.L_100:
        /*021c*/ 	.byte	0x04, 0x11
        /*021e*/ 	.short	(.L_102 - .L_101)
	.align		4
.L_101:
        /*0220*/ 	.word	index@(_ZN7cutlass13device_kernelIN5flash11enable_sm90INS1_16FlashAttnFwdSm90INS1_25CollectiveMainloopFwdSm90ILi2EN4cute5tupleIJNS5_1CILi1EEES8_S8_EEENS6_IJNS7_ILi64EEESA_SA_EEELi512ENS_10bfloat16_tEfNS_4arch4Sm90ELb1ELb0ELb0ELb0ELb0ELb0ELb1ELb0ELb0ELb1ELb0ELb0EEENS1_21CollectiveEpilogueFwdINS6_IJSA_NS7_ILi512EEESA_EEES9_SC_SE_Li256ELb0ELb1ELb0ELb0EEENS1_30DynamicPersistentTileSchedulerILi256ELi128ELb0ELb1ELb1EEEEEEEEEvNT_6ParamsE)
        /*0224*/ 	.word	0x00000000


	//----- nvinfo : EIATTR_REGCOUNT
	.align		4
.L_102:
        /*0228*/ 	.byte	0x04, 0x2f
        /*022a*/ 	.short	(.L_104 - .L_103)
	.align		4
.L_103:
        /*022c*/ 	.word	index@(_ZN7cutlass13device_kernelIN5flash11enable_sm90INS1_16FlashAttnFwdSm90INS1_25CollectiveMainloopFwdSm90ILi2EN4cute5tupleIJNS5_1CILi1EEES8_S8_EEENS6_IJNS7_ILi64EEESA_SA_EEELi512ENS_10bfloat16_tEfNS_4arch4Sm90ELb1ELb0ELb0ELb0ELb0ELb0ELb0ELb0ELb0ELb1ELb0ELb0EEENS1_21CollectiveEpilogueFwdINS6_IJSA_NS7_ILi512EEESA_EEES9_SC_SE_Li256ELb0ELb1ELb0ELb0EEENS1_30DynamicPersistentTileSchedulerILi256ELi128ELb0ELb1ELb1EEEEEEEEEvNT_6ParamsE)
        /*0230*/ 	.word	0x00000004


	//----- nvinfo : EIATTR_FRAME_SIZE
	.align		4
.L_104:
        /*0234*/ 	.byte	0x04, 0x11
        /*0236*/ 	.short	(.L_106 - .L_105)
	.align		4
.L_105:
        /*0238*/ 	.word	index@(_ZN7cutlass13device_kernelIN5flash11enable_sm90INS1_16FlashAttnFwdSm90INS1_25CollectiveMainloopFwdSm90ILi2EN4cute5tupleIJNS5_1CILi1EEES8_S8_EEENS6_IJNS7_ILi64EEESA_SA_EEELi512ENS_10bfloat16_tEfNS_4arch4Sm90ELb1ELb0ELb0ELb0ELb0ELb0ELb0ELb0ELb0ELb1ELb0ELb0EEENS1_21CollectiveEpilogueFwdINS6_IJSA_NS7_ILi512EEESA_EEES9_SC_SE_Li256ELb0ELb1ELb0ELb0EEENS1_30DynamicPersistentTileSchedulerILi256ELi128ELb0ELb1ELb1EEEEEEEEEvNT_6ParamsE)
        /*023c*/ 	.word	0x00000000


	//----- nvinfo : EIATTR_REGCOUNT
	.align		4
.L_106:
        /*0240*/ 	.byte	0x04, 0x2f
        /*0242*/ 	.short	(.L_108 - .L_107)
	.align		4
.L_107:
        /*0244*/ 	.word	index@(_ZN7cutlass13device_kernelIN5flash11enable_sm90INS1_16FlashAttnFwdSm90INS1_25CollectiveMainloopFwdSm90ILi2EN4cute5tupleIJNS5_1CILi1EEES8_S8_EEENS6_IJNS7_ILi64EEESA_SA_EEELi512ENS_10bfloat16_tEfNS_4arch4Sm90ELb0ELb1ELb0ELb1ELb0ELb1ELb1ELb0ELb0ELb1ELb0ELb0EEENS1_21CollectiveEpilogueFwdINS6_IJSA_NS7_ILi512EEESA_EEES9_SC_SE_Li256ELb1ELb1ELb0ELb0EEENS1_36VarlenDynamicPersistentTileSchedulerILi64ELi64ELi256ELi128ELb0ELb1ELb1ELb1ELb0ELb1EEEEEEEEEvNT_6ParamsE)
        /*0248*/ 	.word	0x00000004


	//----- nvinfo : EIATTR_FRAME_SIZE
	.align		4
.L_108:
        /*024c*/ 	.byte	0x04, 0x11
        /*024e*/ 	.short	(.L_110 - .L_109)
	.align		4
.L_109:
        /*0250*/ 	.word	index@(_ZN7cutlass13device_kernelIN5flash11enable_sm90INS1_16FlashAttnFwdSm90INS1_25CollectiveMainloopFwdSm90ILi2EN4cute5tupleIJNS5_1CILi1EEES8_S8_EEENS6_IJNS7_ILi64EEESA_SA_EEELi512ENS_10bfloat16_tEfNS_4arch4Sm90ELb0ELb1ELb0ELb1ELb0ELb1ELb1ELb0ELb0ELb1ELb0ELb0EEENS1_21CollectiveEpilogueFwdINS6_IJSA_NS7_ILi512EEESA_EEES9_SC_SE_Li256ELb1ELb1ELb0ELb0EEENS1_36VarlenDynamicPersistentTileSchedulerILi64ELi64ELi256ELi128ELb0ELb1ELb1ELb1ELb0ELb1EEEEEEEEEvNT_6ParamsE)
        /*0254*/ 	.word	0x00000000


	//----- nvinfo : EIATTR_REGCOUNT
	.align		4
.L_110:
        /*0258*/ 	.byte	0x04, 0x2f
        /*025a*/ 	.short	(.L_112 - .L_111)
	.align		4
.L_111:
        /*025c*/ 	.word	index@(_ZN7cutlass13device_kernelIN5flash11enable_sm90INS1_16FlashAttnFwdSm90INS1_25CollectiveMainloopFwdSm90ILi2EN4cute5tupleIJNS5_1CILi1EEES8_S8_EEENS6_IJNS7_ILi64EEESA_SA_EEELi512ENS_10bfloat16_tEfNS_4arch4Sm90ELb0ELb1ELb0ELb1ELb0ELb0ELb1ELb0ELb0ELb1ELb0ELb0EEENS1_21CollectiveEpilogueFwdINS6_IJSA_NS7_ILi512EEESA_EEES9_SC_SE_Li256ELb1ELb1ELb0ELb0EEENS1_36VarlenDynamicPersistentTileSchedulerILi64ELi64ELi256ELi128ELb0ELb1ELb1ELb1ELb0ELb1EEEEEEEEEvNT_6ParamsE)
        /*0260*/ 	.word	0x00000004


	//----- nvinfo : EIATTR_FRAME_SIZE
	.align		4
.L_112:
        /*0264*/ 	.byte	0x04, 0x11
        /*0266*/ 	.short	(.L_114 - .L_113)
	.align		4
.L_113:
        /*0268*/ 	.word	index@(_ZN7cutlass13device_kernelIN5flash11enable_sm90INS1_16FlashAttnFwdSm90INS1_25CollectiveMainloopFwdSm90ILi2EN4cute5tupleIJNS5_1CILi1EEES8_S8_EEENS6_IJNS7_ILi64EEESA_SA_EEELi512ENS_10bfloat16_tEfNS_4arch4Sm90ELb0ELb1ELb0ELb1ELb0ELb0ELb1ELb0ELb0ELb1ELb0ELb0EEENS1_21CollectiveEpilogueFwdINS6_IJSA_NS7_ILi512EEESA_EEES9_SC_SE_Li256ELb1ELb1ELb0ELb0EEENS1_36VarlenDynamicPersistentTileSchedulerILi64ELi64ELi256ELi128ELb0ELb1ELb1ELb1ELb0ELb1EEEEEEEEEvNT_6ParamsE)
        /*026c*/ 	.word	0x00000000


	//----- nvinfo : EIATTR_REGCOUNT
	.align		4
.L_114:
        /*0270*/ 	.byte	0x04, 0x2f
        /*0272*/ 	.short	(.L_116 - .L_115)
	.align		4
.L_115:
        /*0274*/ 	.word	index@(_ZN7cutlass13device_kernelIN5flash11enable_sm90INS1_16FlashAttnFwdSm90INS1_25CollectiveMainloopFwdSm90ILi2EN4cute5tupleIJNS5_1CILi1EEES8_S8_EEENS6_IJNS7_ILi64EEESA_SA_EEELi512ENS_10bfloat16_tEfNS_4arch4Sm90ELb0ELb1ELb0ELb1ELb0ELb1ELb0ELb0ELb0ELb1ELb0ELb0EEENS1_21CollectiveEpilogueFwdINS6_IJSA_NS7_ILi512EEESA_EEES9_SC_SE_Li256ELb1ELb1ELb0ELb0EEENS1_36VarlenDynamicPersistentTileSchedulerILi64ELi64ELi256ELi128ELb0ELb1ELb1ELb1ELb0ELb1EEEEEEEEEvNT_6ParamsE)
        /*0278*/ 	.word	0x00000004


	//----- nvinfo : EIATTR_FRAME_SIZE
	.align		4
.L_116:
        /*027c*/ 	.byte	0x04, 0x11
        /*027e*/ 	.short	(.L_118 - .L_117)
	.align		4
.L_117:
        /*0280*/ 	.word	index@(_ZN7cutlass13device_kernelIN5flash11enable_sm90INS1_16FlashAttnFwdSm90INS1_25CollectiveMainloopFwdSm90ILi2EN4cute5tupleIJNS5_1CILi1EEES8_S8_EEENS6_IJNS7_ILi64EEESA_SA_EEELi512ENS_10bfloat16_tEfNS_4arch4Sm90ELb0ELb1ELb0ELb1ELb0ELb1ELb0ELb0ELb0ELb1ELb0ELb0EEENS1_21CollectiveEpilogueFwdINS6_IJSA_NS7_ILi512EEESA_EEES9_SC_SE_Li256ELb1ELb1ELb0ELb0EEENS1_36VarlenDynamicPersistentTileSchedulerILi64ELi64ELi256ELi128ELb0ELb1ELb1ELb1ELb0ELb1EEEEEEEEEvNT_6ParamsE)
        /*0284*/ 	.word	0x00000000


	//----- nvinfo : EIATTR_REGCOUNT
	.align		4
.L_118:
        /*0288*/ 	.byte	0x04, 0x2f
        /*028a*/ 	.short	(.L_120 - .L_119)
	.align		4
.L_119:
        /*028c*/ 	.word	index@(_ZN7cutlass13device_kernelIN5flash11enable_sm90INS1_16FlashAttnFwdSm90INS1_25CollectiveMainloopFwdSm90ILi2EN4cute5tupleIJNS5_1CILi1EEES8_S8_EEENS6_IJNS7_ILi64EEESA_SA_EEELi512ENS_10bfloat16_tEfNS_4arch4Sm90ELb0ELb1ELb0ELb1ELb0ELb0ELb0ELb0ELb0ELb1ELb0ELb0EEENS1_21CollectiveEpilogueFwdINS6_IJSA_NS7_ILi512EEESA_EEES9_SC_SE_Li256ELb1ELb1ELb0ELb0EEENS1_36VarlenDynamicPersistentTileSchedulerILi64ELi64ELi256ELi128ELb0ELb1ELb1ELb1ELb0ELb1EEEEEEEEEvNT_6ParamsE)
        /*0290*/ 	.word	0x00000004


	//----- nvinfo : EIATTR_FRAME_SIZE
	.align		4
.L_120:
        /*0294*/ 	.byte	0x04, 0x11
        /*0296*/ 	.short	(.L_122 - .L_121)
	.align		4
.L_121:
        /*0298*/ 	.word	index@(_ZN7cutlass13device_kernelIN5flash11enable_sm90INS1_16FlashAttnFwdSm90INS1_25CollectiveMainloopFwdSm90ILi2EN4cute5tupleIJNS5_1CILi1EEES8_S8_EEENS6_IJNS7_ILi64EEESA_SA_EEELi512ENS_10bfloat16_tEfNS_4arch4Sm90ELb0ELb1ELb0ELb1ELb0ELb0ELb0ELb0ELb0ELb1ELb0ELb0EEENS1_21CollectiveEpilogueFwdINS6_IJSA_NS7_ILi512EEESA_EEES9_SC_SE_Li256ELb1ELb1ELb0ELb0EEENS1_36VarlenDynamicPersistentTileSchedulerILi64ELi64ELi256ELi128ELb0ELb1ELb1ELb1ELb0ELb1EEEEEEEEEvNT_6ParamsE)
        /*029c*/ 	.word	0x00000000


	//----- nvinfo : EIATTR_REGCOUNT
	.align		4
.L_122:
        /*02a0*/ 	.byte	0x04, 0x2f
        /*02a2*/ 	.short	(.L_124 - .L_123)
	.align		4
.L_123:
        /*02a4*/ 	.word	index@(_ZN7cutlass13device_kernelIN5flash11enable_sm90INS1_16FlashAttnFwdSm90INS1_25CollectiveMainloopFwdSm90ILi2EN4cute5tupleIJNS5_1CILi1EEES8_S8_EEENS6_IJNS7_ILi64EEESA_SA_EEELi512ENS_10bfloat16_tEfNS_4arch4Sm90ELb0ELb1ELb0ELb0ELb0ELb0ELb1ELb0ELb0ELb1ELb0ELb0EEENS1_21CollectiveEpilogueFwdINS6_IJSA_NS7_ILi512EEESA_EEES9_SC_SE_Li256ELb0ELb1ELb0ELb0EEENS1_30DynamicPersistentTileSchedulerILi256ELi128ELb0ELb1ELb1EEEEEEEEEvNT_6ParamsE)
        /*02a8*/ 	.word	0x00000004


	//----- nvinfo : EIATTR_FRAME_SIZE
	.align		4
.L_124:
        /*02ac*/ 	.byte	0x04, 0x11
        /*02ae*/ 	.short	(.L_126 - .L_125)
	.align		4
.L_125:
        /*02b0*/ 	.word	index@(_ZN7cutlass13device_kernelIN5flash11enable_sm90INS1_16FlashAttnFwdSm90INS1_25CollectiveMainloopFwdSm90ILi2EN4cute5tupleIJNS5_1CILi1EEES8_S8_EEENS6_IJNS7_ILi64EEESA_SA_EEELi512ENS_10bfloat16_tEfNS_4arch4Sm90ELb0ELb1ELb0ELb0ELb0ELb0ELb1ELb0ELb0ELb1ELb0ELb0EEENS1_21CollectiveEpilogueFwdINS6_IJSA_NS7_ILi512EEESA_EEES9_SC_SE_Li256ELb0ELb1ELb0ELb0EEENS1_30DynamicPersistentTileSchedulerILi256ELi128ELb0ELb1ELb1EEEEEEEEEvNT_6ParamsE)
        /*02b4*/ 	.word	0x00000000


	//----- nvinfo : EIATTR_REGCOUNT
	.align		4
.L_126:
        /*02b8*/ 	.byte	0x04, 0x2f
        /*02ba*/ 	.short	(.L_128 - .L_127)
	.align		4
.L_127:
        /*02bc*/ 	.word	index@(_ZN7cutlass13device_kernelIN5flash11enable_sm90INS1_16FlashAttnFwdSm90INS1_25CollectiveMainloopFwdSm90ILi2EN4cute5tupleIJNS5_1CILi1EEES8_S8_EEENS6_IJNS7_ILi64EEESA_SA_EEELi512ENS_10bfloat16_tEfNS_4arch4Sm90ELb0ELb1ELb0ELb0ELb0ELb0ELb0ELb0ELb0ELb1ELb0ELb0EEENS1_21CollectiveEpilogueFwdINS6_IJSA_NS7_ILi512EEESA_EEES9_SC_SE_Li256ELb0ELb1ELb0ELb0EEENS1_30DynamicPersistentTileSchedulerILi256ELi128ELb0ELb1ELb1EEEEEEEEEvNT_6ParamsE)
        /*02c0*/ 	.word	0x00000004


	//----- nvinfo : EIATTR_FRAME_SIZE
	.align		4
.L_128:
        /*02c4*/ 	.byte	0x04, 0x11
        /*02c6*/ 	.short	(.L_130 - .L_129)
	.align		4
.L_129:
        /*02c8*/ 	.word	index@(_ZN7cutlass13device_kernelIN5flash11enable_sm90INS1_16FlashAttnFwdSm90INS1_25CollectiveMainloopFwdSm90ILi2EN4cute5tupleIJNS5_1CILi1EEES8_S8_EEENS6_IJNS7_ILi64EEESA_SA_EEELi512ENS_10bfloat16_tEfNS_4arch4Sm90ELb0ELb1ELb0ELb0ELb0ELb0ELb0ELb0ELb0ELb1ELb0ELb0EEENS1_21CollectiveEpilogueFwdINS6_IJSA_NS7_ILi512EEESA_EEES9_SC_SE_Li256ELb0ELb1ELb0ELb0EEENS1_30DynamicPersistentTileSchedulerILi256ELi128ELb0ELb1ELb1EEEEEEEEEvNT_6ParamsE)
        /*02cc*/ 	.word	0x00000000


	//----- nvinfo : EIATTR_REGCOUNT
	.align		4
.L_130:
        /*02d0*/ 	.byte	0x04, 0x2f
        /*02d2*/ 	.short	(.L_132 - .L_131)
	.align		4
.L_131:
        /*02d4*/ 	.word	index@(_ZN7cutlass13device_kernelIN5flash11enable_sm90INS1_16FlashAttnFwdSm90INS1_25CollectiveMainloopFwdSm90ILi2EN4cute5tupleIJNS5_1CILi1EEES8_S8_EEENS6_IJNS7_ILi64EEESA_SA_EEELi512ENS_10bfloat16_tEfNS_4arch4Sm90ELb0ELb0ELb0ELb1ELb0ELb1ELb1ELb0ELb0ELb1ELb0ELb0EEENS1_21CollectiveEpilogueFwdINS6_IJSA_NS7_ILi512EEESA_EEES9_SC_SE_Li256ELb1ELb1ELb0ELb0EEENS1_36VarlenDynamicPersistentTileSchedulerILi64ELi64ELi256ELi128ELb0ELb1ELb1ELb0ELb1ELb1EEEEEEEEEvNT_6ParamsE)
        /*02d8*/ 	.word	0x00000004


	//----- nvinfo : EIATTR_FRAME_SIZE
	.align		4
.L_132:
        /*02dc*/ 	.byte	0x04, 0x11
        /*02de*/ 	.short	(.L_134 - .L_133)
	.align		4
.L_133:
        /*02e0*/ 	.word	index@(_ZN7cutlass13device_kernelIN5flash11enable_sm90INS1_16FlashAttnFwdSm90INS1_25CollectiveMainloopFwdSm90ILi2EN4cute5tupleIJNS5_1CILi1EEES8_S8_EEENS6_IJNS7_ILi64EEESA_SA_EEELi512ENS_10bfloat16_tEfNS_4arch4Sm90ELb0ELb0ELb0ELb1ELb0ELb1ELb1ELb0ELb0ELb1ELb0ELb0EEENS1_21CollectiveEpilogueFwdINS6_IJSA_NS7_ILi512EEESA_EEES9_SC_SE_Li256ELb1ELb1ELb0ELb0EEENS1_36VarlenDynamicPersistentTileSchedulerILi64ELi64ELi256ELi128ELb0ELb1ELb1ELb0ELb1ELb1EEEEEEEEEvNT_6ParamsE)
        /*02e4*/ 	.word	0x00000000


	//----- nvinfo : EIATTR_REGCOUNT
	.align		4
.L_134:
        /*02e8*/ 	.byte	0x04, 0x2f
        /*02ea*/ 	.short	(.L_136 - .L_135)
	.align		4
.L_135:
        /*02ec*/ 	.word	index@(_ZN7cutlass13device_kernelIN5flash11enable_sm90INS1_16FlashAttnFwdSm90INS1_25CollectiveMainloopFwdSm90ILi2EN4cute5tupleIJNS5_1CILi1EEES8_S8_EEENS6_IJNS7_ILi64EEESA_SA_EEELi512ENS_10bfloat16_tEfNS_4arch4Sm90ELb0ELb0ELb0ELb1ELb0ELb0ELb1ELb0ELb0ELb1ELb0ELb0EEENS1_21CollectiveEpilogueFwdINS6_IJSA_NS7_ILi512EEESA_EEES9_SC_SE_Li256ELb1ELb1ELb0ELb0EEENS1_36VarlenDynamicPersistentTileSchedulerILi64ELi64ELi256ELi128ELb0ELb1ELb1ELb0ELb1ELb1EEEEEEEEEvNT_6ParamsE)
        /*02f0*/ 	.word	0x00000004


	//----- nvinfo : EIATTR_FRAME_SIZE
	.align		4
.L_136:
        /*02f4*/ 	.byte	0x04, 0x11
        /*02f6*/ 	.short	(.L_138 - .L_137)
	.align		4
.L_137:
        /*02f8*/ 	.word	index@(_ZN7cutlass13device_kernelIN5flash11enable_sm90INS1_16FlashAttnFwdSm90INS1_25CollectiveMainloopFwdSm90ILi2EN4cute5tupleIJNS5_1CILi1EEES8_S8_EEENS6_IJNS7_ILi64EEESA_SA_EEELi512ENS_10bfloat16_tEfNS_4arch4Sm90ELb0ELb0ELb0ELb1ELb0ELb0ELb1ELb0ELb0ELb1ELb0ELb0EEENS1_21CollectiveEpilogueFwdINS6_IJSA_NS7_ILi512EEESA_EEES9_SC_SE_Li256ELb1ELb1ELb0ELb0EEENS1_36VarlenDynamicPersistentTileSchedulerILi64ELi64ELi256ELi128ELb0ELb1ELb1ELb0ELb1ELb1EEEEEEEEEvNT_6ParamsE)
        /*02fc*/ 	.word	0x00000000


	//----- nvinfo : EIATTR_REGCOUNT
	.align		4
.L_138:
        /*0300*/ 	.byte	0x04, 0x2f
        /*0302*/ 	.short	(.L_140 - .L_139)
	.align		4
.L_139:
        /*0304*/ 	.word	index@(_ZN7cutlass13device_kernelIN5flash11enable_sm90INS1_16FlashAttnFwdSm90INS1_25CollectiveMainloopFwdSm90ILi2EN4cute5tupleIJNS5_1CILi1EEES8_S8_EEENS6_IJNS7_ILi64EEESA_SA_EEELi512ENS_10bfloat16_tEfNS_4arch4Sm90ELb0ELb0ELb0ELb1ELb0ELb1ELb0ELb0ELb0ELb1ELb0ELb0EEENS1_21CollectiveEpilogueFwdINS6_IJSA_NS7_ILi512EEESA_EEES9_SC_SE_Li256ELb1ELb1ELb0ELb0EEENS1_36VarlenDynamicPersistentTileSchedulerILi64ELi64ELi256ELi128ELb0ELb1ELb1ELb0ELb1ELb1EEEEEEEEEvNT_6ParamsE)
        /*0308*/ 	.word	0x00000004


	//----- nvinfo : EIATTR_FRAME_SIZE
	.align		4
.L_140:
        /*030c*/ 	.byte	0x04, 0x11
        /*030e*/ 	.short	(.L_142 - .L_141)
	.align		4
.L_141:
        /*0310*/ 	.word	index@(_ZN7cutlass13device_kernelIN5flash11enable_sm90INS1_16FlashAttnFwdSm90INS1_25CollectiveMainloopFwdSm90ILi2EN4cute5tupleIJNS5_1CILi1EEES8_S8_EEENS6_IJNS7_ILi64EEESA_SA_EEELi512ENS_10bfloat16_tEfNS_4arch4Sm90ELb0ELb0ELb0ELb1ELb0ELb1ELb0ELb0ELb0ELb1ELb0ELb0EEENS1_21CollectiveEpilogueFwdINS6_IJSA_NS7_ILi512EEESA_EEES9_SC_SE_Li256ELb1ELb1ELb0ELb0EEENS1_36VarlenDynamicPersistentTileSchedulerILi64ELi64ELi256ELi128ELb0ELb1ELb1ELb0ELb1ELb1EEEEEEEEEvNT_6ParamsE)
        /*0314*/ 	.word	0x00000000


	//----- nvinfo : EIATTR_REGCOUNT
	.align		4
.L_142:
        /*0318*/ 	.byte	0x04, 0x2f
        /*031a*/ 	.short	(.L_144 - .L_143)
	.align		4
.L_143:
        /*031c*/ 	.word	index@(_ZN7cutlass13device_kernelIN5flash11enable_sm90INS1_16FlashAttnFwdSm90INS1_25CollectiveMainloopFwdSm90ILi2EN4cute5tupleIJNS5_1CILi1EEES8_S8_EEENS6_IJNS7_ILi64EEESA_SA_EEELi512ENS_10bfloat16_tEfNS_4arch4Sm90ELb0ELb0ELb0ELb1ELb0ELb0ELb0ELb0ELb0ELb1ELb0ELb0EEENS1_21CollectiveEpilogueFwdINS6_IJSA_NS7_ILi512EEESA_EEES9_SC_SE_Li256ELb1ELb1ELb0ELb0EEENS1_36VarlenDynamicPersistentTileSchedulerILi64ELi64ELi256ELi128ELb0ELb1ELb1ELb0ELb1ELb1EEEEEEEEEvNT_6ParamsE)
        /*0320*/ 	.word	0x00000004


	//----- nvinfo : EIATTR_FRAME_SIZE
	.align		4
.L_144:
        /*0324*/ 	.byte	0x04, 0x11
        /*0326*/ 	.short	(.L_146 - .L_145)
	.align		4
.L_145:
        /*0328*/ 	.word	index@(_ZN7cutlass13device_kernelIN5flash11enable_sm90INS1_16FlashAttnFwdSm90INS1_25CollectiveMainloopFwdSm90ILi2EN4cute5tupleIJNS5_1CILi1EEES8_S8_EEENS6_IJNS7_ILi64EEESA_SA_EEELi512ENS_10bfloat16_tEfNS_4arch4Sm90ELb0ELb0ELb0ELb1ELb0ELb0ELb0ELb0ELb0ELb1ELb0ELb0EEENS1_21CollectiveEpilogueFwdINS6_IJSA_NS7_ILi512EEESA_EEES9_SC_SE_Li256ELb1ELb1ELb0ELb0EEENS1_36VarlenDynamicPersistentTileSchedulerILi64ELi64ELi256ELi128ELb0ELb1ELb1ELb0ELb1ELb1EEEEEEEEEvNT_6ParamsE)
        /*032c*/ 	.word	0x00000000


	//----- nvinfo : EIATTR_REGCOUNT
	.align		4
.L_146:
        /*0330*/ 	.byte	0x04, 0x2f
        /*0332*/ 	.short	(.L_148 - .L_147)
	.align		4
.L_147:
        /*0334*/ 	.word	index@(_ZN7cutlass13device_kernelIN5flash11enable_sm90INS1_16FlashAttnFwdSm90INS1_25CollectiveMainloopFwdSm90ILi2EN4cute5tupleIJNS5_1CILi1EEES8_S8_EEENS6_IJNS7_ILi64EEESA_SA_EEELi512ENS_10bfloat16_tEfNS_4arch4Sm90ELb0ELb0ELb0ELb0ELb0ELb0ELb1ELb0ELb0ELb1ELb0ELb0EEENS1_21CollectiveEpilogueFwdINS6_IJSA_NS7_ILi512EEESA_EEES9_SC_SE_Li256ELb0ELb1ELb0ELb0EEENS1_29StaticPersistentTileSchedulerILb0EEEEEEEEEvNT_6ParamsE)
        /*0338*/ 	.word	0x00000004


	//----- nvinfo : EIATTR_FRAME_SIZE
	.align		4
.L_148:
        /*033c*/ 	.byte	0x04, 0x11
        /*033e*/ 	.short	(.L_150 - .L_149)
	.align		4
.L_149:
        /*0340*/ 	.word	index@(_ZN7cutlass13device_kernelIN5flash11enable_sm90INS1_16FlashAttnFwdSm90INS1_25CollectiveMainloopFwdSm90ILi2EN4cute5tupleIJNS5_1CILi1EEES8_S8_EEENS6_IJNS7_ILi64EEESA_SA_EEELi512ENS_10bfloat16_tEfNS_4arch4Sm90ELb0ELb0ELb0ELb0ELb0ELb0ELb1ELb0ELb0ELb1ELb0ELb0EEENS1_21CollectiveEpilogueFwdINS6_IJSA_NS7_ILi512EEESA_EEES9_SC_SE_Li256ELb0ELb1ELb0ELb0EEENS1_29StaticPersistentTileSchedulerILb0EEEEEEEEEvNT_6ParamsE)
        /*0344*/ 	.word	0x00000000


	//----- nvinfo : EIATTR_REGCOUNT
	.align		4
.L_150:
        /*0348*/ 	.byte	0x04, 0x2f
        /*034a*/ 	.short	(.L_152 - .L_151)
	.align		4
.L_151:
        /*034c*/ 	.word	index@(_ZN7cutlass13device_kernelIN5flash11enable_sm90INS1_16FlashAttnFwdSm90INS1_25CollectiveMainloopFwdSm90ILi2EN4cute5tupleIJNS5_1CILi1EEES8_S8_EEENS6_IJNS7_ILi64EEESA_SA_EEELi512ENS_10bfloat16_tEfNS_4arch4Sm90ELb0ELb0ELb0ELb0ELb0ELb0ELb0ELb0ELb0ELb1ELb0ELb0EEENS1_21CollectiveEpilogueFwdINS6_IJSA_NS7_ILi512EEESA_EEES9_SC_SE_Li256ELb0ELb1ELb0ELb0EEENS1_29StaticPersistentTileSchedulerILb0EEEEEEEEEvNT_6ParamsE)
        /*0350*/ 	.word	0x00000004


	//----- nvinfo : EIATTR_FRAME_SIZE
	.align		4
.L_152:
        /*0354*/ 	.byte	0x04, 0x11
        /*0356*/ 	.short	(.L_154 - .L_153)
	.align		4
.L_153:
        /*0358*/ 	.word	index@(_ZN7cutlass13device_kernelIN5flash11enable_sm90INS1_16FlashAttnFwdSm90INS1_25CollectiveMainloopFwdSm90ILi2EN4cute5tupleIJNS5_1CILi1EEES8_S8_EEENS6_IJNS7_ILi64EEESA_SA_EEELi512ENS_10bfloat16_tEfNS_4arch4Sm90ELb0ELb0ELb0ELb0ELb0ELb0ELb0ELb0ELb0ELb1ELb0ELb0EEENS1_21CollectiveEpilogueFwdINS6_IJSA_NS7_ILi512EEESA_EEES9_SC_SE_Li256ELb0ELb1ELb0ELb0EEENS1_29StaticPersistentTileSchedulerILb0EEEEEEEEEvNT_6ParamsE)
        /*035c*/ 	.word	0x00000000


	//----- nvinfo : EIATTR_REGCOUNT
	.align		4
.L_154:
        /*0360*/ 	.byte	0x04, 0x2f
        /*0362*/ 	.short	(.L_156 - .L_155)
	.align		4
.L_155:
        /*0364*/ 	.word	index@(_ZN7cutlass13device_kernelIN5flash11enable_sm90INS1_16FlashAttnFwdSm90INS1_25CollectiveMainloopFwdSm90ILi2EN4cute5tupleIJNS5_1CILi1EEES8_S8_EEENS6_IJNS7_ILi128EEESA_NS7_ILi192EEEEEELi128ENS_10bfloat16_tEfNS_4arch4Sm90ELb1ELb0ELb0ELb1ELb0ELb1ELb0ELb1ELb1ELb1ELb0ELb0EEENS1_21CollectiveEpilogueFwdINS6_IJSA_SA_SA_EEES9_SD_SF_Li256ELb1ELb1ELb0ELb0EEENS1_36VarlenDynamicPersistentTileSchedulerILi128ELi128ELi256ELi128ELb0ELb1ELb1ELb1ELb1ELb1EEEEEEEEEvNT_6ParamsE)
        /*0368*/ 	.word	0x00000004


	//----- nvinfo : EIATTR_FRAME_SIZE
	.align		4
.L_156:
        /*036c*/ 	.byte	0x04, 0x11
        /*036e*/ 	.short	(.L_158 - .L_157)
	.align		4
.L_157:
        /*0370*/ 	.word	index@(_ZN7cutlass13device_kernelIN5flash11enable_sm90INS1_16FlashAttnFwdSm90INS1_25CollectiveMainloopFwdSm90ILi2EN4cute5tupleIJNS5_1CILi1EEES8_S8_EEENS6_IJNS7_ILi128EEESA_NS7_ILi192EEEEEELi128ENS_10bfloat16_tEfNS_4arch4Sm90ELb1ELb0ELb0ELb1ELb0ELb1ELb0ELb1ELb1ELb1ELb0ELb0EEENS1_21CollectiveEpilogueFwdINS6_IJSA_SA_SA_EEES9_SD_SF_Li256ELb1ELb1ELb0ELb0EEENS1_36VarlenDynamicPersistentTileSchedulerILi128ELi128ELi256ELi128ELb0ELb1ELb1ELb1ELb1ELb1EEEEEEEEEvNT_6ParamsE)
        /*0374*/ 	.word	0x00000000


	//----- nvinfo : EIATTR_REGCOUNT
	.align		4
.L_158:
        /*0378*/ 	.byte	0x04, 0x2f
        /*037a*/ 	.short	(.L_160 - .L_159)
	.align		4
.L_159:
        /*037c*/ 	.word	index@(_ZN7cutlass13device_kernelIN5flash11enable_sm90INS1_16FlashAttnFwdSm90INS1_25CollectiveMainloopFwdSm90ILi2EN4cute5tupleIJNS5_1CILi1EEES8_S8_EEENS6_IJNS7_ILi128EEESA_NS7_ILi192EEEEEELi128ENS_10bfloat16_tEfNS_4arch4Sm90ELb1ELb0ELb0ELb1ELb0ELb0ELb0ELb1ELb1ELb1ELb0ELb0EEENS1_21CollectiveEpilogueFwdINS6_IJSA_SA_SA_EEES9_SD_SF_Li256ELb1ELb1ELb0ELb0EEENS1_36VarlenDynamicPersistentTileSchedulerILi128ELi128ELi256ELi128ELb0ELb1ELb1ELb1ELb1ELb1EEEEEEEEEvNT_6ParamsE)
        /*0380*/ 	.word	0x00000004


	//----- nvinfo : EIATTR_FRAME_SIZE
	.align		4
.L_160:
        /*0384*/ 	.byte	0x04, 0x11
        /*0386*/ 	.short	(.L_162 - .L_161)
	.align		4
.L_161:
        /*0388*/ 	.word	index@(_ZN7cutlass13device_kernelIN5flash11enable_sm90INS1_16FlashAttnFwdSm90INS1_25CollectiveMainloopFwdSm90ILi2EN4cute5tupleIJNS5_1CILi1EEES8_S8_EEENS6_IJNS7_ILi128EEESA_NS7_ILi192EEEEEELi128ENS_10bfloat16_tEfNS_4arch4Sm90ELb1ELb0ELb0ELb1ELb0ELb0ELb0ELb1ELb1ELb1ELb0ELb0EEENS1_21CollectiveEpilogueFwdINS6_IJSA_SA_SA_EEES9_SD_SF_Li256ELb1ELb1ELb0ELb0EEENS1_36VarlenDynamicPersistentTileSchedulerILi128ELi128ELi256ELi128ELb0ELb1ELb1ELb1ELb1ELb1EEEEEEEEEvNT_6ParamsE)
        /*038c*/ 	.word	0x00000000


	//----- nvinfo : EIATTR_REGCOUNT
	.align		4
.L_162:
        /*0390*/ 	.byte	0x04, 0x2f
        /*0392*/ 	.short	(.L_164 - .L_163)
	.align		4
.L_163:
        /*0394*/ 	.word	index@(_ZN7cutlass13device_kernelIN5flash11enable_sm90INS1_16FlashAttnFwdSm90INS1_25CollectiveMainloopFwdSm90ILi2EN4cute5tupleIJNS5_1CILi1EEES8_S8_EEENS6_IJNS7_ILi128EEESA_NS7_ILi192EEEEEELi128ENS_10bfloat16_tEfNS_4arch4Sm90ELb1ELb0ELb0ELb0ELb0ELb0ELb0ELb1ELb1ELb1ELb0ELb0EEENS1_21CollectiveEpilogueFwdINS6_IJSA_SA_SA_EEES9_SD_SF_Li256ELb0ELb1ELb0ELb0EEENS1_30DynamicPersistentTileSchedulerILi256ELi128ELb0ELb1ELb1EEEEEEEEEvNT_6ParamsE)
        /*0398*/ 	.word	0x00000004


	//----- nvinfo : EIATTR_FRAME_SIZE
	.align		4
.L_164:
        /*039c*/ 	.byte	0x04, 0x11
        /*039e*/ 	.short	(.L_166 - .L_165)
	.align		4
.L_165:
        /*03a0*/ 	.word	index@(_ZN7cutlass13device_kernelIN5flash11enable_sm90INS1_16FlashAttnFwdSm90INS1_25CollectiveMainloopFwdSm90ILi2EN4cute5tupleIJNS5_1CILi1EEES8_S8_EEENS6_IJNS7_ILi128EEESA_NS7_ILi192EEEEEELi128ENS_10bfloat16_tEfNS_4arch4Sm90ELb1ELb0ELb0ELb0ELb0ELb0ELb0ELb1ELb1ELb1ELb0ELb0EEENS1_21CollectiveEpilogueFwdINS6_IJSA_SA_SA_EEES9_SD_SF_Li256ELb0ELb1ELb0ELb0EEENS1_30DynamicPersistentTileSchedulerILi256ELi128ELb0ELb1ELb1EEEEEEEEEvNT_6ParamsE)
        /*03a4*/ 	.word	0x00000000


	//----- nvinfo : EIATTR_REGCOUNT
	.align		4
.L_166:
        /*03a8*/ 	.byte	0x04, 0x2f
        /*03aa*/ 	.short	(.L_168 - .L_167)
	.align		4
.L_167:
        /*03ac*/ 	.word	index@(_ZN7cutlass13device_kernelIN5flash11enable_sm90INS1_16FlashAttnFwdSm90INS1_25CollectiveMainloopFwdSm90ILi2EN4cute5tupleIJNS5_1CILi1EEES8_S8_EEENS6_IJNS7_ILi128EEENS7_ILi96EEENS7_ILi192EEEEEELi128ENS_10bfloat16_tEfNS_4arch4Sm90ELb0ELb1ELb0ELb1ELb0ELb1ELb0ELb1ELb1ELb1ELb0ELb0EEENS1_21CollectiveEpilogueFwdINS6_IJSA_SA_SB_EEES9_SE_SG_Li256ELb1ELb1ELb0ELb0EEENS1_36VarlenDynamicPersistentTileSchedulerILi128ELi96ELi256ELi128ELb0ELb1ELb1ELb1ELb0ELb1EEEEEEEEEvNT_6ParamsE)
        /*03b0*/ 	.word	0x00000004


	//----- nvinfo : EIATTR_FRAME_SIZE
	.align		4
.L_168:
        /*03b4*/ 	.byte	0x04, 0x11
        /*03b6*/ 	.short	(.L_170 - .L_169)
	.align		4
.L_169:
        /*03b8*/ 	.word	index@(_ZN7cutlass13device_kernelIN5flash11enable_sm90INS1_16FlashAttnFwdSm90INS1_25CollectiveMainloopFwdSm90ILi2EN4cute5tupleIJNS5_1CILi1EEES8_S8_EEENS6_IJNS7_ILi128EEENS7_ILi96EEENS7_ILi192EEEEEELi128ENS_10bfloat16_tEfNS_4arch4Sm90ELb0ELb1ELb0ELb1ELb0ELb1ELb0ELb1ELb1ELb1ELb0ELb0EEENS1_21CollectiveEpilogueFwdINS6_IJSA_SA_SB_EEES9_SE_SG_Li256ELb1ELb1ELb0ELb0EEENS1_36VarlenDynamicPersistentTileSchedulerILi128ELi96ELi256ELi128ELb0ELb1ELb1ELb1ELb0ELb1EEEEEEEEEvNT_6ParamsE)
        /*03bc*/ 	.word	0x00000000


	//----- nvinfo : EIATTR_REGCOUNT
	.align		4
.L_170:
        /*03c0*/ 	.byte	0x04, 0x2f
        /*03c2*/ 	.short	(.L_172 - .L_171)
	.align		4
.L_171:
        /*03c4*/ 	.word	index@(_ZN7cutlass13device_kernelIN5flash11enable_sm90INS1_16FlashAttnFwdSm90INS1_25CollectiveMainloopFwdSm90ILi2EN4cute5tupleIJNS5_1CILi1EEES8_S8_EEENS6_IJNS7_ILi128EEENS7_ILi96EEENS7_ILi192EEEEEELi128ENS_10bfloat16_tEfNS_4arch4Sm90ELb0ELb1ELb0ELb1ELb0ELb0ELb0ELb1ELb1ELb1ELb0ELb0EEENS1_21CollectiveEpilogueFwdINS6_IJSA_SA_SB_EEES9_SE_SG_Li256ELb1ELb1ELb0ELb0EEENS1_36VarlenDynamicPersistentTileSchedulerILi128ELi96ELi256ELi128ELb0ELb1ELb1ELb1ELb0ELb1EEEEEEEEEvNT_6ParamsE)
        /*03c8*/ 	.word	0x00000004


	//----- nvinfo : EIATTR_FRAME_SIZE
	.align		4
.L_172:
        /*03cc*/ 	.byte	0x04, 0x11
        /*03ce*/ 	.short	(.L_174 - .L_173)
	.align		4
.L_173:
        /*03d0*/ 	.word	index@(_ZN7cutlass13device_kernelIN5flash11enable_sm90INS1_16FlashAttnFwdSm90INS1_25CollectiveMainloopFwdSm90ILi2EN4cute5tupleIJNS5_1CILi1EEES8_S8_EEENS6_IJNS7_ILi128EEENS7_ILi96EEENS7_ILi192EEEEEELi128ENS_10bfloat16_tEfNS_4arch4Sm90ELb0ELb1ELb0ELb1ELb0ELb0ELb0ELb1ELb1ELb1ELb0ELb0EEENS1_21CollectiveEpilogueFwdINS6_IJSA_SA_SB_EEES9_SE_SG_Li256ELb1ELb1ELb0ELb0EEENS1_36VarlenDynamicPersistentTileSchedulerILi128ELi96ELi256ELi128ELb0ELb1ELb1ELb1ELb0ELb1EEEEEEEEEvNT_6ParamsE)
        /*03d4*/ 	.word	0x00000000


	//----- nvinfo : EIATTR_REGCOUNT
	.align		4
.L_174:
        /*03d8*/ 	.byte	0x04, 0x2f
        /*03da*/ 	.short	(.L_176 - .L_175)
	.align		4
.L_175:
        /*03dc*/ 	.word	index@(_ZN7cutlass13device_kernelIN5flash11enable_sm90INS1_16FlashAttnFwdSm90INS1_25CollectiveMainloopFwdSm90ILi2EN4cute5tupleIJNS5_1CILi1EEES8_S8_EEENS6_IJNS7_ILi128EEENS7_ILi96EEENS7_ILi192EEEEEELi128ENS_10bfloat16_tEfNS_4arch4Sm90ELb0ELb1ELb0ELb0ELb0ELb0ELb0ELb1ELb1ELb1ELb0ELb0EEENS1_21CollectiveEpilogueFwdINS6_IJSA_SA_SB_EEES9_SE_SG_Li256ELb0ELb1ELb0ELb0EEENS1_30DynamicPersistentTileSchedulerILi256ELi128ELb0ELb1ELb1EEEEEEEEEvNT_6ParamsE)
        /*03e0*/ 	.word	0x00000004


	//----- nvinfo : EIATTR_FRAME_SIZE
	.align		4
.L_176:
        /*03e4*/ 	.byte	0x04, 0x11
        /*03e6*/ 	.short	(.L_178 - .L_177)
	.align		4
.L_177:
        /*03e8*/ 	.word	index@(_ZN7cutlass13device_kernelIN5flash11enable_sm90INS1_16FlashAttnFwdSm90INS1_25CollectiveMainloopFwdSm90ILi2EN4cute5tupleIJNS5_1CILi1EEES8_S8_EEENS6_IJNS7_ILi128EEENS7_ILi96EEENS7_ILi192EEEEEELi128ENS_10bfloat16_tEfNS_4arch4Sm90ELb0ELb1ELb0ELb0ELb0ELb0ELb0ELb1ELb1ELb1ELb0ELb0EEENS1_21CollectiveEpilogueFwdINS6_IJSA_SA_SB_EEES9_SE_SG_Li256ELb0ELb1ELb0ELb0EEENS1_30DynamicPersistentTileSchedulerILi256ELi128ELb0ELb1ELb1EEEEEEEEEvNT_6ParamsE)
        /*03ec*/ 	.word	0x00000000


	//----- nvinfo : EIATTR_REGCOUNT
	.align		4
.L_178:
        /*03f0*/ 	.byte	0x04, 0x2f
        /*03f2*/ 	.short	(.L_180 - .L_179)
	.align		4
.L_179:
        /*03f4*/ 	.word	index@(_ZN7cutlass13device_kernelIN5flash11enable_sm90INS1_16FlashAttnFwdSm90INS1_25CollectiveMainloopFwdSm90ILi2EN4cute5tupleIJNS5_1CILi1EEES8_S8_EEENS6_IJNS7_ILi128EEESA_NS7_ILi192EEEEEELi128ENS_10bfloat16_tEfNS_4arch4Sm90ELb0ELb0ELb0ELb1ELb0ELb1ELb0ELb1ELb1ELb1ELb0ELb0EEENS1_21CollectiveEpilogueFwdINS6_IJSA_SA_SA_EEES9_SD_SF_Li256ELb1ELb1ELb0ELb0EEENS1_36VarlenDynamicPersistentTileSchedulerILi128ELi128ELi256ELi128ELb0ELb1ELb1ELb0ELb1ELb1EEEEEEEEEvNT_6ParamsE)
        /*03f8*/ 	.word	0x00000004


	//----- nvinfo : EIATTR_FRAME_SIZE
	.align		4
.L_180:
        /*03fc*/ 	.byte	0x04, 0x11
        /*03fe*/ 	.short	(.L_182 - .L_181)
	.align		4
.L_181:
        /*0400*/ 	.word	index@(_ZN7cutlass13device_kernelIN5flash11enable_sm90INS1_16FlashAttnFwdSm90INS1_25CollectiveMainloopFwdSm90ILi2EN4cute5tupleIJNS5_1CILi1EEES8_S8_EEENS6_IJNS7_ILi128EEESA_NS7_ILi192EEEEEELi128ENS_10bfloat16_tEfNS_4arch4Sm90ELb0ELb0ELb0ELb1ELb0ELb1ELb0ELb1ELb1ELb1ELb0ELb0EEENS1_21CollectiveEpilogueFwdINS6_IJSA_SA_SA_EEES9_SD_SF_Li256ELb1ELb1ELb0ELb0EEENS1_36VarlenDynamicPersistentTileSchedulerILi128ELi128ELi256ELi128ELb0ELb1ELb1ELb0ELb1ELb1EEEEEEEEEvNT_6ParamsE)
        /*0404*/ 	.word	0x00000000


	//----- nvinfo : EIATTR_REGCOUNT
	.align		4
.L_182:
        /*0408*/ 	.byte	0x04, 0x2f
        /*040a*/ 	.short	(.L_184 - .L_183)
	.align		4
.L_183:
        /*040c*/ 	.word	index@(_ZN7cutlass13device_kernelIN5flash11enable_sm90INS1_16FlashAttnFwdSm90INS1_25CollectiveMainloopFwdSm90ILi2EN4cute5tupleIJNS5_1CILi1EEES8_S8_EEENS6_IJNS7_ILi128EEESA_NS7_ILi192EEEEEELi128ENS_10bfloat16_tEfNS_4arch4Sm90ELb0ELb0ELb0ELb1ELb0ELb0ELb0ELb1ELb1ELb1ELb0ELb0EEENS1_21CollectiveEpilogueFwdINS6_IJSA_SA_SA_EEES9_SD_SF_Li256ELb1ELb1ELb0ELb0EEENS1_36VarlenDynamicPersistentTileSchedulerILi128ELi128ELi256ELi128ELb0ELb1ELb1ELb0ELb1ELb1EEEEEEEEEvNT_6ParamsE)
        /*0410*/ 	.word	0x00000004


	//----- nvinfo : EIATTR_FRAME_SIZE
	.align		4
.L_184:
        /*0414*/ 	.byte	0x04, 0x11
        /*0416*/ 	.short	(.L_186 - .L_185)
	.align		4
.L_185:
        /*0418*/ 	.word	index@(_ZN7cutlass13device_kernelIN5flash11enable_sm90INS1_16FlashAttnFwdSm90INS1_25CollectiveMainloopFwdSm90ILi2EN4cute5tupleIJNS5_1CILi1EEES8_S8_EEENS6_IJNS7_ILi128EEESA_NS7_ILi192EEEEEELi128ENS_10bfloat16_tEfNS_4arch4Sm90ELb0ELb0ELb0ELb1ELb0ELb0ELb0ELb1ELb1ELb1ELb0ELb0EEENS1_21CollectiveEpilogueFwdINS6_IJSA_SA_SA_EEES9_SD_SF_Li256ELb1ELb1ELb0ELb0EEENS1_36VarlenDynamicPersistentTileSchedulerILi128ELi128ELi256ELi128ELb0ELb1ELb1ELb0ELb1ELb1EEEEEEEEEvNT_6ParamsE)
        /*041c*/ 	.word	0x00000000


	//----- nvinfo : EIATTR_REGCOUNT
	.align		4
.L_186:
        /*0420*/ 	.byte	0x04, 0x2f
        /*0422*/ 	.short	(.L_188 - .L_187)
	.align		4
.L_187:
        /*0424*/ 	.word	index@(_ZN7cutlass13device_kernelIN5flash11enable_sm90INS1_16FlashAttnFwdSm90INS1_25CollectiveMainloopFwdSm90ILi2EN4cute5tupleIJNS5_1CILi2EEENS7_ILi1EEES9_EEENS6_IJNS7_ILi128EEESB_NS7_ILi192EEEEEELi128ENS_10bfloat16_tEfNS_4arch4Sm90ELb0ELb0ELb0ELb0ELb0ELb0ELb0ELb1ELb1ELb1ELb0ELb0EEENS1_21CollectiveEpilogueFwdINS6_IJSB_SB_SB_EEESA_SE_SG_Li256ELb0ELb1ELb0ELb0EEENS1_29StaticPersistentTileSchedulerILb0EEEEEEEEEvNT_6ParamsE)
        /*0428*/ 	.word	0x00000004


	//----- nvinfo : EIATTR_FRAME_SIZE
	.align		4
.L_188:
        /*042c*/ 	.byte	0x04, 0x11
        /*042e*/ 	.short	(.L_190 - .L_189)
	.align		4
.L_189:
        /*0430*/ 	.word	index@(_ZN7cutlass13device_kernelIN5flash11enable_sm90INS1_16FlashAttnFwdSm90INS1_25CollectiveMainloopFwdSm90ILi2EN4cute5tupleIJNS5_1CILi2EEENS7_ILi1EEES9_EEENS6_IJNS7_ILi128EEESB_NS7_ILi192EEEEEELi128ENS_10bfloat16_tEfNS_4arch4Sm90ELb0ELb0ELb0ELb0ELb0ELb0ELb0ELb1ELb1ELb1ELb0ELb0EEENS1_21CollectiveEpilogueFwdINS6_IJSB_SB_SB_EEESA_SE_SG_Li256ELb0ELb1ELb0ELb0EEENS1_29StaticPersistentTileSchedulerILb0EEEEEEEEEvNT_6ParamsE)
        /*0434*/ 	.word	0x00000000


	//----- nvinfo : EIATTR_REGCOUNT
	.align		4
.L_190:
        /*0438*/ 	.byte	0x04, 0x2f
        /*043a*/ 	.short	(.L_192 - .L_191)
	.align		4
.L_191:
        /*043c*/ 	.word	index@(_ZN7cutlass13device_kernelIN5flash11enable_sm90INS1_16FlashAttnFwdSm90INS1_25CollectiveMainloopFwdSm90ILi2EN4cute5tupleIJNS5_1CILi1EEES8_S8_EEENS6_IJNS7_ILi128EEESA_NS7_ILi192EEEEEELi128ENS_10bfloat16_tEfNS_4arch4Sm90ELb0ELb0ELb0ELb0ELb0ELb0ELb0ELb1ELb1ELb1ELb0ELb0EEENS1_21CollectiveEpilogueFwdINS6_IJSA_SA_SA_EEES9_SD_SF_Li256ELb0ELb1ELb0ELb0EEENS1_29StaticPersistentTileSchedulerILb0EEEEEEEEEvNT_6ParamsE)
        /*0440*/ 	.word	0x00000004


	//----- nvinfo : EIATTR_FRAME_SIZE
	.align		4
.L_192:
        /*0444*/ 	.byte	0x04, 0x11
        /*0446*/ 	.short	(.L_194 - .L_193)
	.align		4
.L_193:
        /*0448*/ 	.word	index@(_ZN7cutlass13device_kernelIN5flash11enable_sm90INS1_16FlashAttnFwdSm90INS1_25CollectiveMainloopFwdSm90ILi2EN4cute5tupleIJNS5_1CILi1EEES8_S8_EEENS6_IJNS7_ILi128EEESA_NS7_ILi192EEEEEELi128ENS_10bfloat16_tEfNS_4arch4Sm90ELb0ELb0ELb0ELb0ELb0ELb0ELb0ELb1ELb1ELb1ELb0ELb0EEENS1_21CollectiveEpilogueFwdINS6_IJSA_SA_SA_EEES9_SD_SF_Li256ELb0ELb1ELb0ELb0EEENS1_29StaticPersistentTileSchedulerILb0EEEEEEEEEvNT_6ParamsE)
        /*044c*/ 	.word	0x00000000


	//----- nvinfo : EIATTR_MIN_STACK_SIZE
	.align		4
.L_194:
        /*0450*/ 	.byte	0x04, 0x12
        /*0452*/ 	.short	(.L_196 - .L_195)
	.align		4
.L_195:
        /*0454*/ 	.word	index@(_ZN7cutlass13device_kernelIN5flash11enable_sm90INS1_16FlashAttnFwdSm90INS1_25CollectiveMainloopFwdSm90ILi2EN4cute5tupleIJNS5_1CILi1EEES8_S8_EEENS6_IJNS7_ILi128EEESA_NS7_ILi192EEEEEELi128ENS_10bfloat16_tEfNS_4arch4Sm90ELb0ELb0ELb0ELb0ELb0ELb0ELb0ELb1ELb1ELb1ELb0ELb0EEENS1_21CollectiveEpilogueFwdINS6_IJSA_SA_SA_EEES9_SD_SF_Li256ELb0ELb1ELb0ELb0EEENS1_29StaticPersistentTileSchedulerILb0EEEEEEEEEvNT_6ParamsE)
        /*0458*/ 	.word	0x00000000


	//----- nvinfo : EIATTR_MIN_STACK_SIZE
	.align		4
.L_196:
        /*045c*/ 	.byte	0x04, 0x12
        /*045e*/ 	.short	(.L_198 - .L_197)
	.align		4
.L_197:
        /*0460*/ 	.word	index@(_ZN7cutlass13device_kernelIN5flash11enable_sm90INS1_16FlashAttnFwdSm90INS1_25CollectiveMainloopFwdSm90ILi2EN4cute5tupleIJNS5_1CILi2EEENS7_ILi1EEES9_EEENS6_IJNS7_ILi128EEESB_NS7_ILi192EEEEEELi128ENS_10bfloat16_tEfNS_4arch4Sm90ELb0ELb0ELb0ELb0ELb0ELb0ELb0ELb1ELb1ELb1ELb0ELb0EEENS1_21CollectiveEpilogueFwdINS6_IJSB_SB_SB_EEESA_SE_SG_Li256ELb0ELb1ELb0ELb0EEENS1_29StaticPersistentTileSchedulerILb0EEEEEEEEEvNT_6ParamsE)
        /*0464*/ 	.word	0x00000000


	//----- nvinfo : EIATTR_MIN_STACK_SIZE
	.align		4
.L_198:
        /*0468*/ 	.byte	0x04, 0x12
        /*046a*/ 	.short	(.L_200 - .L_199)
	.align		4
.L_199:
        /*046c*/ 	.word	index@(_ZN7cutlass13device_kernelIN5flash11enable_sm90INS1_16FlashAttnFwdSm90INS1_25CollectiveMainloopFwdSm90ILi2EN4cute5tupleIJNS5_1CILi1EEES8_S8_EEENS6_IJNS7_ILi128EEESA_NS7_ILi192EEEEEELi128ENS_10bfloat16_tEfNS_4arch4Sm90ELb0ELb0ELb0ELb1ELb0ELb0ELb0ELb1ELb1ELb1ELb0ELb0EEENS1_21CollectiveEpilogueFwdINS6_IJSA_SA_SA_EEES9_SD_SF_Li256ELb1ELb1ELb0ELb0EEENS1_36VarlenDynamicPersistentTileSchedulerILi128ELi128ELi256ELi128ELb0ELb1ELb1ELb0ELb1ELb1EEEEEEEEEvNT_6ParamsE)
        /*0470*/ 	.word	0x00000000


	//----- nvinfo : EIATTR_MIN_STACK_SIZE
	.align		4
.L_200:
        /*0474*/ 	.byte	0x04, 0x12
        /*0476*/ 	.short	(.L_202 - .L_201)
	.align		4
.L_201:
        /*0478*/ 	.word	index@(_ZN7cutlass13device_kernelIN5flash11enable_sm90INS1_16FlashAttnFwdSm90INS1_25CollectiveMainloopFwdSm90ILi2EN4cute5tupleIJNS5_1CILi1EEES8_S8_EEENS6_IJNS7_ILi128EEESA_NS7_ILi192EEEEEELi128ENS_10bfloat16_tEfNS_4arch4Sm90ELb0ELb0ELb0ELb1ELb0ELb1ELb0ELb1ELb1ELb1ELb0ELb0EEENS1_21CollectiveEpilogueFwdINS6_IJSA_SA_SA_EEES9_SD_SF_Li256ELb1ELb1ELb0ELb0EEENS1_36VarlenDynamicPersistentTileSchedulerILi128ELi128ELi256ELi128ELb0ELb1ELb1ELb0ELb1ELb1EEEEEEEEEvNT_6ParamsE)
        /*047c*/ 	.word	0x00000000


	//----- nvinfo : EIATTR_MIN_STACK_SIZE
	.align		4
.L_202:
        /*0480*/ 	.byte	0x04, 0x12
        /*0482*/ 	.short	(.L_204 - .L_203)
	.align		4
.L_203:
        /*0484*/ 	.word	index@(_ZN7cutlass13device_kernelIN5flash11enable_sm90INS1_16FlashAttnFwdSm90INS1_25CollectiveMainloopFwdSm90ILi2EN4cute5tupleIJNS5_1CILi1EEES8_S8_EEENS6_IJNS7_ILi128EEENS7_ILi96EEENS7_ILi192EEEEEELi128ENS_10bfloat16_tEfNS_4arch4Sm90ELb0ELb1ELb0ELb0ELb0ELb0ELb0ELb1ELb1ELb1ELb0ELb0EEENS1_21CollectiveEpilogueFwdINS6_IJSA_SA_SB_EEES9_SE_SG_Li256ELb0ELb1ELb0ELb0EEENS1_30DynamicPersistentTileSchedulerILi256ELi128ELb0ELb1ELb1EEEEEEEEEvNT_6ParamsE)
        /*0488*/ 	.word	0x00000000


	//----- nvinfo : EIATTR_MIN_STACK_SIZE
	.align		4
.L_204:
        /*048c*/ 	.byte	0x04, 0x12
        /*048e*/ 	.short	(.L_206 - .L_205)
	.align		4
.L_205:
        /*0490*/ 	.word	index@(_ZN7cutlass13device_kernelIN5flash11enable_sm90INS1_16FlashAttnFwdSm90INS1_25CollectiveMainloopFwdSm90ILi2EN4cute5tupleIJNS5_1CILi1EEES8_S8_EEENS6_IJNS7_ILi128EEENS7_ILi96EEENS7_ILi192EEEEEELi128ENS_10bfloat16_tEfNS_4arch4Sm90ELb0ELb1ELb0ELb1ELb0ELb0ELb0ELb1ELb1ELb1ELb0ELb0EEENS1_21CollectiveEpilogueFwdINS6_IJSA_SA_SB_EEES9_SE_SG_Li256ELb1ELb1ELb0ELb0EEENS1_36VarlenDynamicPersistentTileSchedulerILi128ELi96ELi256ELi128ELb0ELb1ELb1ELb1ELb0ELb1EEEEEEEEEvNT_6ParamsE)
        /*0494*/ 	.word	0x00000000


	//----- nvinfo : EIATTR_MIN_STACK_SIZE
	.align		4
.L_206:
        /*0498*/ 	.byte	0x04, 0x12
        /*049a*/ 	.short	(.L_208 - .L_207)
	.align		4
.L_207:
        /*049c*/ 	.word	index@(_ZN7cutlass13device_kernelIN5flash11enable_sm90INS1_16FlashAttnFwdSm90INS1_25CollectiveMainloopFwdSm90ILi2EN4cute5tupleIJNS5_1CILi1EEES8_S8_EEENS6_IJNS7_ILi128EEENS7_ILi96EEENS7_ILi192EEEEEELi128ENS_10bfloat16_tEfNS_4arch4Sm90ELb0ELb1ELb0ELb1ELb0ELb1ELb0ELb1ELb1ELb1ELb0ELb0EEENS1_21CollectiveEpilogueFwdINS6_IJSA_SA_SB_EEES9_SE_SG_Li256ELb1ELb1ELb0ELb0EEENS1_36VarlenDynamicPersistentTileSchedulerILi128ELi96ELi256ELi128ELb0ELb1ELb1ELb1ELb0ELb1EEEEEEEEEvNT_6ParamsE)
        /*04a0*/ 	.word	0x00000000


	//----- nvinfo : EIATTR_MIN_STACK_SIZE
	.align		4
.L_208:
        /*04a4*/ 	.byte	0x04, 0x12
        /*04a6*/ 	.short	(.L_210 - .L_209)
	.align		4
.L_209:
        /*04a8*/ 	.word	index@(_ZN7cutlass13device_kernelIN5flash11enable_sm90INS1_16FlashAttnFwdSm90INS1_25CollectiveMainloopFwdSm90ILi2EN4cute5tupleIJNS5_1CILi1EEES8_S8_EEENS6_IJNS7_ILi128EEESA_NS7_ILi192EEEEEELi128ENS_10bfloat16_tEfNS_4arch4Sm90ELb1ELb0ELb0ELb0ELb0ELb0ELb0ELb1ELb1ELb1ELb0ELb0EEENS1_21CollectiveEpilogueFwdINS6_IJSA_SA_SA_EEES9_SD_SF_Li256ELb0ELb1ELb0ELb0EEENS1_30DynamicPersistentTileSchedulerILi256ELi128ELb0ELb1ELb1EEEEEEEEEvNT_6ParamsE)
        /*04ac*/ 	.word	0x00000000


	//----- nvinfo : EIATTR_MIN_STACK_SIZE
	.align		4
.L_210:
        /*04b0*/ 	.byte	0x04, 0x12
        /*04b2*/ 	.short	(.L_212 - .L_211)
	.align		4
.L_211:
        /*04b4*/ 	.word	index@(_ZN7cutlass13device_kernelIN5flash11enable_sm90INS1_16FlashAttnFwdSm90INS1_25CollectiveMainloopFwdSm90ILi2EN4cute5tupleIJNS5_1CILi1EEES8_S8_EEENS6_IJNS7_ILi128EEESA_NS7_ILi192EEEEEELi128ENS_10bfloat16_tEfNS_4arch4Sm90ELb1ELb0ELb0ELb1ELb0ELb0ELb0ELb1ELb1ELb1ELb0ELb0EEENS1_21CollectiveEpilogueFwdINS6_IJSA_SA_SA_EEES9_SD_SF_Li256ELb1ELb1ELb0ELb0EEENS1_36VarlenDynamicPersistentTileSchedulerILi128ELi128ELi256ELi128ELb0ELb1ELb1ELb1ELb1ELb1EEEEEEEEEvNT_6ParamsE)
        /*04b8*/ 	.word	0x00000000


	//----- nvinfo : EIATTR_MIN_STACK_SIZE
	.align		4
.L_212:
        /*04bc*/ 	.byte	0x04, 0x12
        /*04be*/ 	.short	(.L_214 - .L_213)
	.align		4
.L_213:
        /*04c0*/ 	.word	index@(_ZN7cutlass13device_kernelIN5flash11enable_sm90INS1_16FlashAttnFwdSm90INS1_25CollectiveMainloopFwdSm90ILi2EN4cute5tupleIJNS5_1CILi1EEES8_S8_EEENS6_IJNS7_ILi128EEESA_NS7_ILi192EEEEEELi128ENS_10bfloat16_tEfNS_4arch4Sm90ELb1ELb0ELb0ELb1ELb0ELb1ELb0ELb1ELb1ELb1ELb0ELb0EEENS1_21CollectiveEpilogueFwdINS6_IJSA_SA_SA_EEES9_SD_SF_Li256ELb1ELb1ELb0ELb0EEENS1_36VarlenDynamicPersistentTileSchedulerILi128ELi128ELi256ELi128ELb0ELb1ELb1ELb1ELb1ELb1EEEEEEEEEvNT_6ParamsE)
        /*04c4*/ 	.word	0x00000000


	//----- nvinfo : EIATTR_MIN_STACK_SIZE
	.align		4
.L_214:
        /*04c8*/ 	.byte	0x04, 0x12
        /*04ca*/ 	.short	(.L_216 - .L_215)
	.align		4
.L_215:
        /*04cc*/ 	.word	index@(_ZN7cutlass13device_kernelIN5flash11enable_sm90INS1_16FlashAttnFwdSm90INS1_25CollectiveMainloopFwdSm90ILi2EN4cute5tupleIJNS5_1CILi1EEES8_S8_EEENS6_IJNS7_ILi64EEESA_SA_EEELi512ENS_10bfloat16_tEfNS_4arch4Sm90ELb0ELb0ELb0ELb0ELb0ELb0ELb0ELb0ELb0ELb1ELb0ELb0EEENS1_21CollectiveEpilogueFwdINS6_IJSA_NS7_ILi512EEESA_EEES9_SC_SE_Li256ELb0ELb1ELb0ELb0EEENS1_29StaticPersistentTileSchedulerILb0EEEEEEEEEvNT_6ParamsE)
        /*04d0*/ 	.word	0x00000000


	//----- nvinfo : EIATTR_MIN_STACK_SIZE
	.align		4
.L_216:
        /*04d4*/ 	.byte	0x04, 0x12
        /*04d6*/ 	.short	(.L_218 - .L_217)
	.align		4
.L_217:
        /*04d8*/ 	.word	index@(_ZN7cutlass13device_kernelIN5flash11enable_sm90INS1_16FlashAttnFwdSm90INS1_25CollectiveMainloopFwdSm90ILi2EN4cute5tupleIJNS5_1CILi1EEES8_S8_EEENS6_IJNS7_ILi64EEESA_SA_EEELi512ENS_10bfloat16_tEfNS_4arch4Sm90ELb0ELb0ELb0ELb0ELb0ELb0ELb1ELb0ELb0ELb1ELb0ELb0EEENS1_21CollectiveEpilogueFwdINS6_IJSA_NS7_ILi512EEESA_EEES9_SC_SE_Li256ELb0ELb1ELb0ELb0EEENS1_29StaticPersistentTileSchedulerILb0EEEEEEEEEvNT_6ParamsE)
        /*04dc*/ 	.word	0x00000000


	//----- nvinfo : EIATTR_MIN_STACK_SIZE
	.align		4
.L_218:
        /*04e0*/ 	.byte	0x04, 0x12
        /*04e2*/ 	.short	(.L_220 - .L_219)
	.align		4
.L_219:
        /*04e4*/ 	.word	index@(_ZN7cutlass13device_kernelIN5flash11enable_sm90INS1_16FlashAttnFwdSm90INS1_25CollectiveMainloopFwdSm90ILi2EN4cute5tupleIJNS5_1CILi1EEES8_S8_EEENS6_IJNS7_ILi64EEESA_SA_EEELi512ENS_10bfloat16_tEfNS_4arch4Sm90ELb0ELb0ELb0ELb1ELb0ELb0ELb0ELb0ELb0ELb1ELb0ELb0EEENS1_21CollectiveEpilogueFwdINS6_IJSA_NS7_ILi512EEESA_EEES9_SC_SE_Li256ELb1ELb1ELb0ELb0EEENS1_36VarlenDynamicPersistentTileSchedulerILi64ELi64ELi256ELi128ELb0ELb1ELb1ELb0ELb1ELb1EEEEEEEEEvNT_6ParamsE)
        /*04e8*/ 	.word	0x00000000


	//----- nvinfo : EIATTR_MIN_STACK_SIZE
	.align		4
.L_220:
        /*04ec*/ 	.byte	0x04, 0x12
        /*04ee*/ 	.short	(.L_222 - .L_221)
	.align		4
.L_221:
        /*04f0*/ 	.word	index@(_ZN7cutlass13device_kernelIN5flash11enable_sm90INS1_16FlashAttnFwdSm90INS1_25CollectiveMainloopFwdSm90ILi2EN4cute5tupleIJNS5_1CILi1EEES8_S8_EEENS6_IJNS7_ILi64EEESA_SA_EEELi512ENS_10bfloat16_tEfNS_4arch4Sm90ELb0ELb0ELb0ELb1ELb0ELb1ELb0ELb0ELb0ELb1ELb0ELb0EEENS1_21CollectiveEpilogueFwdINS6_IJSA_NS7_ILi512EEESA_EEES9_SC_SE_Li256ELb1ELb1ELb0ELb0EEENS1_36VarlenDynamicPersistentTileSchedulerILi64ELi64ELi256ELi128ELb0ELb1ELb1ELb0ELb1ELb1EEEEEEEEEvNT_6ParamsE)
        /*04f4*/ 	.word	0x00000000


	//----- nvinfo : EIATTR_MIN_STACK_SIZE
	.align		4
.L_222:
        /*04f8*/ 	.byte	0x04, 0x12
        /*04fa*/ 	.short	(.L_224 - .L_223)
	.align		4
.L_223:
        /*04fc*/ 	.word	index@(_ZN7cutlass13device_kernelIN5flash11enable_sm90INS1_16FlashAttnFwdSm90INS1_25CollectiveMainloopFwdSm90ILi2EN4cute5tupleIJNS5_1CILi1EEES8_S8_EEENS6_IJNS7_ILi64EEESA_SA_EEELi512ENS_10bfloat16_tEfNS_4arch4Sm90ELb0ELb0ELb0ELb1ELb0ELb0ELb1ELb0ELb0ELb1ELb0ELb0EEENS1_21CollectiveEpilogueFwdINS6_IJSA_NS7_ILi512EEESA_EEES9_SC_SE_Li256ELb1ELb1ELb0ELb0EEENS1_36VarlenDynamicPersistentTileSchedulerILi64ELi64ELi256ELi128ELb0ELb1ELb1ELb0ELb1ELb1EEEEEEEEEvNT_6ParamsE)
        /*0500*/ 	.word	0x00000000


	//----- nvinfo : EIATTR_MIN_STACK_SIZE
	.align		4
.L_224:
        /*0504*/ 	.byte	0x04, 0x12
        /*0506*/ 	.short	(.L_226 - .L_225)
	.align		4
.L_225:
        /*0508*/ 	.word	index@(_ZN7cutlass13device_kernelIN5flash11enable_sm90INS1_16FlashAttnFwdSm90INS1_25CollectiveMainloopFwdSm90ILi2EN4cute5tupleIJNS5_1CILi1EEES8_S8_EEENS6_IJNS7_ILi64EEESA_SA_EEELi512ENS_10bfloat16_tEfNS_4arch4Sm90ELb0ELb0ELb0ELb1ELb0ELb1ELb1ELb0ELb0ELb1ELb0ELb0EEENS1_21CollectiveEpilogueFwdINS6_IJSA_NS7_ILi512EEESA_EEES9_SC_SE_Li256ELb1ELb1ELb0ELb0EEENS1_36VarlenDynamicPersistentTileSchedulerILi64ELi64ELi256ELi128ELb0ELb1ELb1ELb0ELb1ELb1EEEEEEEEEvNT_6ParamsE)
        /*050c*/ 	.word	0x00000000


	//----- nvinfo : EIATTR_MIN_STACK_SIZE
	.align		4
.L_226:
        /*0510*/ 	.byte	0x04, 0x12
        /*0512*/ 	.short	(.L_228 - .L_227)
	.align		4
.L_227:
        /*0514*/ 	.word	index@(_ZN7cutlass13device_kernelIN5flash11enable_sm90INS1_16FlashAttnFwdSm90INS1_25CollectiveMainloopFwdSm90ILi2EN4cute5tupleIJNS5_1CILi1EEES8_S8_EEENS6_IJNS7_ILi64EEESA_SA_EEELi512ENS_10bfloat16_tEfNS_4arch4Sm90ELb0ELb1ELb0ELb0ELb0ELb0ELb0ELb0ELb0ELb1ELb0ELb0EEENS1_21CollectiveEpilogueFwdINS6_IJSA_NS7_ILi512EEESA_EEES9_SC_SE_Li256ELb0ELb1ELb0ELb0EEENS1_30DynamicPersistentTileSchedulerILi256ELi128ELb0ELb1ELb1EEEEEEEEEvNT_6ParamsE)
        /*0518*/ 	.word	0x00000000


	//----- nvinfo : EIATTR_MIN_STACK_SIZE
	.align		4
.L_228:
        /*051c*/ 	.byte	0x04, 0x12
        /*051e*/ 	.short	(.L_230 - .L_229)
	.align		4
.L_229:
        /*0520*/ 	.word	index@(_ZN7cutlass13device_kernelIN5flash11enable_sm90INS1_16FlashAttnFwdSm90INS1_25CollectiveMainloopFwdSm90ILi2EN4cute5tupleIJNS5_1CILi1EEES8_S8_EEENS6_IJNS7_ILi64EEESA_SA_EEELi512ENS_10bfloat16_tEfNS_4arch4Sm90ELb0ELb1ELb0ELb0ELb0ELb0ELb1ELb0ELb0ELb1ELb0ELb0EEENS1_21CollectiveEpilogueFwdINS6_IJSA_NS7_ILi512EEESA_EEES9_SC_SE_Li256ELb0ELb1ELb0ELb0EEENS1_30DynamicPersistentTileSchedulerILi256ELi128ELb0ELb1ELb1EEEEEEEEEvNT_6ParamsE)
        /*0524*/ 	.word	0x00000000


	//----- nvinfo : EIATTR_MIN_STACK_SIZE
	.align		4
.L_230:
        /*0528*/ 	.byte	0x04, 0x12
        /*052a*/ 	.short	(.L_232 - .L_231)
	.align		4
.L_231:
        /*052c*/ 	.word	index@(_ZN7cutlass13device_kernelIN5flash11enable_sm90INS1_16FlashAttnFwdSm90INS1_25CollectiveMainloopFwdSm90ILi2EN4cute5tupleIJNS5_1CILi1EEES8_S8_EEENS6_IJNS7_ILi64EEESA_SA_EEELi512ENS_10bfloat16_tEfNS_4arch4Sm90ELb0ELb1ELb0ELb1ELb0ELb0ELb0ELb0ELb0ELb1ELb0ELb0EEENS1_21CollectiveEpilogueFwdINS6_IJSA_NS7_ILi512EEESA_EEES9_SC_SE_Li256ELb1ELb1ELb0ELb0EEENS1_36VarlenDynamicPersistentTileSchedulerILi64ELi64ELi256ELi128ELb0ELb1ELb1ELb1ELb0ELb1EEEEEEEEEvNT_6ParamsE)
        /*0530*/ 	.word	0x00000000


	//----- nvinfo : EIATTR_MIN_STACK_SIZE
	.align		4
.L_232:
        /*0534*/ 	.byte	0x04, 0x12
        /*0536*/ 	.short	(.L_234 - .L_233)
	.align		4
.L_233:
        /*0538*/ 	.word	index@(_ZN7cutlass13device_kernelIN5flash11enable_sm90INS1_16FlashAttnFwdSm90INS1_25CollectiveMainloopFwdSm90ILi2EN4cute5tupleIJNS5_1CILi1EEES8_S8_EEENS6_IJNS7_ILi64EEESA_SA_EEELi512ENS_10bfloat16_tEfNS_4arch4Sm90ELb0ELb1ELb0ELb1ELb0ELb1ELb0ELb0ELb0ELb1ELb0ELb0EEENS1_21CollectiveEpilogueFwdINS6_IJSA_NS7_ILi512EEESA_EEES9_SC_SE_Li256ELb1ELb1ELb0ELb0EEENS1_36VarlenDynamicPersistentTileSchedulerILi64ELi64ELi256ELi128ELb0ELb1ELb1ELb1ELb0ELb1EEEEEEEEEvNT_6ParamsE)
        /*053c*/ 	.word	0x00000000


	//----- nvinfo : EIATTR_MIN_STACK_SIZE
	.align		4
.L_234:
        /*0540*/ 	.byte	0x04, 0x12
        /*0542*/ 	.short	(.L_236 - .L_235)
	.align		4
.L_235:
        /*0544*/ 	.word	index@(_ZN7cutlass13device_kernelIN5flash11enable_sm90INS1_16FlashAttnFwdSm90INS1_25CollectiveMainloopFwdSm90ILi2EN4cute5tupleIJNS5_1CILi1EEES8_S8_EEENS6_IJNS7_ILi64EEESA_SA_EEELi512ENS_10bfloat16_tEfNS_4arch4Sm90ELb0ELb1ELb0ELb1ELb0ELb0ELb1ELb0ELb0ELb1ELb0ELb0EEENS1_21CollectiveEpilogueFwdINS6_IJSA_NS7_ILi512EEESA_EEES9_SC_SE_Li256ELb1ELb1ELb0ELb0EEENS1_36VarlenDynamicPersistentTileSchedulerILi64ELi64ELi256ELi128ELb0ELb1ELb1ELb1ELb0ELb1EEEEEEEEEvNT_6ParamsE)
        /*0548*/ 	.word	0x00000000


	//----- nvinfo : EIATTR_MIN_STACK_SIZE
	.align		4
.L_236:
        /*054c*/ 	.byte	0x04, 0x12
        /*054e*/ 	.short	(.L_238 - .L_237)
	.align		4
.L_237:
        /*0550*/ 	.word	index@(_ZN7cutlass13device_kernelIN5flash11enable_sm90INS1_16FlashAttnFwdSm90INS1_25CollectiveMainloopFwdSm90ILi2EN4cute5tupleIJNS5_1CILi1EEES8_S8_EEENS6_IJNS7_ILi64EEESA_SA_EEELi512ENS_10bfloat16_tEfNS_4arch4Sm90ELb0ELb1ELb0ELb1ELb0ELb1ELb1ELb0ELb0ELb1ELb0ELb0EEENS1_21CollectiveEpilogueFwdINS6_IJSA_NS7_ILi512EEESA_EEES9_SC_SE_Li256ELb1ELb1ELb0ELb0EEENS1_36VarlenDynamicPersistentTileSchedulerILi64ELi64ELi256ELi128ELb0ELb1ELb1ELb1ELb0ELb1EEEEEEEEEvNT_6ParamsE)
        /*0554*/ 	.word	0x00000000


	//----- nvinfo : EIATTR_MIN_STACK_SIZE
	.align		4
.L_238:
        /*0558*/ 	.byte	0x04, 0x12
        /*055a*/ 	.short	(.L_240 - .L_239)
	.align		4
.L_239:
        /*055c*/ 	.word	index@(_ZN7cutlass13device_kernelIN5flash11enable_sm90INS1_16FlashAttnFwdSm90INS1_25CollectiveMainloopFwdSm90ILi2EN4cute5tupleIJNS5_1CILi1EEES8_S8_EEENS6_IJNS7_ILi64EEESA_SA_EEELi512ENS_10bfloat16_tEfNS_4arch4Sm90ELb1ELb0ELb0ELb0ELb0ELb0ELb0ELb0ELb0ELb1ELb0ELb0EEENS1_21CollectiveEpilogueFwdINS6_IJSA_NS7_ILi512EEESA_EEES9_SC_SE_Li256ELb0ELb1ELb0ELb0EEENS1_30DynamicPersistentTileSchedulerILi256ELi128ELb0ELb1ELb1EEEEEEEEEvNT_6ParamsE)
        /*0560*/ 	.word	0x00000000


	//----- nvinfo : EIATTR_MIN_STACK_SIZE
	.align		4
.L_240:
        /*0564*/ 	.byte	0x04, 0x12
        /*0566*/ 	.short	(.L_242 - .L_241)
	.align		4
.L_241:
        /*0568*/ 	.word	index@(_ZN7cutlass13device_kernelIN5flash11enable_sm90INS1_16FlashAttnFwdSm90INS1_25CollectiveMainloopFwdSm90ILi2EN4cute5tupleIJNS5_1CILi1EEES8_S8_EEENS6_IJNS7_ILi64EEESA_SA_EEELi512ENS_10bfloat16_tEfNS_4arch4Sm90ELb1ELb0ELb0ELb0ELb0ELb0ELb1ELb0ELb0ELb1ELb0ELb0EEENS1_21CollectiveEpilogueFwdINS6_IJSA_NS7_ILi512EEESA_EEES9_SC_SE_Li256ELb0ELb1ELb0ELb0EEENS1_30DynamicPersistentTileSchedulerILi256ELi128ELb0ELb1ELb1EEEEEEEEEvNT_6ParamsE)
        /*056c*/ 	.word	0x00000000


	//----- nvinfo : EIATTR_MIN_STACK_SIZE
	.align		4
.L_242:
        /*0570*/ 	.byte	0x04, 0x12
        /*0572*/ 	.short	(.L_244 - .L_243)
	.align		4
.L_243:
        /*0574*/ 	.word	index@(_ZN7cutlass13device_kernelIN5flash11enable_sm90INS1_16FlashAttnFwdSm90INS1_25CollectiveMainloopFwdSm90ILi2EN4cute5tupleIJNS5_1CILi1EEES8_S8_EEENS6_IJNS7_ILi64EEESA_SA_EEELi512ENS_10bfloat16_tEfNS_4arch4Sm90ELb1ELb0ELb0ELb1ELb0ELb0ELb0ELb0ELb0ELb1ELb0ELb0EEENS1_21CollectiveEpilogueFwdINS6_IJSA_NS7_ILi512EEESA_EEES9_SC_SE_Li256ELb1ELb1ELb0ELb0EEENS1_36VarlenDynamicPersistentTileSchedulerILi64ELi64ELi256ELi128ELb0ELb1ELb1ELb1ELb1ELb1EEEEEEEEEvNT_6ParamsE)
        /*0578*/ 	.word	0x00000000


	//----- nvinfo : EIATTR_MIN_STACK_SIZE
	.align		4
.L_244:
        /*057c*/ 	.byte	0x04, 0x12
        /*057e*/ 	.short	(.L_246 - .L_245)
	.align		4
.L_245:
        /*0580*/ 	.word	index@(_ZN7cutlass13device_kernelIN5flash11enable_sm90INS1_16FlashAttnFwdSm90INS1_25CollectiveMainloopFwdSm90ILi2EN4cute5tupleIJNS5_1CILi1EEES8_S8_EEENS6_IJNS7_ILi64EEESA_SA_EEELi512ENS_10bfloat16_tEfNS_4arch4Sm90ELb1ELb0ELb0ELb1ELb0ELb1ELb0ELb0ELb0ELb1ELb0ELb0EEENS1_21CollectiveEpilogueFwdINS6_IJSA_NS7_ILi512EEESA_EEES9_SC_SE_Li256ELb1ELb1ELb0ELb0EEENS1_36VarlenDynamicPersistentTileSchedulerILi64ELi64ELi256ELi128ELb0ELb1ELb1ELb1ELb1ELb1EEEEEEEEEvNT_6ParamsE)
        /*0584*/ 	.word	0x00000000


	//----- nvinfo : EIATTR_MIN_STACK_SIZE
	.align		4
.L_246:
        /*0588*/ 	.byte	0x04, 0x12
        /*058a*/ 	.short	(.L_248 - .L_247)
	.align		4
.L_247:
        /*058c*/ 	.word	index@(_ZN7cutlass13device_kernelIN5flash11enable_sm90INS1_16FlashAttnFwdSm90INS1_25CollectiveMainloopFwdSm90ILi2EN4cute5tupleIJNS5_1CILi1EEES8_S8_EEENS6_IJNS7_ILi64EEESA_SA_EEELi512ENS_10bfloat16_tEfNS_4arch4Sm90ELb1ELb0ELb0ELb1ELb0ELb0ELb1ELb0ELb0ELb1ELb0ELb0EEENS1_21CollectiveEpilogueFwdINS6_IJSA_NS7_ILi512EEESA_EEES9_SC_SE_Li256ELb1ELb1ELb0ELb0EEENS1_36VarlenDynamicPersistentTileSchedulerILi64ELi64ELi256ELi128ELb0ELb1ELb1ELb1ELb1ELb1EEEEEEEEEvNT_6ParamsE)
        /*0590*/ 	.word	0x00000000


	//----- nvinfo : EIATTR_MIN_STACK_SIZE
	.align		4
.L_248:
        /*0594*/ 	.byte	0x04, 0x12
        /*0596*/ 	.short	(.L_250 - .L_249)
	.align		4
.L_249:
        /*0598*/ 	.word	index@(_ZN7cutlass13device_kernelIN5flash11enable_sm90INS1_16FlashAttnFwdSm90INS1_25CollectiveMainloopFwdSm90ILi2EN4cute5tupleIJNS5_1CILi1EEES8_S8_EEENS6_IJNS7_ILi64EEESA_SA_EEELi512ENS_10bfloat16_tEfNS_4arch4Sm90ELb1ELb0ELb0ELb1ELb0ELb1ELb1ELb0ELb0ELb1ELb0ELb0EEENS1_21CollectiveEpilogueFwdINS6_IJSA_NS7_ILi512EEESA_EEES9_SC_SE_Li256ELb1ELb1ELb0ELb0EEENS1_36VarlenDynamicPersistentTileSchedulerILi64ELi64ELi256ELi128ELb0ELb1ELb1ELb1ELb1ELb1EEEEEEEEEvNT_6ParamsE)
        /*059c*/ 	.word	0x00000000


	//----- nvinfo : EIATTR_MIN_STACK_SIZE
	.align		4
.L_250:
        /*05a0*/ 	.byte	0x04, 0x12
        /*05a2*/ 	.short	(.L_252 - .L_251)
	.align		4
.L_251:
        /*05a4*/ 	.word	index@(_ZN7cutlass13device_kernelIN5flash11enable_sm90INS1_16FlashAttnFwdSm90INS1_25CollectiveMainloopFwdSm90ILi2EN4cute5tupleIJNS5_1CILi1EEES8_S8_EEENS6_IJNS7_ILi128EEENS7_ILi96EEENS7_ILi64EEEEEELi256ENS_10bfloat16_tEfNS_4arch4Sm90ELb0ELb0ELb0ELb0ELb0ELb0ELb0ELb1ELb0ELb1ELb0ELb0EEENS1_21CollectiveEpilogueFwdINS6_IJSA_NS7_ILi256EEESB_EEES9_SE_SG_Li256ELb0ELb1ELb0ELb0EEENS1_29StaticPersistentTileSchedulerILb0EEEEEEEEEvNT_6ParamsE)
        /*05a8*/ 	.word	0x00000000


	//----- nvinfo : EIATTR_MIN_STACK_SIZE
	.align		4
.L_252:
        /*05ac*/ 	.byte	0x04, 0x12
        /*05ae*/ 	.short	(.L_254 - .L_253)
	.align		4
.L_253:
        /*05b0*/ 	.word	index@(_ZN7cutlass13device_kernelIN5flash11enable_sm90INS1_16FlashAttnFwdSm90INS1_25CollectiveMainloopFwdSm90ILi2EN4cute5tupleIJNS5_1CILi1EEES8_S8_EEENS6_IJNS7_ILi128EEENS7_ILi96EEENS7_ILi64EEEEEELi256ENS_10bfloat16_tEfNS_4arch4Sm90ELb0ELb0ELb0ELb0ELb0ELb0ELb1ELb1ELb0ELb1ELb0ELb0EEENS1_21CollectiveEpilogueFwdINS6_IJSA_NS7_ILi256EEESB_EEES9_SE_SG_Li256ELb0ELb1ELb0ELb0EEENS1_29StaticPersistentTileSchedulerILb0EEEEEEEEEvNT_6ParamsE)
        /*05b4*/ 	.word	0x00000000


	//----- nvinfo : EIATTR_MIN_STACK_SIZE
	.align		4
.L_254:
        /*05b8*/ 	.byte	0x04, 0x12
        /*05ba*/ 	.short	(.L_256 - .L_255)
	.align		4
.L_255:
        /*05bc*/ 	.word	index@(_ZN7cutlass13device_kernelIN5flash11enable_sm90INS1_16FlashAttnFwdSm90INS1_25CollectiveMainloopFwdSm90ILi2EN4cute5tupleIJNS5_1CILi1EEES8_S8_EEENS6_IJNS7_ILi128EEENS7_ILi96EEENS7_ILi64EEEEEELi256ENS_10bfloat16_tEfNS_4arch4Sm90ELb0ELb0ELb0ELb1ELb0ELb0ELb0ELb1ELb0ELb1ELb0ELb0EEENS1_21CollectiveEpilogueFwdINS6_IJSA_NS7_ILi256EEESB_EEES9_SE_SG_Li256ELb1ELb1ELb0ELb0EEENS1_36VarlenDynamicPersistentTileSchedulerILi128ELi96ELi256ELi128ELb0ELb1ELb1ELb0ELb1ELb1EEEEEEEEEvNT_6ParamsE)
        /*05c0*/ 	.word	0x00000000


	//----- nvinfo : EIATTR_MIN_STACK_SIZE
	.align		4
.L_256:
        /*05c4*/ 	.byte	0x04, 0x12
        /*05c6*/ 	.short	(.L_258 - .L_257)
	.align		4
.L_257:
        /*05c8*/ 	.word	index@(_ZN7cutlass13device_kernelIN5flash11enable_sm90INS1_16FlashAttnFwdSm90INS1_25CollectiveMainloopFwdSm90ILi2EN4cute5tupleIJNS5_1CILi1EEES8_S8_EEENS6_IJNS7_ILi128EEENS7_ILi96EEENS7_ILi64EEEEEELi256ENS_10bfloat16_tEfNS_4arch4Sm90ELb0ELb0ELb0ELb1ELb0ELb1ELb0ELb1ELb0ELb1ELb0ELb0EEENS1_21CollectiveEpilogueFwdINS6_IJSA_NS7_ILi256EEESB_EEES9_SE_SG_Li256ELb1ELb1ELb0ELb0EEENS1_36VarlenDynamicPersistentTileSchedulerILi128ELi96ELi256ELi128ELb0ELb1ELb1ELb0ELb1ELb1EEEEEEEEEvNT_6ParamsE)
        /*05cc*/ 	.word	0x00000000


	//----- nvinfo : EIATTR_MIN_STACK_SIZE
	.align		4
.L_258:
        /*05d0*/ 	.byte	0x04, 0x12
        /*05d2*/ 	.short	(.L_260 - .L_259)
	.align		4
.L_259:
        /*05d4*/ 	.word	index@(_ZN7cutlass13device_kernelIN5flash11enable_sm90INS1_16FlashAttnFwdSm90INS1_25CollectiveMainloopFwdSm90ILi2EN4cute5tupleIJNS5_1CILi1EEES8_S8_EEENS6_IJNS7_ILi128EEENS7_ILi96EEENS7_ILi64EEEEEELi256ENS_10bfloat16_tEfNS_4arch4Sm90ELb0ELb0ELb0ELb1ELb0ELb0ELb1ELb1ELb0ELb1ELb0ELb0EEENS1_21CollectiveEpilogueFwdINS6_IJSA_NS7_ILi256EEESB_EEES9_SE_SG_Li256ELb1ELb1ELb0ELb0EEENS1_36VarlenDynamicPersistentTileSchedulerILi128ELi96ELi256ELi128ELb0ELb1ELb1ELb0ELb1ELb1EEEEEEEEEvNT_6ParamsE)
        /*05d8*/ 	.word	0x00000000


	//----- nvinfo : EIATTR_MIN_STACK_SIZE
	.align		4
.L_260:
        /*05dc*/ 	.byte	0x04, 0x12
        /*05de*/ 	.short	(.L_262 - .L_261)
	.align		4
.L_261:
        /*05e0*/ 	.word	index@(_ZN7cutlass13device_kernelIN5flash11enable_sm90INS1_16FlashAttnFwdSm90INS1_25CollectiveMainloopFwdSm90ILi2EN4cute5tupleIJNS5_1CILi1EEES8_S8_EEENS6_IJNS7_ILi128EEENS7_ILi96EEENS7_ILi64EEEEEELi256ENS_10bfloat16_tEfNS_4arch4Sm90ELb0ELb0ELb0ELb1ELb0ELb1ELb1ELb1ELb0ELb1ELb0ELb0EEENS1_21CollectiveEpilogueFwdINS6_IJSA_NS7_ILi256EEESB_EEES9_SE_SG_Li256ELb1ELb1ELb0ELb0EEENS1_36VarlenDynamicPersistentTileSchedulerILi128ELi96ELi256ELi128ELb0ELb1ELb1ELb0ELb1ELb1EEEEEEEEEvNT_6ParamsE)
        /*05e4*/ 	.word	0x00000000


	//----- nvinfo : EIATTR_MIN_STACK_SIZE
	.align		4
.L_262:
        /*05e8*/ 	.byte	0x04, 0x12
        /*05ea*/ 	.short	(.L_264 - .L_263)
	.align		4
.L_263:
        /*05ec*/ 	.word	index@(_ZN7cutlass13device_kernelIN5flash11enable_sm90INS1_16FlashAttnFwdSm90INS1_25CollectiveMainloopFwdSm90ILi2EN4cute5tupleIJNS5_1CILi1EEES8_S8_EEENS6_IJNS7_ILi128EEENS7_ILi96EEENS7_ILi64EEEEEELi256ENS_10bfloat16_tEfNS_4arch4Sm90ELb0ELb1ELb0ELb0ELb0ELb0ELb0ELb1ELb0ELb1ELb0ELb0EEENS1_21CollectiveEpilogueFwdINS6_IJSA_NS7_ILi256EEESB_EEES9_SE_SG_Li256ELb0ELb1ELb0ELb0EEENS1_30DynamicPersistentTileSchedulerILi256ELi128ELb0ELb1ELb1EEEEEEEEEvNT_6ParamsE)
        /*05f0*/ 	.word	0x00000000


	//----- nvinfo : EIATTR_MIN_STACK_SIZE
	.align		4
.L_264:
        /*05f4*/ 	.byte	0x04, 0x12
        /*05f6*/ 	.short	(.L_266 - .L_265)
	.align		4
.L_265:
        /*05f8*/ 	.word	index@(_ZN7cutlass13device_kernelIN5flash11enable_sm90INS1_16FlashAttnFwdSm90INS1_25CollectiveMainloopFwdSm90ILi2EN4cute5tupleIJNS5_1CILi1EEES8_S8_EEENS6_IJNS7_ILi128EEENS7_ILi96EEENS7_ILi64EEEEEELi256ENS_10bfloat16_tEfNS_4arch4Sm90ELb0ELb1ELb0ELb0ELb0ELb0ELb1ELb1ELb0ELb1ELb0ELb0EEENS1_21CollectiveEpilogueFwdINS6_IJSA_NS7_ILi256EEESB_EEES9_SE_SG_Li256ELb0ELb1ELb0ELb0EEENS1_30DynamicPersistentTileSchedulerILi256ELi128ELb0ELb1ELb1EEEEEEEEEvNT_6ParamsE)
        /*05fc*/ 	.word	0x00000000


	//----- nvinfo : EIATTR_MIN_STACK_SIZE
	.align		4
.L_266:
        /*0600*/ 	.byte	0x04, 0x12
        /*0602*/ 	.short	(.L_268 - .L_267)
	.align		4
.L_267:
        /*0604*/ 	.word	index@(_ZN7cutlass13device_kernelIN5flash11enable_sm90INS1_16FlashAttnFwdSm90INS1_25CollectiveMainloopFwdSm90ILi2EN4cute5tupleIJNS5_1CILi1EEES8_S8_EEENS6_IJNS7_ILi128EEENS7_ILi96EEENS7_ILi64EEEEEELi256ENS_10bfloat16_tEfNS_4arch4Sm90ELb0ELb1ELb0ELb1ELb0ELb0ELb0ELb1ELb0ELb1ELb0ELb0EEENS1_21CollectiveEpilogueFwdINS6_IJSA_NS7_ILi256EEESB_EEES9_SE_SG_Li256ELb1ELb1ELb0ELb0EEENS1_36VarlenDynamicPersistentTileSchedulerILi128ELi96ELi256ELi128ELb0ELb1ELb1ELb1ELb0ELb1EEEEEEEEEvNT_6ParamsE)
        /*0608*/ 	.word	0x00000000


	//----- nvinfo : EIATTR_MIN_STACK_SIZE
	.align		4
.L_268:
        /*060c*/ 	.byte	0x04, 0x12
        /*060e*/ 	.short	(.L_270 - .L_269)
	.align		4
.L_269:
        /*0610*/ 	.word	index@(_ZN7cutlass13device_kernelIN5flash11enable_sm90INS1_16FlashAttnFwdSm90INS1_25CollectiveMainloopFwdSm90ILi2EN4cute5tupleIJNS5_1CILi1EEES8_S8_EEENS6_IJNS7_ILi128EEENS7_ILi96EEENS7_ILi64EEEEEELi256ENS_10bfloat16_tEfNS_4arch4Sm90ELb0ELb1ELb0ELb1ELb0ELb1ELb0ELb1ELb0ELb1ELb0ELb0EEENS1_21CollectiveEpilogueFwdINS6_IJSA_NS7_ILi256EEESB_EEES9_SE_SG_Li256ELb1ELb1ELb0ELb0EEENS1_36VarlenDynamicPersistentTileSchedulerILi128ELi96ELi256ELi128ELb0ELb1ELb1ELb1ELb0ELb1EEEEEEEEEvNT_6ParamsE)
        /*0614*/ 	.word	0x00000000


	//----- nvinfo : EIATTR_MIN_STACK_SIZE
	.align		4
.L_270:
        /*0618*/ 	.byte	0x04, 0x12
        /*061a*/ 	.short	(.L_272 - .L_271)
	.align		4
.L_271:
        /*061c*/ 	.word	index@(_ZN7cutlass13device_kernelIN5flash11enable_sm90INS1_16FlashAttnFwdSm90INS1_25CollectiveMainloopFwdSm90ILi2EN4cute5tupleIJNS5_1CILi1EEES8_S8_EEENS6_IJNS7_ILi128EEENS7_ILi96EEENS7_ILi64EEEEEELi256ENS_10bfloat16_tEfNS_4arch4Sm90ELb0ELb1ELb0ELb1ELb0ELb0ELb1ELb1ELb0ELb1ELb0ELb0EEENS1_21CollectiveEpilogueFwdINS6_IJSA_NS7_ILi256EEESB_EEES9_SE_SG_Li256ELb1ELb1ELb0ELb0EEENS1_36VarlenDynamicPersistentTileSchedulerILi128ELi96ELi256ELi128ELb0ELb1ELb1ELb1ELb0ELb1EEEEEEEEEvNT_6ParamsE)
        /*0620*/ 	.word	0x00000000


	//----- nvinfo : EIATTR_MIN_STACK_SIZE
	.align		4
.L_272:
        /*0624*/ 	.byte	0x04, 0x12
        /*0626*/ 	.short	(.L_274 - .L_273)
	.align		4
.L_273:
        /*0628*/ 	.word	index@(_ZN7cutlass13device_kernelIN5flash11enable_sm90INS1_16FlashAttnFwdSm90INS1_25CollectiveMainloopFwdSm90ILi2EN4cute5tupleIJNS5_1CILi1EEES8_S8_EEENS6_IJNS7_ILi128EEENS7_ILi96EEENS7_ILi64EEEEEELi256ENS_10bfloat16_tEfNS_4arch4Sm90ELb0ELb1ELb0ELb1ELb0ELb1ELb1ELb1ELb0ELb1ELb0ELb0EEENS1_21CollectiveEpilogueFwdINS6_IJSA_NS7_ILi256EEESB_EEES9_SE_SG_Li256ELb1ELb1ELb0ELb0EEENS1_36VarlenDynamicPersistentTileSchedulerILi128ELi96ELi256ELi128ELb0ELb1ELb1ELb1ELb0ELb1EEEEEEEEEvNT_6ParamsE)
        /*062c*/ 	.word	0x00000000


	//----- nvinfo : EIATTR_MIN_STACK_SIZE
	.align		4
.L_274:
        /*0630*/ 	.byte	0x04, 0x12
        /*0632*/ 	.short	(.L_276 - .L_275)
	.align		4
.L_275:
        /*0634*/ 	.word	index@(_ZN7cutlass13device_kernelIN5flash11enable_sm90INS1_16FlashAttnFwdSm90INS1_25CollectiveMainloopFwdSm90ILi2EN4cute5tupleIJNS5_1CILi1EEES8_S8_EEENS6_IJNS7_ILi128EEENS7_ILi96EEENS7_ILi64EEEEEELi256ENS_10bfloat16_tEfNS_4arch4Sm90ELb1ELb0ELb0ELb0ELb0ELb0ELb0ELb1ELb0ELb1ELb0ELb0EEENS1_21CollectiveEpilogueFwdINS6_IJSA_NS7_ILi256EEESB_EEES9_SE_SG_Li256ELb0ELb1ELb0ELb0EEENS1_30DynamicPersistentTileSchedulerILi256ELi128ELb0ELb1ELb1EEEEEEEEEvNT_6ParamsE)
        /*0638*/ 	.word	0x00000000


	//----- nvinfo : EIATTR_MIN_STACK_SIZE
	.align		4
.L_276:
        /*063c*/ 	.byte	0x04, 0x12
        /*063e*/ 	.short	(.L_278 - .L_277)
	.align		4
.L_277:
        /*0640*/ 	.word	index@(_ZN7cutlass13device_kernelIN5flash11enable_sm90INS1_16FlashAttnFwdSm90INS1_25CollectiveMainloopFwdSm90ILi2EN4cute5tupleIJNS5_1CILi1EEES8_S8_EEENS6_IJNS7_ILi128EEENS7_ILi96EEENS7_ILi64EEEEEELi256ENS_10bfloat16_tEfNS_4arch4Sm90ELb1ELb0ELb0ELb0ELb0ELb0ELb1ELb1ELb0ELb1ELb0ELb0EEENS1_21CollectiveEpilogueFwdINS6_IJSA_NS7_ILi256EEESB_EEES9_SE_SG_Li256ELb0ELb1ELb0ELb0EEENS1_30DynamicPersistentTileSchedulerILi256ELi128ELb0ELb1ELb1EEEEEEEEEvNT_6ParamsE)
        /*0644*/ 	.word	0x00000000


	//----- nvinfo : EIATTR_MIN_STACK_SIZE
	.align		4
.L_278:
        /*0648*/ 	.byte	0x04, 0x12
        /*064a*/ 	.short	(.L_280 - .L_279)
	.align		4
.L_279:
        /*064c*/ 	.word	index@(_ZN7cutlass13device_kernelIN5flash11enable_sm90INS1_16FlashAttnFwdSm90INS1_25CollectiveMainloopFwdSm90ILi2EN4cute5tupleIJNS5_1CILi1EEES8_S8_EEENS6_IJNS7_ILi128EEENS7_ILi96EEENS7_ILi64EEEEEELi256ENS_10bfloat16_tEfNS_4arch4Sm90ELb1ELb0ELb0ELb1ELb0ELb0ELb0ELb1ELb0ELb1ELb0ELb0EEENS1_21CollectiveEpilogueFwdINS6_IJSA_NS7_ILi256EEESB_EEES9_SE_SG_Li256ELb1ELb1ELb0ELb0EEENS1_36VarlenDynamicPersistentTileSchedulerILi128ELi96ELi256ELi128ELb0ELb1ELb1ELb1ELb1ELb1EEEEEEEEEvNT_6ParamsE)
        /*0650*/ 	.word	0x00000000


	//----- nvinfo : EIATTR_MIN_STACK_SIZE
	.align		4
.L_280:
        /*0654*/ 	.byte	0x04, 0x12
        /*0656*/ 	.short	(.L_282 - .L_281)
	.align		4
.L_281:
        /*0658*/ 	.word	index@(_ZN7cutlass13device_kernelIN5flash11enable_sm90INS1_16FlashAttnFwdSm90INS1_25CollectiveMainloopFwdSm90ILi2EN4cute5tupleIJNS5_1CILi1EEES8_S8_EEENS6_IJNS7_ILi128EEENS7_ILi96EEENS7_ILi64EEEEEELi256ENS_10bfloat16_tEfNS_4arch4Sm90ELb1ELb0ELb0ELb1ELb0ELb1ELb0ELb1ELb0ELb1ELb0ELb0EEENS1_21CollectiveEpilogueFwdINS6_IJSA_NS7_ILi256EEESB_EEES9_SE_SG_Li256ELb1ELb1ELb0ELb0EEENS1_36VarlenDynamicPersistentTileSchedulerILi128ELi96ELi256ELi128ELb0ELb1ELb1ELb1ELb1ELb1EEEEEEEEEvNT_6ParamsE)
        /*065c*/ 	.word	0x00000000


	//----- nvinfo : EIATTR_MIN_STACK_SIZE
	.align		4
.L_282:
        /*0660*/ 	.byte	0x04, 0x12
        /*0662*/ 	.short	(.L_284 - .L_283)
	.align		4
.L_283:
        /*0664*/ 	.word	index@(_ZN7cutlass13device_kernelIN5flash11enable_sm90INS1_16FlashAttnFwdSm90INS1_25CollectiveMainloopFwdSm90ILi2EN4cute5tupleIJNS5_1CILi1EEES8_S8_EEENS6_IJNS7_ILi128EEENS7_ILi96EEENS7_ILi64EEEEEELi256ENS_10bfloat16_tEfNS_4arch4Sm90ELb1ELb0ELb0ELb1ELb0ELb0ELb1ELb1ELb0ELb1ELb0ELb0EEENS1_21CollectiveEpilogueFwdINS6_IJSA_NS7_ILi256EEESB_EEES9_SE_SG_Li256ELb1ELb1ELb0ELb0EEENS1_36VarlenDynamicPersistentTileSchedulerILi128ELi96ELi256ELi128ELb0ELb1ELb1ELb1ELb1ELb1EEEEEEEEEvNT_6ParamsE)
        /*0668*/ 	.word	0x00000000


	//----- nvinfo : EIATTR_MIN_STACK_SIZE
	.align		4
.L_284:
        /*066c*/ 	.byte	0x04, 0x12
        /*066e*/ 	.short	(.L_286 - .L_285)
	.align		4
.L_285:
        /*0670*/ 	.word	index@(_ZN7cutlass13device_kernelIN5flash11enable_sm90INS1_16FlashAttnFwdSm90INS1_25CollectiveMainloopFwdSm90ILi2EN4cute5tupleIJNS5_1CILi1EEES8_S8_EEENS6_IJNS7_ILi128EEENS7_ILi96EEENS7_ILi64EEEEEELi256ENS_10bfloat16_tEfNS_4arch4Sm90ELb1ELb0ELb0ELb1ELb0ELb1ELb1ELb1ELb0ELb1ELb0ELb0EEENS1_21CollectiveEpilogueFwdINS6_IJSA_NS7_ILi256EEESB_EEES9_SE_SG_Li256ELb1ELb1ELb0ELb0EEENS1_36VarlenDynamicPersistentTileSchedulerILi128ELi96ELi256ELi128ELb0ELb1ELb1ELb1ELb1ELb1EEEEEEEEEvNT_6ParamsE)
        /*0674*/ 	.word	0x00000000
.L_286:


//--------------------- .nv.compat                --------------------------
	.section	.nv.compat,"",@"SHT_CUDA_COMPAT_INFO"
	.align	4
        /*0000*/ 	.byte	0x02, 0x09, 0x01, 0x00, 0x02, 0x02, 0x01, 0x00, 0x02, 0x05, 0x05, 0x00, 0x03, 0x07, 0x01, 0x01
        /*0010*/ 	.byte	0x02, 0x03, 0x00, 0x00, 0x02, 0x06, 0x01, 0x00, 0x04, 0x0b, 0x08, 0x00, 0x09, 0x00, 0x00, 0x00
        /*0020*/ 	.byte	0x00, 0x00, 0x00, 0x00


//--------------------- .nv.info._ZN7cutlass13device_kernelIN5flash11enable_sm90INS1_16FlashAttnFwdSm90INS1_25CollectiveMainloopFwdSm90ILi2EN4cute5tupleIJNS5_1CILi1EEES8_S8_EEENS6_IJNS7_ILi128EEESA_NS7_ILi192EEEEEELi128ENS_10bfloat16_tEfNS_4arch4Sm90ELb0ELb0ELb0ELb0ELb0ELb0ELb0ELb1ELb1ELb1ELb0ELb0EEENS1_21CollectiveEpilogueFwdINS6_IJSA_SA_SA_EEES9_SD_SF_Li256ELb0ELb1ELb0ELb0EEENS1_29StaticPersistentTileSchedulerILb0EEEEEEEEEvNT_6ParamsE --------------------------
	.section	.nv.info._ZN7cutlass13device_kernelIN5flash11enable_sm90INS1_16FlashAttnFwdSm90INS1_25CollectiveMainloopFwdSm90ILi2EN4cute5tupleIJNS5_1CILi1EEES8_S8_EEENS6_IJNS7_ILi128EEESA_NS7_ILi192EEEEEELi128ENS_10bfloat16_tEfNS_4arch4Sm90ELb0ELb0ELb0ELb0ELb0ELb0ELb0ELb1ELb1ELb1ELb0ELb0EEENS1_21CollectiveEpilogueFwdINS6_IJSA_SA_SA_EEES9_SD_SF_Li256ELb0ELb1ELb0ELb0EEENS1_29StaticPersistentTileSchedulerILb0EEEEEEEEEvNT_6ParamsE,"",@"SHT_CUDA_INFO"
	.sectionflags	@""
	.align	4


	//----- nvinfo : EIATTR_CUDA_API_VERSION
	.align		4
        /*0000*/ 	.byte	0x04, 0x37
        /*0002*/ 	.short	(.L_288 - .L_287)
.L_287:
        /*0004*/ 	.word	0x00000082


	//----- nvinfo : EIATTR_KPARAM_INFO
	.align		4
.L_288:
        /*0008*/ 	.byte	0x04, 0x17
        /*000a*/ 	.short	(.L_290 - .L_289)
.L_289:
        /*000c*/ 	.word	0x00000000
        /*0010*/ 	.short	0x0000
        /*0012*/ 	.short	0x0000
        /*0014*/ 	.byte	0x00, 0xf0, 0x01, 0x28


	//----- nvinfo : EIATTR_SPARSE_MMA_MASK
	.align		4
.L_290:
        /*0018*/ 	.byte	0x03, 0x50
        /*001a*/ 	.short	0x0000


	//----- nvinfo : EIATTR_MAXREG_COUNT
	.align		4
        /*001c*/ 	.byte	0x03, 0x1b
        /*001e*/ 	.short	0x00a8


	//----- nvinfo : EIATTR_MERCURY_ISA_VERSION
	.align		4
        /*0020*/ 	.byte	0x03, 0x5f
        /*0022*/ 	.short	0x0101


	//----- nvinfo : EIATTR_VRC_CTA_INIT_COUNT
	.align		4
        /*0024*/ 	.byte	0x02, 0x4a
	.zero		1
	.zero		1


	//----- nvinfo : EIATTR_EXIT_INSTR_OFFSETS
	.align		4
        /*0028*/ 	.byte	0x04, 0x1c
        /*002a*/ 	.short	(.L_292 - .L_291)


	//   ....[0]....
.L_291:
        /*002c*/ 	.word	0x00000010


	//----- nvinfo : EIATTR_MAX_THREADS
	.align		4
.L_292:
        /*0030*/ 	.byte	0x04, 0x05
        /*0032*/ 	.short	(.L_294 - .L_293)
.L_293:
        /*0034*/ 	.word	0x00000180
        /*0038*/ 	.word	0x00000001
        /*003c*/ 	.word	0x00000001


	//----- nvinfo : EIATTR_CBANK_PARAM_SIZE
	.align		4
.L_294:
        /*0040*/ 	.byte	0x03, 0x19
        /*0042*/ 	.short	0x0a00


	//----- nvinfo : EIATTR_PARAM_CBANK
	.align		4
        /*0044*/ 	.byte	0x04, 0x0a
        /*0046*/ 	.short	(.L_296 - .L_295)
	.align		4
.L_295:
        /*0048*/ 	.word	index@(.nv.constant0._ZN7cutlass13device_kernelIN5flash11enable_sm90INS1_16FlashAttnFwdSm90INS1_25CollectiveMainloopFwdSm90ILi2EN4cute5tupleIJNS5_1CILi1EEES8_S8_EEENS6_IJNS7_ILi128EEESA_NS7_ILi192EEEEEELi128ENS_10bfloat16_tEfNS_4arch4Sm90ELb0ELb0ELb0ELb0ELb0ELb0ELb0ELb1ELb1ELb1ELb0ELb0EEENS1_21CollectiveEpilogueFwdINS6_IJSA_SA_SA_EEES9_SD_SF_Li256ELb0ELb1ELb0ELb0EEENS1_29StaticPersistentTileSchedulerILb0EEEEEEEEEvNT_6ParamsE)
        /*004c*/ 	.short	0x0380
        /*004e*/ 	.short	0x0a00


	//----- nvinfo : EIATTR_SW_WAR
	.align		4
.L_296:
        /*0050*/ 	.byte	0x04, 0x36
        /*0052*/ 	.short	(.L_298 - .L_297)
.L_297:
        /*0054*/ 	.word	0x00000008
.L_298:


//--------------------- .nv.info._ZN7cutlass13device_kernelIN5flash11enable_sm90INS1_16FlashAttnFwdSm90INS1_25CollectiveMainloopFwdSm90ILi2EN4cute5tupleIJNS5_1CILi2EEENS7_ILi1EEES9_EEENS6_IJNS7_ILi128EEESB_NS7_ILi192EEEEEELi128ENS_10bfloat16_tEfNS_4arch4Sm90ELb0ELb0ELb0ELb0ELb0ELb0ELb0ELb1ELb1ELb1ELb0ELb0EEENS1_21CollectiveEpilogueFwdINS6_IJSB_SB_SB_EEESA_SE_SG_Li256ELb0ELb1ELb0ELb0EEENS1_29StaticPersistentTileSchedulerILb0EEEEEEEEEvNT_6ParamsE --------------------------
	.section	.nv.info._ZN7cutlass13device_kernelIN5flash11enable_sm90INS1_16FlashAttnFwdSm90INS1_25CollectiveMainloopFwdSm90ILi2EN4cute5tupleIJNS5_1CILi2EEENS7_ILi1EEES9_EEENS6_IJNS7_ILi128EEESB_NS7_ILi192EEEEEELi128ENS_10bfloat16_tEfNS_4arch4Sm90ELb0ELb0ELb0ELb0ELb0ELb0ELb0ELb1ELb1ELb1ELb0ELb0EEENS1_21CollectiveEpilogueFwdINS6_IJSB_SB_SB_EEESA_SE_SG_Li256ELb0ELb1ELb0ELb0EEENS1_29StaticPersistentTileSchedulerILb0EEEEEEEEEvNT_6ParamsE,"",@"SHT_CUDA_INFO"
	.sectionflags	@""
	.align	4


	//----- nvinfo : EIATTR_CUDA_API_VERSION
	.align		4
        /*0000*/ 	.byte	0x04, 0x37
        /*0002*/ 	.short	(.L_300 - .L_299)
.L_299:
        /*0004*/ 	.word	0x00000082


	//----- nvinfo : EIATTR_KPARAM_INFO
	.align		4
.L_300:
        /*0008*/ 	.byte	0x04, 0x17
        /*000a*/ 	.short	(.L_302 - .L_301)
.L_301:
        /*000c*/ 	.word	0x00000000
        /*0010*/ 	.short	0x0000
        /*0012*/ 	.short	0x0000
        /*0014*/ 	.byte	0x00, 0xf0, 0x01, 0x28


	//----- nvinfo : EIATTR_SPARSE_MMA_MASK
	.align		4
.L_302:
        /*0018*/ 	.byte	0x03, 0x50
        /*001a*/ 	.short	0x0000


	//----- nvinfo : EIATTR_MAXREG_COUNT
	.align		4
        /*001c*/ 	.byte	0x03, 0x1b
        /*001e*/ 	.short	0x00a8


	//----- nvinfo : EIATTR_MERCURY_ISA_VERSION
	.align		4
        /*0020*/ 	.byte	0x03, 0x5f
        /*0022*/ 	.short	0x0101


	//----- nvinfo : EIATTR_VRC_CTA_INIT_COUNT
	.align		4
        /*0024*/ 	.byte	0x02, 0x4a
	.zero		1
	.zero		1


	//----- nvinfo : EIATTR_EXIT_INSTR_OFFSETS
	.align		4
        /*0028*/ 	.byte	0x04, 0x1c
        /*002a*/ 	.short	(.L_304 - .L_303)


	//   ....[0]....
.L_303:
        /*002c*/ 	.word	0x00000010


	//----- nvinfo : EIATTR_MAX_THREADS
	.align		4
.L_304:
        /*0030*/ 	.byte	0x04, 0x05
        /*0032*/ 	.short	(.L_306 - .L_305)
.L_305:
        /*0034*/ 	.word	0x00000180
        /*0038*/ 	.word	0x00000001
        /*003c*/ 	.word	0x00000001


	//----- nvinfo : EIATTR_CBANK_PARAM_SIZE
	.align		4
.L_306:
        /*0040*/ 	.byte	0x03, 0x19
        /*0042*/ 	.short	0x0a00


	//----- nvinfo : EIATTR_PARAM_CBANK
	.align		4
        /*0044*/ 	.byte	0x04, 0x0a
        /*0046*/ 	.short	(.L_308 - .L_307)
	.align		4
.L_307:
        /*0048*/ 	.word	index@(.nv.constant0._ZN7cutlass13device_kernelIN5flash11enable_sm90INS1_16FlashAttnFwdSm90INS1_25CollectiveMainloopFwdSm90ILi2EN4cute5tupleIJNS5_1CILi2EEENS7_ILi1EEES9_EEENS6_IJNS7_ILi128EEESB_NS7_ILi192EEEEEELi128ENS_10bfloat16_tEfNS_4arch4Sm90ELb0ELb0ELb0ELb0ELb0ELb0ELb0ELb1ELb1ELb1ELb0ELb0EEENS1_21CollectiveEpilogueFwdINS6_IJSB_SB_SB_EEESA_SE_SG_Li256ELb0ELb1ELb0ELb0EEENS1_29StaticPersistentTileSchedulerILb0EEEEEEEEEvNT_6ParamsE)
        /*004c*/ 	.short	0x0380
        /*004e*/ 	.short	0x0a00


	//----- nvinfo : EIATTR_SW_WAR
	.align		4
.L_308:
        /*0050*/ 	.byte	0x04, 0x36
        /*0052*/ 	.short	(.L_310 - .L_309)
.L_309:
        /*0054*/ 	.word	0x00000008
.L_310:


//--------------------- .nv.info._ZN7cutlass13device_kernelIN5flash11enable_sm90INS1_16FlashAttnFwdSm90INS1_25CollectiveMainloopFwdSm90ILi2EN4cute5tupleIJNS5_1CILi1EEES8_S8_EEENS6_IJNS7_ILi128EEESA_NS7_ILi192EEEEEELi128ENS_10bfloat16_tEfNS_4arch4Sm90ELb0ELb0ELb0ELb1ELb0ELb0ELb0ELb1ELb1ELb1ELb0ELb0EEENS1_21CollectiveEpilogueFwdINS6_IJSA_SA_SA_EEES9_SD_SF_Li256ELb1ELb1ELb0ELb0EEENS1_36VarlenDynamicPersistentTileSchedulerILi128ELi128ELi256ELi128ELb0ELb1ELb1ELb0ELb1ELb1EEEEEEEEEvNT_6ParamsE --------------------------
	.section	.nv.info._ZN7cutlass13device_kernelIN5flash11enable_sm90INS1_16FlashAttnFwdSm90INS1_25CollectiveMainloopFwdSm90ILi2EN4cute5tupleIJNS5_1CILi1EEES8_S8_EEENS6_IJNS7_ILi128EEESA_NS7_ILi192EEEEEELi128ENS_10bfloat16_tEfNS_4arch4Sm90ELb0ELb0ELb0ELb1ELb0ELb0ELb0ELb1ELb1ELb1ELb0ELb0EEENS1_21CollectiveEpilogueFwdINS6_IJSA_SA_SA_EEES9_SD_SF_Li256ELb1ELb1ELb0ELb0EEENS1_36VarlenDynamicPersistentTileSchedulerILi128ELi128ELi256ELi128ELb0ELb1ELb1ELb0ELb1ELb1EEEEEEEEEvNT_6ParamsE,"",@"SHT_CUDA_INFO"
	.sectionflags	@""
	.align	4


	//----- nvinfo : EIATTR_CUDA_API_VERSION
	.align		4
        /*0000*/ 	.byte	0x04, 0x37
        /*0002*/ 	.short	(.L_312 - .L_311)
.L_311:
        /*0004*/ 	.word	0x00000082


	//----- nvinfo : EIATTR_KPARAM_INFO
	.align		4
.L_312:
        /*0008*/ 	.byte	0x04, 0x17
        /*000a*/ 	.short	(.L_314 - .L_313)
.L_313:
        /*000c*/ 	.word	0x00000000
        /*0010*/ 	.short	0x0000
        /*0012*/ 	.short	0x0000
        /*0014*/ 	.byte	0x00, 0xf0, 0x01, 0x2a


	//----- nvinfo : EIATTR_SPARSE_MMA_MASK
	.align		4
.L_314:
        /*0018*/ 	.byte	0x03, 0x50
        /*001a*/ 	.short	0x0000


	//----- nvinfo : EIATTR_MAXREG_COUNT
	.align		4
        /*001c*/ 	.byte	0x03, 0x1b
        /*001e*/ 	.short	0x00a8


	//----- nvinfo : EIATTR_MERCURY_ISA_VERSION
	.align		4
        /*0020*/ 	.byte	0x03, 0x5f
        /*0022*/ 	.short	0x0101


	//----- nvinfo : EIATTR_VRC_CTA_INIT_COUNT
	.align		4
        /*0024*/ 	.byte	0x02, 0x4a
	.zero		1
	.zero		1


	//----- nvinfo : EIATTR_EXIT_INSTR_OFFSETS
	.align		4
        /*0028*/ 	.byte	0x04, 0x1c
        /*002a*/ 	.short	(.L_316 - .L_315)


	//   ....[0]....
.L_315:
        /*002c*/ 	.word	0x00000010


	//----- nvinfo : EIATTR_MAX_THREADS
	.align		4
.L_316:
        /*0030*/ 	.byte	0x04, 0x05
        /*0032*/ 	.short	(.L_318 - .L_317)
.L_317:
        /*0034*/ 	.word	0x00000180
        /*0038*/ 	.word	0x00000001
        /*003c*/ 	.word	0x00000001


	//----- nvinfo : EIATTR_CBANK_PARAM_SIZE
	.align		4
.L_318:
        /*0040*/ 	.byte	0x03, 0x19
        /*0042*/ 	.short	0x0a80


	//----- nvinfo : EIATTR_PARAM_CBANK
	.align		4
        /*0044*/ 	.byte	0x04, 0x0a
        /*0046*/ 	.short	(.L_320 - .L_319)
	.align		4
.L_319:
        /*0048*/ 	.word	index@(.nv.constant0._ZN7cutlass13device_kernelIN5flash11enable_sm90INS1_16FlashAttnFwdSm90INS1_25CollectiveMainloopFwdSm90ILi2EN4cute5tupleIJNS5_1CILi1EEES8_S8_EEENS6_IJNS7_ILi128EEESA_NS7_ILi192EEEEEELi128ENS_10bfloat16_tEfNS_4arch4Sm90ELb0ELb0ELb0ELb1ELb0ELb0ELb0ELb1ELb1ELb1ELb0ELb0EEENS1_21CollectiveEpilogueFwdINS6_IJSA_SA_SA_EEES9_SD_SF_Li256ELb1ELb1ELb0ELb0EEENS1_36VarlenDynamicPersistentTileSchedulerILi128ELi128ELi256ELi128ELb0ELb1ELb1ELb0ELb1ELb1EEEEEEEEEvNT_6ParamsE)
        /*004c*/ 	.short	0x0380
        /*004e*/ 	.short	0x0a80


	//----- nvinfo : EIATTR_SW_WAR
	.align		4
.L_320:
        /*0050*/ 	.byte	0x04, 0x36
        /*0052*/ 	.short	(.L_322 - .L_321)
.L_321:
        /*0054*/ 	.word	0x00000008
.L_322:


//--------------------- .nv.info._ZN7cutlass13device_kernelIN5flash11enable_sm90INS1_16FlashAttnFwdSm90INS1_25CollectiveMainloopFwdSm90ILi2EN4cute5tupleIJNS5_1CILi1EEES8_S8_EEENS6_IJNS7_ILi128EEESA_NS7_ILi192EEEEEELi128ENS_10bfloat16_tEfNS_4arch4Sm90ELb0ELb0ELb0ELb1ELb0ELb1ELb0ELb1ELb1ELb1ELb0ELb0EEENS1_21CollectiveEpilogueFwdINS6_IJSA_SA_SA_EEES9_SD_SF_Li256ELb1ELb1ELb0ELb0EEENS1_36VarlenDynamicPersistentTileSchedulerILi128ELi128ELi256ELi128ELb0ELb1ELb1ELb0ELb1ELb1EEEEEEEEEvNT_6ParamsE --------------------------
	.section	.nv.info._ZN7cutlass13device_kernelIN5flash11enable_sm90INS1_16FlashAttnFwdSm90INS1_25CollectiveMainloopFwdSm90ILi2EN4cute5tupleIJNS5_1CILi1EEES8_S8_EEENS6_IJNS7_ILi128EEESA_NS7_ILi192EEEEEELi128ENS_10bfloat16_tEfNS_4arch4Sm90ELb0ELb0ELb0ELb1ELb0ELb1ELb0ELb1ELb1ELb1ELb0ELb0EEENS1_21CollectiveEpilogueFwdINS6_IJSA_SA_SA_EEES9_SD_SF_Li256ELb1ELb1ELb0ELb0EEENS1_36VarlenDynamicPersistentTileSchedulerILi128ELi128ELi256ELi128ELb0ELb1ELb1ELb0ELb1ELb1EEEEEEEEEvNT_6ParamsE,"",@"SHT_CUDA_INFO"
	.sectionflags	@""
	.align	4


	//----- nvinfo : EIATTR_CUDA_API_VERSION
	.align		4
        /*0000*/ 	.byte	0x04, 0x37
        /*0002*/ 	.short	(.L_324 - .L_323)
.L_323:
        /*0004*/ 	.word	0x00000082


	//----- nvinfo : EIATTR_KPARAM_INFO
	.align		4
.L_324:
        /*0008*/ 	.byte	0x04, 0x17
        /*000a*/ 	.short	(.L_326 - .L_325)
.L_325:
        /*000c*/ 	.word	0x00000000
        /*0010*/ 	.short	0x0000
        /*0012*/ 	.short	0x0000
        /*0014*/ 	.byte	0x00, 0xf0, 0x01, 0x2a


	//----- nvinfo : EIATTR_SPARSE_MMA_MASK
	.align		4
.L_326:
        /*0018*/ 	.byte	0x03, 0x50
        /*001a*/ 	.short	0x0000


	//----- nvinfo : EIATTR_MAXREG_COUNT
	.align		4
        /*001c*/ 	.byte	0x03, 0x1b
        /*001e*/ 	.short	0x00a8


	//----- nvinfo : EIATTR_MERCURY_ISA_VERSION
	.align		4
        /*0020*/ 	.byte	0x03, 0x5f
        /*0022*/ 	.short	0x0101


	//----- nvinfo : EIATTR_VRC_CTA_INIT_COUNT
	.align		4
        /*0024*/ 	.byte	0x02, 0x4a
	.zero		1
	.zero		1


	//----- nvinfo : EIATTR_EXIT_INSTR_OFFSETS
	.align		4
        /*0028*/ 	.byte	0x04, 0x1c
        /*002a*/ 	.short	(.L_328 - .L_327)


	//   ....[0]....
.L_327:
        /*002c*/ 	.word	0x00000010


	//----- nvinfo : EIATTR_MAX_THREADS
	.align		4
.L_328:
        /*0030*/ 	.byte	0x04, 0x05
        /*0032*/ 	.short	(.L_330 - .L_329)
.L_329:
        /*0034*/ 	.word	0x00000180
        /*0038*/ 	.word	0x00000001
        /*003c*/ 	.word	0x00000001


	//----- nvinfo : EIATTR_CBANK_PARAM_SIZE
	.align		4
.L_330:
        /*0040*/ 	.byte	0x03, 0x19
        /*0042*/ 	.short	0x0a80


	//----- nvinfo : EIATTR_PARAM_CBANK
	.align		4
        /*0044*/ 	.byte	0x04, 0x0a
        /*0046*/ 	.short	(.L_332 - .L_331)
	.align		4
.L_331:
        /*0048*/ 	.word	index@(.nv.constant0._ZN7cutlass13device_kernelIN5flash11enable_sm90INS1_16FlashAttnFwdSm90INS1_25CollectiveMainloopFwdSm90ILi2EN4cute5tupleIJNS5_1CILi1EEES8_S8_EEENS6_IJNS7_ILi128EEESA_NS7_ILi192EEEEEELi128ENS_10bfloat16_tEfNS_4arch4Sm90ELb0ELb0ELb0ELb1ELb0ELb1ELb0ELb1ELb1ELb1ELb0ELb0EEENS1_21CollectiveEpilogueFwdINS6_IJSA_SA_SA_EEES9_SD_SF_Li256ELb1ELb1ELb0ELb0EEENS1_36VarlenDynamicPersistentTileSchedulerILi128ELi128ELi256ELi128ELb0ELb1ELb1ELb0ELb1ELb1EEEEEEEEEvNT_6ParamsE)
        /*004c*/ 	.short	0x0380
        /*004e*/ 	.short	0x0a80


	//----- nvinfo : EIATTR_SW_WAR
	.align		4
.L_332:
        /*0050*/ 	.byte	0x04, 0x36
        /*0052*/ 	.short	(.L_334 - .L_333)
.L_333:
        /*0054*/ 	.word	0x00000008
.L_334:


//--------------------- .nv.info._ZN7cutlass13device_kernelIN5flash11enable_sm90INS1_16FlashAttnFwdSm90INS1_25CollectiveMainloopFwdSm90ILi2EN4cute5tupleIJNS5_1CILi1EEES8_S8_EEENS6_IJNS7_ILi128EEENS7_ILi96EEENS7_ILi192EEEEEELi128ENS_10bfloat16_tEfNS_4arch4Sm90ELb0ELb1ELb0ELb0ELb0ELb0ELb0ELb1ELb1ELb1ELb0ELb0EEENS1_21CollectiveEpilogueFwdINS6_IJSA_SA_SB_EEES9_SE_SG_Li256ELb0ELb1ELb0ELb0EEENS1_30DynamicPersistentTileSchedulerILi256ELi128ELb0ELb1ELb1EEEEEEEEEvNT_6ParamsE --------------------------
	.section	.nv.info._ZN7cutlass13device_kernelIN5flash11enable_sm90INS1_16FlashAttnFwdSm90INS1_25CollectiveMainloopFwdSm90ILi2EN4cute5tupleIJNS5_1CILi1EEES8_S8_EEENS6_IJNS7_ILi128EEENS7_ILi96EEENS7_ILi192EEEEEELi128ENS_10bfloat16_tEfNS_4arch4Sm90ELb0ELb1ELb0ELb0ELb0ELb0ELb0ELb1ELb1ELb1ELb0ELb0EEENS1_21CollectiveEpilogueFwdINS6_IJSA_SA_SB_EEES9_SE_SG_Li256ELb0ELb1ELb0ELb0EEENS1_30DynamicPersistentTileSchedulerILi256ELi128ELb0ELb1ELb1EEEEEEEEEvNT_6ParamsE,"",@"SHT_CUDA_INFO"
	.sectionflags	@""
	.align	4


	//----- nvinfo : EIATTR_CUDA_API_VERSION
	.align		4
        /*0000*/ 	.byte	0x04, 0x37
        /*0002*/ 	.short	(.L_336 - .L_335)
.L_335:
        /*0004*/ 	.word	0x00000082


	//----- nvinfo : EIATTR_KPARAM_INFO
	.align		4
.L_336:
        /*0008*/ 	.byte	0x04, 0x17
        /*000a*/ 	.short	(.L_338 - .L_337)
.L_337:
        /*000c*/ 	.word	0x00000000
        /*0010*/ 	.short	0x0000
        /*0012*/ 	.short	0x0000
        /*0014*/ 	.byte	0x00, 0xf0, 0x01, 0x2a


	//----- nvinfo : EIATTR_SPARSE_MMA_MASK
	.align		4
.L_338:
        /*0018*/ 	.byte	0x03, 0x50
        /*001a*/ 	.short	0x0000


	//----- nvinfo : EIATTR_MAXREG_COUNT
	.align		4
        /*001c*/ 	.byte	0x03, 0x1b
        /*001e*/ 	.short	0x00a8


	//----- nvinfo : EIATTR_MERCURY_ISA_VERSION
	.align		4
        /*0020*/ 	.byte	0x03, 0x5f
        /*0022*/ 	.short	0x0101


	//----- nvinfo : EIATTR_VRC_CTA_INIT_COUNT
	.align		4
        /*0024*/ 	.byte	0x02, 0x4a
	.zero		1
	.zero		1


	//----- nvinfo : EIATTR_EXIT_INSTR_OFFSETS
	.align		4
        /*0028*/ 	.byte	0x04, 0x1c
        /*002a*/ 	.short	(.L_340 - .L_339)


	//   ....[0]....
.L_339:
        /*002c*/ 	.word	0x00000010


	//----- nvinfo : EIATTR_MAX_THREADS
	.align		4
.L_340:
        /*0030*/ 	.byte	0x04, 0x05
        /*0032*/ 	.short	(.L_342 - .L_341)
.L_341:
        /*0034*/ 	.word	0x00000180
        /*0038*/ 	.word	0x00000001
        /*003c*/ 	.word	0x00000001


	//----- nvinfo : EIATTR_CBANK_PARAM_SIZE
	.align		4
.L_342:
        /*0040*/ 	.byte	0x03, 0x19
        /*0042*/ 	.short	0x0a80


	//----- nvinfo : EIATTR_PARAM_CBANK
	.align		4
        /*0044*/ 	.byte	0x04, 0x0a
        /*0046*/ 	.short	(.L_344 - .L_343)
	.align		4
.L_343:
        /*0048*/ 	.word	index@(.nv.constant0._ZN7cutlass13device_kernelIN5flash11enable_sm90INS1_16FlashAttnFwdSm90INS1_25CollectiveMainloopFwdSm90ILi2EN4cute5tupleIJNS5_1CILi1EEES8_S8_EEENS6_IJNS7_ILi128EEENS7_ILi96EEENS7_ILi192EEEEEELi128ENS_10bfloat16_tEfNS_4arch4Sm90ELb0ELb1ELb0ELb0ELb0ELb0ELb0ELb1ELb1ELb1ELb0ELb0EEENS1_21CollectiveEpilogueFwdINS6_IJSA_SA_SB_EEES9_SE_SG_Li256ELb0ELb1ELb0ELb0EEENS1_30DynamicPersistentTileSchedulerILi256ELi128ELb0ELb1ELb1EEEEEEEEEvNT_6ParamsE)
        /*004c*/ 	.short	0x0380
        /*004e*/ 	.short	0x0a80


	//----- nvinfo : EIATTR_SW_WAR
	.align		4
.L_344:
        /*0050*/ 	.byte	0x04, 0x36
        /*0052*/ 	.short	(.L_346 - .L_345)
.L_345:
        /*0054*/ 	.word	0x00000008
.L_346:


//--------------------- .nv.info._ZN7cutlass13device_kernelIN5flash11enable_sm90INS1_16FlashAttnFwdSm90INS1_25CollectiveMainloopFwdSm90ILi2EN4cute5tupleIJNS5_1CILi1EEES8_S8_EEENS6_IJNS7_ILi128EEENS7_ILi96EEENS7_ILi192EEEEEELi128ENS_10bfloat16_tEfNS_4arch4Sm90ELb0ELb1ELb0ELb1ELb0ELb0ELb0ELb1ELb1ELb1ELb0ELb0EEENS1_21CollectiveEpilogueFwdINS6_IJSA_SA_SB_EEES9_SE_SG_Li256ELb1ELb1ELb0ELb0EEENS1_36VarlenDynamicPersistentTileSchedulerILi128ELi96ELi256ELi128ELb0ELb1ELb1ELb1ELb0ELb1EEEEEEEEEvNT_6ParamsE --------------------------
	.section	.nv.info._ZN7cutlass13device_kernelIN5flash11enable_sm90INS1_16FlashAttnFwdSm90INS1_25CollectiveMainloopFwdSm90ILi2EN4cute5tupleIJNS5_1CILi1EEES8_S8_EEENS6_IJNS7_ILi128EEENS7_ILi96EEENS7_ILi192EEEEEELi128ENS_10bfloat16_tEfNS_4arch4Sm90ELb0ELb1ELb0ELb1ELb0ELb0ELb0ELb1ELb1ELb1ELb0ELb0EEENS1_21CollectiveEpilogueFwdINS6_IJSA_SA_SB_EEES9_SE_SG_Li256ELb1ELb1ELb0ELb0EEENS1_36VarlenDynamicPersistentTileSchedulerILi128ELi96ELi256ELi128ELb0ELb1ELb1ELb1ELb0ELb1EEEEEEEEEvNT_6ParamsE,"",@"SHT_CUDA_INFO"
	.sectionflags	@""
	.align	4


	//----- nvinfo : EIATTR_CUDA_API_VERSION
	.align		4
        /*0000*/ 	.byte	0x04, 0x37
        /*0002*/ 	.short	(.L_348 - .L_347)
.L_347:
        /*0004*/ 	.word	0x00000082


	//----- nvinfo : EIATTR_KPARAM_INFO
	.align		4
.L_348:
        /*0008*/ 	.byte	0x04, 0x17
        /*000a*/ 	.short	(.L_350 - .L_349)
.L_349:
        /*000c*/ 	.word	0x00000000
        /*0010*/ 	.short	0x0000
        /*0012*/ 	.short	0x0000
        /*0014*/ 	.byte	0x00, 0xf0, 0x01, 0x2a


	//----- nvinfo : EIATTR_SPARSE_MMA_MASK
	.align		4
.L_350:
        /*0018*/ 	.byte	0x03, 0x50
        /*001a*/ 	.short	0x0000


	//----- nvinfo : EIATTR_MAXREG_COUNT
	.align		4
        /*001c*/ 	.byte	0x03, 0x1b
        /*001e*/ 	.short	0x00a8


	//----- nvinfo : EIATTR_MERCURY_ISA_VERSION
	.align		4
        /*0020*/ 	.byte	0x03, 0x5f
        /*0022*/ 	.short	0x0101


	//----- nvinfo : EIATTR_VRC_CTA_INIT_COUNT
	.align		4
        /*0024*/ 	.byte	0x02, 0x4a
	.zero		1
	.zero		1


	//----- nvinfo : EIATTR_EXIT_INSTR_OFFSETS
	.align		4
        /*0028*/ 	.byte	0x04, 0x1c
        /*002a*/ 	.short	(.L_352 - .L_351)


	//   ....[0]....
.L_351:
        /*002c*/ 	.word	0x00000010


	//----- nvinfo : EIATTR_MAX_THREADS
	.align		4
.L_352:
        /*0030*/ 	.byte	0x04, 0x05
        /*0032*/ 	.short	(.L_354 - .L_353)
.L_353:
        /*0034*/ 	.word	0x00000180
        /*0038*/ 	.word	0x00000001
        /*003c*/ 	.word	0x00000001


	//----- nvinfo : EIATTR_CBANK_PARAM_SIZE
	.align		4
.L_354:
        /*0040*/ 	.byte	0x03, 0x19
        /*0042*/ 	.short	0x0a80


	//----- nvinfo : EIATTR_PARAM_CBANK
	.align		4
        /*0044*/ 	.byte	0x04, 0x0a
        /*0046*/ 	.short	(.L_356 - .L_355)
	.align		4
.L_355:
        /*0048*/ 	.word	index@(.nv.constant0._ZN7cutlass13device_kernelIN5flash11enable_sm90INS1_16FlashAttnFwdSm90INS1_25CollectiveMainloopFwdSm90ILi2EN4cute5tupleIJNS5_1CILi1EEES8_S8_EEENS6_IJNS7_ILi128EEENS7_ILi96EEENS7_ILi192EEEEEELi128ENS_10bfloat16_tEfNS_4arch4Sm90ELb0ELb1ELb0ELb1ELb0ELb0ELb0ELb1ELb1ELb1ELb0ELb0EEENS1_21CollectiveEpilogueFwdINS6_IJSA_SA_SB_EEES9_SE_SG_Li256ELb1ELb1ELb0ELb0EEENS1_36VarlenDynamicPersistentTileSchedulerILi128ELi96ELi256ELi128ELb0ELb1ELb1ELb1ELb0ELb1EEEEEEEEEvNT_6ParamsE)
        /*004c*/ 	.short	0x0380
        /*004e*/ 	.short	0x0a80


	//----- nvinfo : EIATTR_SW_WAR
	.align		4
.L_356:
        /*0050*/ 	.byte	0x04, 0x36
        /*0052*/ 	.short	(.L_358 - .L_357)
.L_357:
        /*0054*/ 	.word	0x00000008
.L_358:


//--------------------- .nv.info._ZN7cutlass13device_kernelIN5flash11enable_sm90INS1_16FlashAttnFwdSm90INS1_25CollectiveMainloopFwdSm90ILi2EN4cute5tupleIJNS5_1CILi1EEES8_S8_EEENS6_IJNS7_ILi128EEENS7_ILi96EEENS7_ILi192EEEEEELi128ENS_10bfloat16_tEfNS_4arch4Sm90ELb0ELb1ELb0ELb1ELb0ELb1ELb0ELb1ELb1ELb1ELb0ELb0EEENS1_21CollectiveEpilogueFwdINS6_IJSA_SA_SB_EEES9_SE_SG_Li256ELb1ELb1ELb0ELb0EEENS1_36VarlenDynamicPersistentTileSchedulerILi128ELi96ELi256ELi128ELb0ELb1ELb1ELb1ELb0ELb1EEEEEEEEEvNT_6ParamsE --------------------------
	.section	.nv.info._ZN7cutlass13device_kernelIN5flash11enable_sm90INS1_16FlashAttnFwdSm90INS1_25CollectiveMainloopFwdSm90ILi2EN4cute5tupleIJNS5_1CILi1EEES8_S8_EEENS6_IJNS7_ILi128EEENS7_ILi96EEENS7_ILi192EEEEEELi128ENS_10bfloat16_tEfNS_4arch4Sm90ELb0ELb1ELb0ELb1ELb0ELb1ELb0ELb1ELb1ELb1ELb0ELb0EEENS1_21CollectiveEpilogueFwdINS6_IJSA_SA_SB_EEES9_SE_SG_Li256ELb1ELb1ELb0ELb0EEENS1_36VarlenDynamicPersistentTileSchedulerILi128ELi96ELi256ELi128ELb0ELb1ELb1ELb1ELb0ELb1EEEEEEEEEvNT_6ParamsE,"",@"SHT_CUDA_INFO"
	.sectionflags	@""
	.align	4


	//----- nvinfo : EIATTR_CUDA_API_VERSION
	.align		4
        /*0000*/ 	.byte	0x04, 0x37
        /*0002*/ 	.short	(.L_360 - .L_359)
.L_359:
        /*0004*/ 	.word	0x00000082


	//----- nvinfo : EIATTR_KPARAM_INFO
	.align		4
.L_360:
        /*0008*/ 	.byte	0x04, 0x17
        /*000a*/ 	.short	(.L_362 - .L_361)
.L_361:
        /*000c*/ 	.word	0x00000000
        /*0010*/ 	.short	0x0000
        /*0012*/ 	.short	0x0000
        /*0014*/ 	.byte	0x00, 0xf0, 0x01, 0x2a


	//----- nvinfo : EIATTR_SPARSE_MMA_MASK
	.align		4
.L_362:
        /*0018*/ 	.byte	0x03, 0x50
        /*001a*/ 	.short	0x0000


	//----- nvinfo : EIATTR_MAXREG_COUNT
	.align		4
        /*001c*/ 	.byte	0x03, 0x1b
        /*001e*/ 	.short	0x00a8


	//----- nvinfo : EIATTR_MERCURY_ISA_VERSION
	.align		4
        /*0020*/ 	.byte	0x03, 0x5f
        /*0022*/ 	.short	0x0101


	//----- nvinfo : EIATTR_VRC_CTA_INIT_COUNT
	.align		4
        /*0024*/ 	.byte	0x02, 0x4a
	.zero		1
	.zero		1


	//----- nvinfo : EIATTR_EXIT_INSTR_OFFSETS
	.align		4
        /*0028*/ 	.byte	0x04, 0x1c
        /*002a*/ 	.short	(.L_364 - .L_363)


	//   ....[0]....
.L_363:
        /*002c*/ 	.word	0x00000010


	//----- nvinfo : EIATTR_MAX_THREADS
	.align		4
.L_364:
        /*0030*/ 	.byte	0x04, 0x05
        /*0032*/ 	.short	(.L_366 - .L_365)
.L_365:
        /*0034*/ 	.word	0x00000180
        /*0038*/ 	.word	0x00000001
        /*003c*/ 	.word	0x00000001


	//----- nvinfo : EIATTR_CBANK_PARAM_SIZE
	.align		4
.L_366:
        /*0040*/ 	.byte	0x03, 0x19
        /*0042*/ 	.short	0x0a80


	//----- nvinfo : EIATTR_PARAM_CBANK
	.align		4
        /*0044*/ 	.byte	0x04, 0x0a
        /*0046*/ 	.short	(.L_368 - .L_367)
	.align		4
.L_367:
        /*0048*/ 	.word	index@(.nv.constant0._ZN7cutlass13device_kernelIN5flash11enable_sm90INS1_16FlashAttnFwdSm90INS1_25CollectiveMainloopFwdSm90ILi2EN4cute5tupleIJNS5_1CILi1EEES8_S8_EEENS6_IJNS7_ILi128EEENS7_ILi96EEENS7_ILi192EEEEEELi128ENS_10bfloat16_tEfNS_4arch4Sm90ELb0ELb1ELb0ELb1ELb0ELb1ELb0ELb1ELb1ELb1ELb0ELb0EEENS1_21CollectiveEpilogueFwdINS6_IJSA_SA_SB_EEES9_SE_SG_Li256ELb1ELb1ELb0ELb0EEENS1_36VarlenDynamicPersistentTileSchedulerILi128ELi96ELi256ELi128ELb0ELb1ELb1ELb1ELb0ELb1EEEEEEEEEvNT_6ParamsE)
        /*004c*/ 	.short	0x0380
        /*004e*/ 	.short	0x0a80


	//----- nvinfo : EIATTR_SW_WAR
	.align		4
.L_368:
        /*0050*/ 	.byte	0x04, 0x36
        /*0052*/ 	.short	(.L_370 - .L_369)
.L_369:
        /*0054*/ 	.word	0x00000008
.L_370:


//--------------------- .nv.info._ZN7cutlass13device_kernelIN5flash11enable_sm90INS1_16FlashAttnFwdSm90INS1_25CollectiveMainloopFwdSm90ILi2EN4cute5tupleIJNS5_1CILi1EEES8_S8_EEENS6_IJNS7_ILi128EEESA_NS7_ILi192EEEEEELi128ENS_10bfloat16_tEfNS_4arch4Sm90ELb1ELb0ELb0ELb0ELb0ELb0ELb0ELb1ELb1ELb1ELb0ELb0EEENS1_21CollectiveEpilogueFwdINS6_IJSA_SA_SA_EEES9_SD_SF_Li256ELb0ELb1ELb0ELb0EEENS1_30DynamicPersistentTileSchedulerILi256ELi128ELb0ELb1ELb1EEEEEEEEEvNT_6ParamsE --------------------------
	.section	.nv.info._ZN7cutlass13device_kernelIN5flash11enable_sm90INS1_16FlashAttnFwdSm90INS1_25CollectiveMainloopFwdSm90ILi2EN4cute5tupleIJNS5_1CILi1EEES8_S8_EEENS6_IJNS7_ILi128EEESA_NS7_ILi192EEEEEELi128ENS_10bfloat16_tEfNS_4arch4Sm90ELb1ELb0ELb0ELb0ELb0ELb0ELb0ELb1ELb1ELb1ELb0ELb0EEENS1_21CollectiveEpilogueFwdINS6_IJSA_SA_SA_EEES9_SD_SF_Li256ELb0ELb1ELb0ELb0EEENS1_30DynamicPersistentTileSchedulerILi256ELi128ELb0ELb1ELb1EEEEEEEEEvNT_6ParamsE,"",@"SHT_CUDA_INFO"
	.sectionflags	@""
	.align	4


	//----- nvinfo : EIATTR_CUDA_API_VERSION
	.align		4
        /*0000*/ 	.byte	0x04, 0x37
        /*0002*/ 	.short	(.L_372 - .L_371)
.L_371:
        /*0004*/ 	.word	0x00000082


	//----- nvinfo : EIATTR_KPARAM_INFO
	.align		4
.L_372:
        /*0008*/ 	.byte	0x04, 0x17
        /*000a*/ 	.short	(.L_374 - .L_373)
.L_373:
        /*000c*/ 	.word	0x00000000
        /*0010*/ 	.short	0x0000
        /*0012*/ 	.short	0x0000
        /*0014*/ 	.byte	0x00, 0xf0, 0x01, 0x2a


	//----- nvinfo : EIATTR_SPARSE_MMA_MASK
	.align		4
.L_374:
        /*0018*/ 	.byte	0x03, 0x50
        /*001a*/ 	.short	0x0000


	//----- nvinfo : EIATTR_MAXREG_COUNT
	.align		4
        /*001c*/ 	.byte	0x03, 0x1b
        /*001e*/ 	.short	0x00a8


	//----- nvinfo : EIATTR_MERCURY_ISA_VERSION
	.align		4
        /*0020*/ 	.byte	0x03, 0x5f
        /*0022*/ 	.short	0x0101


	//----- nvinfo : EIATTR_VRC_CTA_INIT_COUNT
	.align		4
        /*0024*/ 	.byte	0x02, 0x4a
	.zero		1
	.zero		1


	//----- nvinfo : EIATTR_EXIT_INSTR_OFFSETS
	.align		4
        /*0028*/ 	.byte	0x04, 0x1c
        /*002a*/ 	.short	(.L_376 - .L_375)


	//   ....[0]....
.L_375:
        /*002c*/ 	.word	0x00000010


	//----- nvinfo : EIATTR_MAX_THREADS
	.align		4
.L_376:
        /*0030*/ 	.byte	0x04, 0x05
        /*0032*/ 	.short	(.L_378 - .L_377)
.L_377:
        /*0034*/ 	.word	0x00000180
        /*0038*/ 	.word	0x00000001
        /*003c*/ 	.word	0x00000001


	//----- nvinfo : EIATTR_CBANK_PARAM_SIZE
	.align		4
.L_378:
        /*0040*/ 	.byte	0x03, 0x19
        /*0042*/ 	.short	0x0a80


	//----- nvinfo : EIATTR_PARAM_CBANK
	.align		4
        /*0044*/ 	.byte	0x04, 0x0a
        /*0046*/ 	.short	(.L_380 - .L_379)
	.align		4
.L_379:
        /*0048*/ 	.word	index@(.nv.constant0._ZN7cutlass13device_kernelIN5flash11enable_sm90INS1_16FlashAttnFwdSm90INS1_25CollectiveMainloopFwdSm90ILi2EN4cute5tupleIJNS5_1CILi1EEES8_S8_EEENS6_IJNS7_ILi128EEESA_NS7_ILi192EEEEEELi128ENS_10bfloat16_tEfNS_4arch4Sm90ELb1ELb0ELb0ELb0ELb0ELb0ELb0ELb1ELb1ELb1ELb0ELb0EEENS1_21CollectiveEpilogueFwdINS6_IJSA_SA_SA_EEES9_SD_SF_Li256ELb0ELb1ELb0ELb0EEENS1_30DynamicPersistentTileSchedulerILi256ELi128ELb0ELb1ELb1EEEEEEEEEvNT_6ParamsE)
        /*004c*/ 	.short	0x0380
        /*004e*/ 	.short	0x0a80


	//----- nvinfo : EIATTR_SW_WAR
	.align		4
.L_380:
        /*0050*/ 	.byte	0x04, 0x36
        /*0052*/ 	.short	(.L_382 - .L_381)
.L_381:
        /*0054*/ 	.word	0x00000008
.L_382:


//--------------------- .nv.info._ZN7cutlass13device_kernelIN5flash11enable_sm90INS1_16FlashAttnFwdSm90INS1_25CollectiveMainloopFwdSm90ILi2EN4cute5tupleIJNS5_1CILi1EEES8_S8_EEENS6_IJNS7_ILi128EEESA_NS7_ILi192EEEEEELi128ENS_10bfloat16_tEfNS_4arch4Sm90ELb1ELb0ELb0ELb1ELb0ELb0ELb0ELb1ELb1ELb1ELb0ELb0EEENS1_21CollectiveEpilogueFwdINS6_IJSA_SA_SA_EEES9_SD_SF_Li256ELb1ELb1ELb0ELb0EEENS1_36VarlenDynamicPersistentTileSchedulerILi128ELi128ELi256ELi128ELb0ELb1ELb1ELb1ELb1ELb1EEEEEEEEEvNT_6ParamsE --------------------------
	.section	.nv.info._ZN7cutlass13device_kernelIN5flash11enable_sm90INS1_16FlashAttnFwdSm90INS1_25CollectiveMainloopFwdSm90ILi2EN4cute5tupleIJNS5_1CILi1EEES8_S8_EEENS6_IJNS7_ILi128EEESA_NS7_ILi192EEEEEELi128ENS_10bfloat16_tEfNS_4arch4Sm90ELb1ELb0ELb0ELb1ELb0ELb0ELb0ELb1ELb1ELb1ELb0ELb0EEENS1_21CollectiveEpilogueFwdINS6_IJSA_SA_SA_EEES9_SD_SF_Li256ELb1ELb1ELb0ELb0EEENS1_36VarlenDynamicPersistentTileSchedulerILi128ELi128ELi256ELi128ELb0ELb1ELb1ELb1ELb1ELb1EEEEEEEEEvNT_6ParamsE,"",@"SHT_CUDA_INFO"
	.sectionflags	@""
	.align	4


	//----- nvinfo : EIATTR_CUDA_API_VERSION
	.align		4
        /*0000*/ 	.byte	0x04, 0x37
        /*0002*/ 	.short	(.L_384 - .L_383)
.L_383:
        /*0004*/ 	.word	0x00000082


	//----- nvinfo : EIATTR_KPARAM_INFO
	.align		4
.L_384:
        /*0008*/ 	.byte	0x04, 0x17
        /*000a*/ 	.short	(.L_386 - .L_385)
.L_385:
        /*000c*/ 	.word	0x00000000
        /*0010*/ 	.short	0x0000
        /*0012*/ 	.short	0x0000
        /*0014*/ 	.byte	0x00, 0xf0, 0x01, 0x2a


	//----- nvinfo : EIATTR_SPARSE_MMA_MASK
	.align		4
.L_386:
        /*0018*/ 	.byte	0x03, 0x50
        /*001a*/ 	.short	0x0000


	//----- nvinfo : EIATTR_MAXREG_COUNT
	.align		4
        /*001c*/ 	.byte	0x03, 0x1b
        /*001e*/ 	.short	0x00a8


	//----- nvinfo : EIATTR_MERCURY_ISA_VERSION
	.align		4
        /*0020*/ 	.byte	0x03, 0x5f
        /*0022*/ 	.short	0x0101


	//----- nvinfo : EIATTR_VRC_CTA_INIT_COUNT
	.align		4
        /*0024*/ 	.byte	0x02, 0x4a
	.zero		1
	.zero		1


	//----- nvinfo : EIATTR_EXIT_INSTR_OFFSETS
	.align		4
        /*0028*/ 	.byte	0x04, 0x1c
        /*002a*/ 	.short	(.L_388 - .L_387)


	//   ....[0]....
.L_387:
        /*002c*/ 	.word	0x00000010


	//----- nvinfo : EIATTR_MAX_THREADS
	.align		4
.L_388:
        /*0030*/ 	.byte	0x04, 0x05
        /*0032*/ 	.short	(.L_390 - .L_389)
.L_389:
        /*0034*/ 	.word	0x00000180
        /*0038*/ 	.word	0x00000001
        /*003c*/ 	.word	0x00000001


	//----- nvinfo : EIATTR_CBANK_PARAM_SIZE
	.align		4
.L_390:
        /*0040*/ 	.byte	0x03, 0x19
        /*0042*/ 	.short	0x0a80


	//----- nvinfo : EIATTR_PARAM_CBANK
	.align		4
        /*0044*/ 	.byte	0x04, 0x0a
        /*0046*/ 	.short	(.L_392 - .L_391)
	.align		4
.L_391:
        /*0048*/ 	.word	index@(.nv.constant0._ZN7cutlass13device_kernelIN5flash11enable_sm90INS1_16FlashAttnFwdSm90INS1_25CollectiveMainloopFwdSm90ILi2EN4cute5tupleIJNS5_1CILi1EEES8_S8_EEENS6_IJNS7_ILi128EEESA_NS7_ILi192EEEEEELi128ENS_10bfloat16_tEfNS_4arch4Sm90ELb1ELb0ELb0ELb1ELb0ELb0ELb0ELb1ELb1ELb1ELb0ELb0EEENS1_21CollectiveEpilogueFwdINS6_IJSA_SA_SA_EEES9_SD_SF_Li256ELb1ELb1ELb0ELb0EEENS1_36VarlenDynamicPersistentTileSchedulerILi128ELi128ELi256ELi128ELb0ELb1ELb1ELb1ELb1ELb1EEEEEEEEEvNT_6ParamsE)
        /*004c*/ 	.short	0x0380
        /*004e*/ 	.short	0x0a80


	//----- nvinfo : EIATTR_SW_WAR
	.align		4
.L_392:
        /*0050*/ 	.byte	0x04, 0x36
        /*0052*/ 	.short	(.L_394 - .L_393)
.L_393:
        /*0054*/ 	.word	0x00000008
.L_394:


//--------------------- .nv.info._ZN7cutlass13device_kernelIN5flash11enable_sm90INS1_16FlashAttnFwdSm90INS1_25CollectiveMainloopFwdSm90ILi2EN4cute5tupleIJNS5_1CILi1EEES8_S8_EEENS6_IJNS7_ILi128EEESA_NS7_ILi192EEEEEELi128ENS_10bfloat16_tEfNS_4arch4Sm90ELb1ELb0ELb0ELb1ELb0ELb1ELb0ELb1ELb1ELb1ELb0ELb0EEENS1_21CollectiveEpilogueFwdINS6_IJSA_SA_SA_EEES9_SD_SF_Li256ELb1ELb1ELb0ELb0EEENS1_36VarlenDynamicPersistentTileSchedulerILi128ELi128ELi256ELi128ELb0ELb1ELb1ELb1ELb1ELb1EEEEEEEEEvNT_6ParamsE --------------------------
	.section	.nv.info._ZN7cutlass13device_kernelIN5flash11enable_sm90INS1_16FlashAttnFwdSm90INS1_25CollectiveMainloopFwdSm90ILi2EN4cute5tupleIJNS5_1CILi1EEES8_S8_EEENS6_IJNS7_ILi128EEESA_NS7_ILi192EEEEEELi128ENS_10bfloat16_tEfNS_4arch4Sm90ELb1ELb0ELb0ELb1ELb0ELb1ELb0ELb1ELb1ELb1ELb0ELb0EEENS1_21CollectiveEpilogueFwdINS6_IJSA_SA_SA_EEES9_SD_SF_Li256ELb1ELb1ELb0ELb0EEENS1_36VarlenDynamicPersistentTileSchedulerILi128ELi128ELi256ELi128ELb0ELb1ELb1ELb1ELb1ELb1EEEEEEEEEvNT_6ParamsE,"",@"SHT_CUDA_INFO"
	.sectionflags	@""
	.align	4


	//----- nvinfo : EIATTR_CUDA_API_VERSION
	.align		4
        /*0000*/ 	.byte	0x04, 0x37
        /*0002*/ 	.short	(.L_396 - .L_395)
.L_395:
        /*0004*/ 	.word	0x00000082


	//----- nvinfo : EIATTR_KPARAM_INFO
	.align		4
.L_396:
        /*0008*/ 	.byte	0x04, 0x17
        /*000a*/ 	.short	(.L_398 - .L_397)
.L_397:
        /*000c*/ 	.word	0x00000000
        /*0010*/ 	.short	0x0000
        /*0012*/ 	.short	0x0000
        /*0014*/ 	.byte	0x00, 0xf0, 0x01, 0x2a


	//----- nvinfo : EIATTR_SPARSE_MMA_MASK
	.align		4
.L_398:
        /*0018*/ 	.byte	0x03, 0x50
        /*001a*/ 	.short	0x0000


	//----- nvinfo : EIATTR_MAXREG_COUNT
	.align		4
        /*001c*/ 	.byte	0x03, 0x1b
        /*001e*/ 	.short	0x00a8


	//----- nvinfo : EIATTR_MERCURY_ISA_VERSION
	.align		4
        /*0020*/ 	.byte	0x03, 0x5f
        /*0022*/ 	.short	0x0101


	//----- nvinfo : EIATTR_VRC_CTA_INIT_COUNT
	.align		4
        /*0024*/ 	.byte	0x02, 0x4a
	.zero		1
	.zero		1


	//----- nvinfo : EIATTR_EXIT_INSTR_OFFSETS
	.align		4
        /*0028*/ 	.byte	0x04, 0x1c
        /*002a*/ 	.short	(.L_400 - .L_399)


	//   ....[0]....
.L_399:
        /*002c*/ 	.word	0x00000010


	//----- nvinfo : EIATTR_MAX_THREADS
	.align		4
.L_400:
        /*0030*/ 	.byte	0x04, 0x05
        /*0032*/ 	.short	(.L_402 - .L_401)
.L_401:
        /*0034*/ 	.word	0x00000180
        /*0038*/ 	.word	0x00000001
        /*003c*/ 	.word	0x00000001


	//----- nvinfo : EIATTR_CBANK_PARAM_SIZE
	.align		4
.L_402:
        /*0040*/ 	.byte	0x03, 0x19
        /*0042*/ 	.short	0x0a80


	//----- nvinfo : EIATTR_PARAM_CBANK
	.align		4
        /*0044*/ 	.byte	0x04, 0x0a
        /*0046*/ 	.short	(.L_404 - .L_403)
	.align		4
.L_403:
        /*0048*/ 	.word	index@(.nv.constant0._ZN7cutlass13device_kernelIN5flash11enable_sm90INS1_16FlashAttnFwdSm90INS1_25CollectiveMainloopFwdSm90ILi2EN4cute5tupleIJNS5_1CILi1EEES8_S8_EEENS6_IJNS7_ILi128EEESA_NS7_ILi192EEEEEELi128ENS_10bfloat16_tEfNS_4arch4Sm90ELb1ELb0ELb0ELb1ELb0ELb1ELb0ELb1ELb1ELb1ELb0ELb0EEENS1_21CollectiveEpilogueFwdINS6_IJSA_SA_SA_EEES9_SD_SF_Li256ELb1ELb1ELb0ELb0EEENS1_36VarlenDynamicPersistentTileSchedulerILi128ELi128ELi256ELi128ELb0ELb1ELb1ELb1ELb1ELb1EEEEEEEEEvNT_6ParamsE)
        /*004c*/ 	.short	0x0380
        /*004e*/ 	.short	0x0a80


	//----- nvinfo : EIATTR_SW_WAR
	.align		4
.L_404:
        /*0050*/ 	.byte	0x04, 0x36
        /*0052*/ 	.short	(.L_406 - .L_405)
.L_405:
        /*0054*/ 	.word	0x00000008
.L_406:


//--------------------- .nv.info._ZN7cutlass13device_kernelIN5flash11enable_sm90INS1_16FlashAttnFwdSm90INS1_25CollectiveMainloopFwdSm90ILi2EN4cute5tupleIJNS5_1CILi1EEES8_S8_EEENS6_IJNS7_ILi64EEESA_SA_EEELi512ENS_10bfloat16_tEfNS_4arch4Sm90ELb0ELb0ELb0ELb0ELb0ELb0ELb0ELb0ELb0ELb1ELb0ELb0EEENS1_21CollectiveEpilogueFwdINS6_IJSA_NS7_ILi512EEESA_EEES9_SC_SE_Li256ELb0ELb1ELb0ELb0EEENS1_29StaticPersistentTileSchedulerILb0EEEEEEEEEvNT_6ParamsE --------------------------
	.section	.nv.info._ZN7cutlass13device_kernelIN5flash11enable_sm90INS1_16FlashAttnFwdSm90INS1_25CollectiveMainloopFwdSm90ILi2EN4cute5tupleIJNS5_1CILi1EEES8_S8_EEENS6_IJNS7_ILi64EEESA_SA_EEELi512ENS_10bfloat16_tEfNS_4arch4Sm90ELb0ELb0ELb0ELb0ELb0ELb0ELb0ELb0ELb0ELb1ELb0ELb0EEENS1_21CollectiveEpilogueFwdINS6_IJSA_NS7_ILi512EEESA_EEES9_SC_SE_Li256ELb0ELb1ELb0ELb0EEENS1_29StaticPersistentTileSchedulerILb0EEEEEEEEEvNT_6ParamsE,"",@"SHT_CUDA_INFO"
	.sectionflags	@""
	.align	4


	//----- nvinfo : EIATTR_CUDA_API_VERSION
	.align		4
        /*0000*/ 	.byte	0x04, 0x37
        /*0002*/ 	.short	(.L_408 - .L_407)
.L_407:
        /*0004*/ 	.word	0x00000082


	//----- nvinfo : EIATTR_KPARAM_INFO
	.align		4
.L_408:
        /*0008*/ 	.byte	0x04, 0x17
        /*000a*/ 	.short	(.L_410 - .L_409)
.L_409:
        /*000c*/ 	.word	0x00000000
        /*0010*/ 	.short	0x0000
        /*0012*/ 	.short	0x0000
        /*0014*/ 	.byte	0x00, 0xf0, 0x01, 0x28


	//----- nvinfo : EIATTR_SPARSE_MMA_MASK
	.align		4
.L_410:
        /*0018*/ 	.byte	0x03, 0x50
        /*001a*/ 	.short	0x0000


	//----- nvinfo : EIATTR_MAXREG_COUNT
	.align		4
        /*001c*/ 	.byte	0x03, 0x1b
        /*001e*/ 	.short	0x00a8


	//----- nvinfo : EIATTR_MERCURY_ISA_VERSION
	.align		4
        /*0020*/ 	.byte	0x03, 0x5f
        /*0022*/ 	.short	0x0101


	//----- nvinfo : EIATTR_VRC_CTA_INIT_COUNT
	.align		4
        /*0024*/ 	.byte	0x02, 0x4a
	.zero		1
	.zero		1


	//----- nvinfo : EIATTR_EXIT_INSTR_OFFSETS
	.align		4
        /*0028*/ 	.byte	0x04, 0x1c
        /*002a*/ 	.short	(.L_412 - .L_411)


	//   ....[0]....
.L_411:
        /*002c*/ 	.word	0x00000010


	//----- nvinfo : EIATTR_MAX_THREADS
	.align		4
.L_412:
        /*0030*/ 	.byte	0x04, 0x05
        /*0032*/ 	.short	(.L_414 - .L_413)
.L_413:
        /*0034*/ 	.word	0x00000180
        /*0038*/ 	.word	0x00000001
        /*003c*/ 	.word	0x00000001


	//----- nvinfo : EIATTR_CBANK_PARAM_SIZE
	.align		4
.L_414:
        /*0040*/ 	.byte	0x03, 0x19
        /*0042*/ 	.short	0x0a00


	//----- nvinfo : EIATTR_PARAM_CBANK
	.align		4
        /*0044*/ 	.byte	0x04, 0x0a
        /*0046*/ 	.short	(.L_416 - .L_415)
	.align		4
.L_415:
        /*0048*/ 	.word	index@(.nv.constant0._ZN7cutlass13device_kernelIN5flash11enable_sm90INS1_16FlashAttnFwdSm90INS1_25CollectiveMainloopFwdSm90ILi2EN4cute5tupleIJNS5_1CILi1EEES8_S8_EEENS6_IJNS7_ILi64EEESA_SA_EEELi512ENS_10bfloat16_tEfNS_4arch4Sm90ELb0ELb0ELb0ELb0ELb0ELb0ELb0ELb0ELb0ELb1ELb0ELb0EEENS1_21CollectiveEpilogueFwdINS6_IJSA_NS7_ILi512EEESA_EEES9_SC_SE_Li256ELb0ELb1ELb0ELb0EEENS1_29StaticPersistentTileSchedulerILb0EEEEEEEEEvNT_6ParamsE)
        /*004c*/ 	.short	0x0380
        /*004e*/ 	.short	0x0a00


	//----- nvinfo : EIATTR_SW_WAR
	.align		4
.L_416:
        /*0050*/ 	.byte	0x04, 0x36
        /*0052*/ 	.short	(.L_418 - .L_417)
.L_417:
        /*0054*/ 	.word	0x00000008
.L_418:


//--------------------- .nv.info._ZN7cutlass13device_kernelIN5flash11enable_sm90INS1_16FlashAttnFwdSm90INS1_25CollectiveMainloopFwdSm90ILi2EN4cute5tupleIJNS5_1CILi1EEES8_S8_EEENS6_IJNS7_ILi64EEESA_SA_EEELi512ENS_10bfloat16_tEfNS_4arch4Sm90ELb0ELb0ELb0ELb0ELb0ELb0ELb1ELb0ELb0ELb1ELb0ELb0EEENS1_21CollectiveEpilogueFwdINS6_IJSA_NS7_ILi512EEESA_EEES9_SC_SE_Li256ELb0ELb1ELb0ELb0EEENS1_29StaticPersistentTileSchedulerILb0EEEEEEEEEvNT_6ParamsE --------------------------
	.section	.nv.info._ZN7cutlass13device_kernelIN5flash11enable_sm90INS1_16FlashAttnFwdSm90INS1_25CollectiveMainloopFwdSm90ILi2EN4cute5tupleIJNS5_1CILi1EEES8_S8_EEENS6_IJNS7_ILi64EEESA_SA_EEELi512ENS_10bfloat16_tEfNS_4arch4Sm90ELb0ELb0ELb0ELb0ELb0ELb0ELb1ELb0ELb0ELb1ELb0ELb0EEENS1_21CollectiveEpilogueFwdINS6_IJSA_NS7_ILi512EEESA_EEES9_SC_SE_Li256ELb0ELb1ELb0ELb0EEENS1_29StaticPersistentTileSchedulerILb0EEEEEEEEEvNT_6ParamsE,"",@"SHT_CUDA_INFO"
	.sectionflags	@""
	.align	4


	//----- nvinfo : EIATTR_CUDA_API_VERSION
	.align		4
        /*0000*/ 	.byte	0x04, 0x37
        /*0002*/ 	.short	(.L_420 - .L_419)
.L_419:
        /*0004*/ 	.word	0x00000082


	//----- nvinfo : EIATTR_KPARAM_INFO
	.align		4
.L_420:
        /*0008*/ 	.byte	0x04, 0x17
        /*000a*/ 	.short	(.L_422 - .L_421)
.L_421:
        /*000c*/ 	.word	0x00000000
        /*0010*/ 	.short	0x0000
        /*0012*/ 	.short	0x0000
        /*0014*/ 	.byte	0x00, 0xf0, 0x01, 0x2c


	//----- nvinfo : EIATTR_SPARSE_MMA_MASK
	.align		4
.L_422:
        /*0018*/ 	.byte	0x03, 0x50
        /*001a*/ 	.short	0x0000


	//----- nvinfo : EIATTR_MAXREG_COUNT
	.align		4
        /*001c*/ 	.byte	0x03, 0x1b
        /*001e*/ 	.short	0x00a8


	//----- nvinfo : EIATTR_MERCURY_ISA_VERSION
	.align		4
        /*0020*/ 	.byte	0x03, 0x5f
        /*0022*/ 	.short	0x0101


	//----- nvinfo : EIATTR_VRC_CTA_INIT_COUNT
	.align		4
        /*0024*/ 	.byte	0x02, 0x4a
	.zero		1
	.zero		1


	//----- nvinfo : EIATTR_EXIT_INSTR_OFFSETS
	.align		4
        /*0028*/ 	.byte	0x04, 0x1c
        /*002a*/ 	.short	(.L_424 - .L_423)


	//   ....[0]....
.L_423:
        /*002c*/ 	.word	0x00000010


	//----- nvinfo : EIATTR_MAX_THREADS
	.align		4
.L_424:
        /*0030*/ 	.byte	0x04, 0x05
        /*0032*/ 	.short	(.L_426 - .L_425)
.L_425:
        /*0034*/ 	.word	0x00000180
        /*0038*/ 	.word	0x00000001
        /*003c*/ 	.word	0x00000001


	//----- nvinfo : EIATTR_CBANK_PARAM_SIZE
	.align		4
.L_426:
        /*0040*/ 	.byte	0x03, 0x19
        /*0042*/ 	.short	0x0b00


	//----- nvinfo : EIATTR_PARAM_CBANK
	.align		4
        /*0044*/ 	.byte	0x04, 0x0a
        /*0046*/ 	.short	(.L_428 - .L_427)
	.align		4
.L_427:
        /*0048*/ 	.word	index@(.nv.constant0._ZN7cutlass13device_kernelIN5flash11enable_sm90INS1_16FlashAttnFwdSm90INS1_25CollectiveMainloopFwdSm90ILi2EN4cute5tupleIJNS5_1CILi1EEES8_S8_EEENS6_IJNS7_ILi64EEESA_SA_EEELi512ENS_10bfloat16_tEfNS_4arch4Sm90ELb0ELb0ELb0ELb0ELb0ELb0ELb1ELb0ELb0ELb1ELb0ELb0EEENS1_21CollectiveEpilogueFwdINS6_IJSA_NS7_ILi512EEESA_EEES9_SC_SE_Li256ELb0ELb1ELb0ELb0EEENS1_29StaticPersistentTileSchedulerILb0EEEEEEEEEvNT_6ParamsE)
        /*004c*/ 	.short	0x0380
        /*004e*/ 	.short	0x0b00


	//----- nvinfo : EIATTR_SW_WAR
	.align		4
.L_428:
        /*0050*/ 	.byte	0x04, 0x36
        /*0052*/ 	.short	(.L_430 - .L_429)
.L_429:
        /*0054*/ 	.word	0x00000008
.L_430:


//--------------------- .nv.info._ZN7cutlass13device_kernelIN5flash11enable_sm90INS1_16FlashAttnFwdSm90INS1_25CollectiveMainloopFwdSm90ILi2EN4cute5tupleIJNS5_1CILi1EEES8_S8_EEENS6_IJNS7_ILi64EEESA_SA_EEELi512ENS_10bfloat16_tEfNS_4arch4Sm90ELb0ELb0ELb0ELb1ELb0ELb0ELb0ELb0ELb0ELb1ELb0ELb0EEENS1_21CollectiveEpilogueFwdINS6_IJSA_NS7_ILi512EEESA_EEES9_SC_SE_Li256ELb1ELb1ELb0ELb0EEENS1_36VarlenDynamicPersistentTileSchedulerILi64ELi64ELi256ELi128ELb0ELb1ELb1ELb0ELb1ELb1EEEEEEEEEvNT_6ParamsE --------------------------
	.section	.nv.info._ZN7cutlass13device_kernelIN5flash11enable_sm90INS1_16FlashAttnFwdSm90INS1_25CollectiveMainloopFwdSm90ILi2EN4cute5tupleIJNS5_1CILi1EEES8_S8_EEENS6_IJNS7_ILi64EEESA_SA_EEELi512ENS_10bfloat16_tEfNS_4arch4Sm90ELb0ELb0ELb0ELb1ELb0ELb0ELb0ELb0ELb0ELb1ELb0ELb0EEENS1_21CollectiveEpilogueFwdINS6_IJSA_NS7_ILi512EEESA_EEES9_SC_SE_Li256ELb1ELb1ELb0ELb0EEENS1_36VarlenDynamicPersistentTileSchedulerILi64ELi64ELi256ELi128ELb0ELb1ELb1ELb0ELb1ELb1EEEEEEEEEvNT_6ParamsE,"",@"SHT_CUDA_INFO"
	.sectionflags	@""
	.align	4


	//----- nvinfo : EIATTR_CUDA_API_VERSION
	.align		4
        /*0000*/ 	.byte	0x04, 0x37
        /*0002*/ 	.short	(.L_432 - .L_431)
.L_431:
        /*0004*/ 	.word	0x00000082


	//----- nvinfo : EIATTR_KPARAM_INFO
	.align		4
.L_432:
        /*0008*/ 	.byte	0x04, 0x17
        /*000a*/ 	.short	(.L_434 - .L_433)
.L_433:
        /*000c*/ 	.word	0x00000000
        /*0010*/ 	.short	0x0000
        /*0012*/ 	.short	0x0000
        /*0014*/ 	.byte	0x00, 0xf0, 0x01, 0x2a


	//----- nvinfo : EIATTR_SPARSE_MMA_MASK
	.align		4
.L_434:
        /*0018*/ 	.byte	0x03, 0x50
        /*001a*/ 	.short	0x0000


	//----- nvinfo : EIATTR_MAXREG_COUNT
	.align		4
        /*001c*/ 	.byte	0x03, 0x1b
        /*001e*/ 	.short	0x00a8


	//----- nvinfo : EIATTR_MERCURY_ISA_VERSION
	.align		4
        /*0020*/ 	.byte	0x03, 0x5f
        /*0022*/ 	.short	0x0101


	//----- nvinfo : EIATTR_VRC_CTA_INIT_COUNT
	.align		4
        /*0024*/ 	.byte	0x02, 0x4a
	.zero		1
	.zero		1


	//----- nvinfo : EIATTR_EXIT_INSTR_OFFSETS
	.align		4
        /*0028*/ 	.byte	0x04, 0x1c
        /*002a*/ 	.short	(.L_436 - .L_435)


	//   ....[0]....
.L_435:
        /*002c*/ 	.word	0x00000010


	//----- nvinfo : EIATTR_MAX_THREADS
	.align		4
.L_436:
        /*0030*/ 	.byte	0x04, 0x05
        /*0032*/ 	.short	(.L_438 - .L_437)
.L_437:
        /*0034*/ 	.word	0x00000180
        /*0038*/ 	.word	0x00000001
        /*003c*/ 	.word	0x00000001


	//----- nvinfo : EIATTR_CBANK_PARAM_SIZE
	.align		4
.L_438:
        /*0040*/ 	.byte	0x03, 0x19
        /*0042*/ 	.short	0x0a80


	//----- nvinfo : EIATTR_PARAM_CBANK
	.align		4
        /*0044*/ 	.byte	0x04, 0x0a
        /*0046*/ 	.short	(.L_440 - .L_439)
	.align		4
.L_439:
        /*0048*/ 	.word	index@(.nv.constant0._ZN7cutlass13device_kernelIN5flash11enable_sm90INS1_16FlashAttnFwdSm90INS1_25CollectiveMainloopFwdSm90ILi2EN4cute5tupleIJNS5_1CILi1EEES8_S8_EEENS6_IJNS7_ILi64EEESA_SA_EEELi512ENS_10bfloat16_tEfNS_4arch4Sm90ELb0ELb0ELb0ELb1ELb0ELb0ELb0ELb0ELb0ELb1ELb0ELb0EEENS1_21CollectiveEpilogueFwdINS6_IJSA_NS7_ILi512EEESA_EEES9_SC_SE_Li256ELb1ELb1ELb0ELb0EEENS1_36VarlenDynamicPersistentTileSchedulerILi64ELi64ELi256ELi128ELb0ELb1ELb1ELb0ELb1ELb1EEEEEEEEEvNT_6ParamsE)
        /*004c*/ 	.short	0x0380
        /*004e*/ 	.short	0x0a80


	//----- nvinfo : EIATTR_SW_WAR
	.align		4
.L_440:
        /*0050*/ 	.byte	0x04, 0x36
        /*0052*/ 	.short	(.L_442 - .L_441)
.L_441:
        /*0054*/ 	.word	0x00000008
.L_442:


//--------------------- .nv.info._ZN7cutlass13device_kernelIN5flash11enable_sm90INS1_16FlashAttnFwdSm90INS1_25CollectiveMainloopFwdSm90ILi2EN4cute5tupleIJNS5_1CILi1EEES8_S8_EEENS6_IJNS7_ILi64EEESA_SA_EEELi512ENS_10bfloat16_tEfNS_4arch4Sm90ELb0ELb0ELb0ELb1ELb0ELb1ELb0ELb0ELb0ELb1ELb0ELb0EEENS1_21CollectiveEpilogueFwdINS6_IJSA_NS7_ILi512EEESA_EEES9_SC_SE_Li256ELb1ELb1ELb0ELb0EEENS1_36VarlenDynamicPersistentTileSchedulerILi64ELi64ELi256ELi128ELb0ELb1ELb1ELb0ELb1ELb1EEEEEEEEEvNT_6ParamsE --------------------------
	.section	.nv.info._ZN7cutlass13device_kernelIN5flash11enable_sm90INS1_16FlashAttnFwdSm90INS1_25CollectiveMainloopFwdSm90ILi2EN4cute5tupleIJNS5_1CILi1EEES8_S8_EEENS6_IJNS7_ILi64EEESA_SA_EEELi512ENS_10bfloat16_tEfNS_4arch4Sm90ELb0ELb0ELb0ELb1ELb0ELb1ELb0ELb0ELb0ELb1ELb0ELb0EEENS1_21CollectiveEpilogueFwdINS6_IJSA_NS7_ILi512EEESA_EEES9_SC_SE_Li256ELb1ELb1ELb0ELb0EEENS1_36VarlenDynamicPersistentTileSchedulerILi64ELi64ELi256ELi128ELb0ELb1ELb1ELb0ELb1ELb1EEEEEEEEEvNT_6ParamsE,"",@"SHT_CUDA_INFO"
	.sectionflags	@""
	.align	4


	//----- nvinfo : EIATTR_CUDA_API_VERSION
	.align		4
        /*0000*/ 	.byte	0x04, 0x37
        /*0002*/ 	.short	(.L_444 - .L_443)
.L_443:
        /*0004*/ 	.word	0x00000082


	//----- nvinfo : EIATTR_KPARAM_INFO
	.align		4
.L_444:
        /*0008*/ 	.byte	0x04, 0x17
        /*000a*/ 	.short	(.L_446 - .L_445)
.L_445:
        /*000c*/ 	.word	0x00000000
        /*0010*/ 	.short	0x0000
        /*0012*/ 	.short	0x0000
        /*0014*/ 	.byte	0x00, 0xf0, 0x01, 0x2a


	//----- nvinfo : EIATTR_SPARSE_MMA_MASK
	.align		4
.L_446:
        /*0018*/ 	.byte	0x03, 0x50
        /*001a*/ 	.short	0x0000


	//----- nvinfo : EIATTR_MAXREG_COUNT
	.align		4
        /*001c*/ 	.byte	0x03, 0x1b
        /*001e*/ 	.short	0x00a8


	//----- nvinfo : EIATTR_MERCURY_ISA_VERSION
	.align		4
        /*0020*/ 	.byte	0x03, 0x5f
        /*0022*/ 	.short	0x0101


	//----- nvinfo : EIATTR_VRC_CTA_INIT_COUNT
	.align		4
        /*0024*/ 	.byte	0x02, 0x4a
	.zero		1
	.zero		1


	//----- nvinfo : EIATTR_EXIT_INSTR_OFFSETS
	.align		4
        /*0028*/ 	.byte	0x04, 0x1c
        /*002a*/ 	.short	(.L_448 - .L_447)


	//   ....[0]....
.L_447:
        /*002c*/ 	.word	0x00000010


	//----- nvinfo : EIATTR_MAX_THREADS
	.align		4
.L_448:
        /*0030*/ 	.byte	0x04, 0x05
        /*0032*/ 	.short	(.L_450 - .L_449)
.L_449:
        /*0034*/ 	.word	0x00000180
        /*0038*/ 	.word	0x00000001
        /*003c*/ 	.word	0x00000001


	//----- nvinfo : EIATTR_CBANK_PARAM_SIZE
	.align		4
.L_450:
        /*0040*/ 	.byte	0x03, 0x19
        /*0042*/ 	.short	0x0a80


	//----- nvinfo : EIATTR_PARAM_CBANK
	.align		4
        /*0044*/ 	.byte	0x04, 0x0a
        /*0046*/ 	.short	(.L_452 - .L_451)
	.align		4
.L_451:
        /*0048*/ 	.word	index@(.nv.constant0._ZN7cutlass13device_kernelIN5flash11enable_sm90INS1_16FlashAttnFwdSm90INS1_25CollectiveMainloopFwdSm90ILi2EN4cute5tupleIJNS5_1CILi1EEES8_S8_EEENS6_IJNS7_ILi64EEESA_SA_EEELi512ENS_10bfloat16_tEfNS_4arch4Sm90ELb0ELb0ELb0ELb1ELb0ELb1ELb0ELb0ELb0ELb1ELb0ELb0EEENS1_21CollectiveEpilogueFwdINS6_IJSA_NS7_ILi512EEESA_EEES9_SC_SE_Li256ELb1ELb1ELb0ELb0EEENS1_36VarlenDynamicPersistentTileSchedulerILi64ELi64ELi256ELi128ELb0ELb1ELb1ELb0ELb1ELb1EEEEEEEEEvNT_6ParamsE)
        /*004c*/ 	.short	0x0380
        /*004e*/ 	.short	0x0a80


	//----- nvinfo : EIATTR_SW_WAR
	.align		4
.L_452:
        /*0050*/ 	.byte	0x04, 0x36
        /*0052*/ 	.short	(.L_454 - .L_453)
.L_453:
        /*0054*/ 	.word	0x00000008
.L_454:


//--------------------- .nv.info._ZN7cutlass13device_kernelIN5flash11enable_sm90INS1_16FlashAttnFwdSm90INS1_25CollectiveMainloopFwdSm90ILi2EN4cute5tupleIJNS5_1CILi1EEES8_S8_EEENS6_IJNS7_ILi64EEESA_SA_EEELi512ENS_10bfloat16_tEfNS_4arch4Sm90ELb0ELb0ELb0ELb1ELb0ELb0ELb1ELb0ELb0ELb1ELb0ELb0EEENS1_21CollectiveEpilogueFwdINS6_IJSA_NS7_ILi512EEESA_EEES9_SC_SE_Li256ELb1ELb1ELb0ELb0EEENS1_36VarlenDynamicPersistentTileSchedulerILi64ELi64ELi256ELi128ELb0ELb1ELb1ELb0ELb1ELb1EEEEEEEEEvNT_6ParamsE --------------------------
	.section	.nv.info._ZN7cutlass13device_kernelIN5flash11enable_sm90INS1_16FlashAttnFwdSm90INS1_25CollectiveMainloopFwdSm90ILi2EN4cute5tupleIJNS5_1CILi1EEES8_S8_EEENS6_IJNS7_ILi64EEESA_SA_EEELi512ENS_10bfloat16_tEfNS_4arch4Sm90ELb0ELb0ELb0ELb1ELb0ELb0ELb1ELb0ELb0ELb1ELb0ELb0EEENS1_21CollectiveEpilogueFwdINS6_IJSA_NS7_ILi512EEESA_EEES9_SC_SE_Li256ELb1ELb1ELb0ELb0EEENS1_36VarlenDynamicPersistentTileSchedulerILi64ELi64ELi256ELi128ELb0ELb1ELb1ELb0ELb1ELb1EEEEEEEEEvNT_6ParamsE,"",@"SHT_CUDA_INFO"
	.sectionflags	@""
	.align	4


	//----- nvinfo : EIATTR_CUDA_API_VERSION
	.align		4
        /*0000*/ 	.byte	0x04, 0x37
        /*0002*/ 	.short	(.L_456 - .L_455)
.L_455:
        /*0004*/ 	.word	0x00000082


	//----- nvinfo : EIATTR_KPARAM_INFO
	.align		4
.L_456:
        /*0008*/ 	.byte	0x04, 0x17
        /*000a*/ 	.short	(.L_458 - .L_457)
.L_457:
        /*000c*/ 	.word	0x00000000
        /*0010*/ 	.short	0x0000
        /*0012*/ 	.short	0x0000
        /*0014*/ 	.byte	0x00, 0xf0, 0x01, 0x2e


	//----- nvinfo : EIATTR_SPARSE_MMA_MASK
	.align		4
.L_458:
        /*0018*/ 	.byte	0x03, 0x50
        /*001a*/ 	.short	0x0000


	//----- nvinfo : EIATTR_MAXREG_COUNT
	.align		4
        /*001c*/ 	.byte	0x03, 0x1b
        /*001e*/ 	.short	0x00a8


	//----- nvinfo : EIATTR_MERCURY_ISA_VERSION
	.align		4
        /*0020*/ 	.byte	0x03, 0x5f
        /*0022*/ 	.short	0x0101


	//----- nvinfo : EIATTR_VRC_CTA_INIT_COUNT
	.align		4
        /*0024*/ 	.byte	0x02, 0x4a
	.zero		1
	.zero		1


	//----- nvinfo : EIATTR_EXIT_INSTR_OFFSETS
	.align		4
        /*0028*/ 	.byte	0x04, 0x1c
        /*002a*/ 	.short	(.L_460 - .L_459)


	//   ....[0]....
.L_459:
        /*002c*/ 	.word	0x00000010


	//----- nvinfo : EIATTR_MAX_THREADS
	.align		4
.L_460:
        /*0030*/ 	.byte	0x04, 0x05
        /*0032*/ 	.short	(.L_462 - .L_461)
.L_461:
        /*0034*/ 	.word	0x00000180
        /*0038*/ 	.word	0x00000001
        /*003c*/ 	.word	0x00000001


	//----- nvinfo : EIATTR_CBANK_PARAM_SIZE
	.align		4
.L_462:
        /*0040*/ 	.byte	0x03, 0x19
        /*0042*/ 	.short	0x0b80


	//----- nvinfo : EIATTR_PARAM_CBANK
	.align		4
        /*0044*/ 	.byte	0x04, 0x0a
        /*0046*/ 	.short	(.L_464 - .L_463)
	.align		4
.L_463:
        /*0048*/ 	.word	index@(.nv.constant0._ZN7cutlass13device_kernelIN5flash11enable_sm90INS1_16FlashAttnFwdSm90INS1_25CollectiveMainloopFwdSm90ILi2EN4cute5tupleIJNS5_1CILi1EEES8_S8_EEENS6_IJNS7_ILi64EEESA_SA_EEELi512ENS_10bfloat16_tEfNS_4arch4Sm90ELb0ELb0ELb0ELb1ELb0ELb0ELb1ELb0ELb0ELb1ELb0ELb0EEENS1_21CollectiveEpilogueFwdINS6_IJSA_NS7_ILi512EEESA_EEES9_SC_SE_Li256ELb1ELb1ELb0ELb0EEENS1_36VarlenDynamicPersistentTileSchedulerILi64ELi64ELi256ELi128ELb0ELb1ELb1ELb0ELb1ELb1EEEEEEEEEvNT_6ParamsE)
        /*004c*/ 	.short	0x0380
        /*004e*/ 	.short	0x0b80


	//----- nvinfo : EIATTR_SW_WAR
	.align		4
.L_464:
        /*0050*/ 	.byte	0x04, 0x36
        /*0052*/ 	.short	(.L_466 - .L_465)
.L_465:
        /*0054*/ 	.word	0x00000008
.L_466:


//--------------------- .nv.info._ZN7cutlass13device_kernelIN5flash11enable_sm90INS1_16FlashAttnFwdSm90INS1_25CollectiveMainloopFwdSm90ILi2EN4cute5tupleIJNS5_1CILi1EEES8_S8_EEENS6_IJNS7_ILi64EEESA_SA_EEELi512ENS_10bfloat16_tEfNS_4arch4Sm90ELb0ELb0ELb0ELb1ELb0ELb1ELb1ELb0ELb0ELb1ELb0ELb0EEENS1_21CollectiveEpilogueFwdINS6_IJSA_NS7_ILi512EEESA_EEES9_SC_SE_Li256ELb1ELb1ELb0ELb0EEENS1_36VarlenDynamicPersistentTileSchedulerILi64ELi64ELi256ELi128ELb0ELb1ELb1ELb0ELb1ELb1EEEEEEEEEvNT_6ParamsE --------------------------
	.section	.nv.info._ZN7cutlass13device_kernelIN5flash11enable_sm90INS1_16FlashAttnFwdSm90INS1_25CollectiveMainloopFwdSm90ILi2EN4cute5tupleIJNS5_1CILi1EEES8_S8_EEENS6_IJNS7_ILi64EEESA_SA_EEELi512ENS_10bfloat16_tEfNS_4arch4Sm90ELb0ELb0ELb0ELb1ELb0ELb1ELb1ELb0ELb0ELb1ELb0ELb0EEENS1_21CollectiveEpilogueFwdINS6_IJSA_NS7_ILi512EEESA_EEES9_SC_SE_Li256ELb1ELb1ELb0ELb0EEENS1_36VarlenDynamicPersistentTileSchedulerILi64ELi64ELi256ELi128ELb0ELb1ELb1ELb0ELb1ELb1EEEEEEEEEvNT_6ParamsE,"",@"SHT_CUDA_INFO"
	.sectionflags	@""
	.align	4


	//----- nvinfo : EIATTR_CUDA_API_VERSION
	.align		4
        /*0000*/ 	.byte	0x04, 0x37
        /*0002*/ 	.short	(.L_468 - .L_467)
.L_467:
        /*0004*/ 	.word	0x00000082


	//----- nvinfo : EIATTR_KPARAM_INFO
	.align		4
.L_468:
        /*0008*/ 	.byte	0x04, 0x17
        /*000a*/ 	.short	(.L_470 - .L_469)
.L_469:
        /*000c*/ 	.word	0x00000000
        /*0010*/ 	.short	0x0000
        /*0012*/ 	.short	0x0000
        /*0014*/ 	.byte	0x00, 0xf0, 0x01, 0x2e


	//----- nvinfo : EIATTR_SPARSE_MMA_MASK
	.align		4
.L_470:
        /*0018*/ 	.byte	0x03, 0x50
        /*001a*/ 	.short	0x0000


	//----- nvinfo : EIATTR_MAXREG_COUNT
	.align		4
        /*001c*/ 	.byte	0x03, 0x1b
        /*001e*/ 	.short	0x00a8


	//----- nvinfo : EIATTR_MERCURY_ISA_VERSION
	.align		4
        /*0020*/ 	.byte	0x03, 0x5f
        /*0022*/ 	.short	0x0101


	//----- nvinfo : EIATTR_VRC_CTA_INIT_COUNT
	.align		4
        /*0024*/ 	.byte	0x02, 0x4a
	.zero		1
	.zero		1


	//----- nvinfo : EIATTR_EXIT_INSTR_OFFSETS
	.align		4
        /*0028*/ 	.byte	0x04, 0x1c
        /*002a*/ 	.short	(.L_472 - .L_471)


	//   ....[0]....
.L_471:
        /*002c*/ 	.word	0x00000010


	//----- nvinfo : EIATTR_MAX_THREADS
	.align		4
.L_472:
        /*0030*/ 	.byte	0x04, 0x05
        /*0032*/ 	.short	(.L_474 - .L_473)
.L_473:
        /*0034*/ 	.word	0x00000180
        /*0038*/ 	.word	0x00000001
        /*003c*/ 	.word	0x00000001


	//----- nvinfo : EIATTR_CBANK_PARAM_SIZE
	.align		4
.L_474:
        /*0040*/ 	.byte	0x03, 0x19
        /*0042*/ 	.short	0x0b80


	//----- nvinfo : EIATTR_PARAM_CBANK
	.align		4
        /*0044*/ 	.byte	0x04, 0x0a
        /*0046*/ 	.short	(.L_476 - .L_475)
	.align		4
.L_475:
        /*0048*/ 	.word	index@(.nv.constant0._ZN7cutlass13device_kernelIN5flash11enable_sm90INS1_16FlashAttnFwdSm90INS1_25CollectiveMainloopFwdSm90ILi2EN4cute5tupleIJNS5_1CILi1EEES8_S8_EEENS6_IJNS7_ILi64EEESA_SA_EEELi512ENS_10bfloat16_tEfNS_4arch4Sm90ELb0ELb0ELb0ELb1ELb0ELb1ELb1ELb0ELb0ELb1ELb0ELb0EEENS1_21CollectiveEpilogueFwdINS6_IJSA_NS7_ILi512EEESA_EEES9_SC_SE_Li256ELb1ELb1ELb0ELb0EEENS1_36VarlenDynamicPersistentTileSchedulerILi64ELi64ELi256ELi128ELb0ELb1ELb1ELb0ELb1ELb1EEEEEEEEEvNT_6ParamsE)
        /*004c*/ 	.short	0x0380
        /*004e*/ 	.short	0x0b80


	//----- nvinfo : EIATTR_SW_WAR
	.align		4
.L_476:
        /*0050*/ 	.byte	0x04, 0x36
        /*0052*/ 	.short	(.L_478 - .L_477)
.L_477:
        /*0054*/ 	.word	0x00000008
.L_478:


//--------------------- .nv.info._ZN7cutlass13device_kernelIN5flash11enable_sm90INS1_16FlashAttnFwdSm90INS1_25CollectiveMainloopFwdSm90ILi2EN4cute5tupleIJNS5_1CILi1EEES8_S8_EEENS6_IJNS7_ILi64EEESA_SA_EEELi512ENS_10bfloat16_tEfNS_4arch4Sm90ELb0ELb1ELb0ELb0ELb0ELb0ELb0ELb0ELb0ELb1ELb0ELb0EEENS1_21CollectiveEpilogueFwdINS6_IJSA_NS7_ILi512EEESA_EEES9_SC_SE_Li256ELb0ELb1ELb0ELb0EEENS1_30DynamicPersistentTileSchedulerILi256ELi128ELb0ELb1ELb1EEEEEEEEEvNT_6ParamsE --------------------------
	.section	.nv.info._ZN7cutlass13device_kernelIN5flash11enable_sm90INS1_16FlashAttnFwdSm90INS1_25CollectiveMainloopFwdSm90ILi2EN4cute5tupleIJNS5_1CILi1EEES8_S8_EEENS6_IJNS7_ILi64EEESA_SA_EEELi512ENS_10bfloat16_tEfNS_4arch4Sm90ELb0ELb1ELb0ELb0ELb0ELb0ELb0ELb0ELb0ELb1ELb0ELb0EEENS1_21CollectiveEpilogueFwdINS6_IJSA_NS7_ILi512EEESA_EEES9_SC_SE_Li256ELb0ELb1ELb0ELb0EEENS1_30DynamicPersistentTileSchedulerILi256ELi128ELb0ELb1ELb1EEEEEEEEEvNT_6ParamsE,"",@"SHT_CUDA_INFO"
	.sectionflags	@""
	.align	4


	//----- nvinfo : EIATTR_CUDA_API_VERSION
	.align		4
        /*0000*/ 	.byte	0x04, 0x37
        /*0002*/ 	.short	(.L_480 - .L_479)
.L_479:
        /*0004*/ 	.word	0x00000082


	//----- nvinfo : EIATTR_KPARAM_INFO
	.align		4
.L_480:
        /*0008*/ 	.byte	0x04, 0x17
        /*000a*/ 	.short	(.L_482 - .L_481)
.L_481:
        /*000c*/ 	.word	0x00000000
        /*0010*/ 	.short	0x0000
        /*0012*/ 	.short	0x0000
        /*0014*/ 	.byte	0x00, 0xf0, 0x01, 0x2a


	//----- nvinfo : EIATTR_SPARSE_MMA_MASK
	.align		4
.L_482:
        /*0018*/ 	.byte	0x03, 0x50
        /*001a*/ 	.short	0x0000


	//----- nvinfo : EIATTR_MAXREG_COUNT
	.align		4
        /*001c*/ 	.byte	0x03, 0x1b
        /*001e*/ 	.short	0x00a8


	//----- nvinfo : EIATTR_MERCURY_ISA_VERSION
	.align		4
        /*0020*/ 	.byte	0x03, 0x5f
        /*0022*/ 	.short	0x0101


	//----- nvinfo : EIATTR_VRC_CTA_INIT_COUNT
	.align		4
        /*0024*/ 	.byte	0x02, 0x4a
	.zero		1
	.zero		1


	//----- nvinfo : EIATTR_EXIT_INSTR_OFFSETS
	.align		4
        /*0028*/ 	.byte	0x04, 0x1c
        /*002a*/ 	.short	(.L_484 - .L_483)


	//   ....[0]....
.L_483:
        /*002c*/ 	.word	0x00000010


	//----- nvinfo : EIATTR_MAX_THREADS
	.align		4
.L_484:
        /*0030*/ 	.byte	0x04, 0x05
        /*0032*/ 	.short	(.L_486 - .L_485)
.L_485:
        /*0034*/ 	.word	0x00000180
        /*0038*/ 	.word	0x00000001
        /*003c*/ 	.word	0x00000001


	//----- nvinfo : EIATTR_CBANK_PARAM_SIZE
	.align		4
.L_486:
        /*0040*/ 	.byte	0x03, 0x19
        /*0042*/ 	.short	0x0a80


	//----- nvinfo : EIATTR_PARAM_CBANK
	.align		4
        /*0044*/ 	.byte	0x04, 0x0a
        /*0046*/ 	.short	(.L_488 - .L_487)
	.align		4
.L_487:
        /*0048*/ 	.word	index@(.nv.constant0._ZN7cutlass13device_kernelIN5flash11enable_sm90INS1_16FlashAttnFwdSm90INS1_25CollectiveMainloopFwdSm90ILi2EN4cute5tupleIJNS5_1CILi1EEES8_S8_EEENS6_IJNS7_ILi64EEESA_SA_EEELi512ENS_10bfloat16_tEfNS_4arch4Sm90ELb0ELb1ELb0ELb0ELb0ELb0ELb0ELb0ELb0ELb1ELb0ELb0EEENS1_21CollectiveEpilogueFwdINS6_IJSA_NS7_ILi512EEESA_EEES9_SC_SE_Li256ELb0ELb1ELb0ELb0EEENS1_30DynamicPersistentTileSchedulerILi256ELi128ELb0ELb1ELb1EEEEEEEEEvNT_6ParamsE)
        /*004c*/ 	.short	0x0380
        /*004e*/ 	.short	0x0a80


	//----- nvinfo : EIATTR_SW_WAR
	.align		4
.L_488:
        /*0050*/ 	.byte	0x04, 0x36
        /*0052*/ 	.short	(.L_490 - .L_489)
.L_489:
        /*0054*/ 	.word	0x00000008
.L_490:


//--------------------- .nv.info._ZN7cutlass13device_kernelIN5flash11enable_sm90INS1_16FlashAttnFwdSm90INS1_25CollectiveMainloopFwdSm90ILi2EN4cute5tupleIJNS5_1CILi1EEES8_S8_EEENS6_IJNS7_ILi64EEESA_SA_EEELi512ENS_10bfloat16_tEfNS_4arch4Sm90ELb0ELb1ELb0ELb0ELb0ELb0ELb1ELb0ELb0ELb1ELb0ELb0EEENS1_21CollectiveEpilogueFwdINS6_IJSA_NS7_ILi512EEESA_EEES9_SC_SE_Li256ELb0ELb1ELb0ELb0EEENS1_30DynamicPersistentTileSchedulerILi256ELi128ELb0ELb1ELb1EEEEEEEEEvNT_6ParamsE --------------------------
	.section	.nv.info._ZN7cutlass13device_kernelIN5flash11enable_sm90INS1_16FlashAttnFwdSm90INS1_25CollectiveMainloopFwdSm90ILi2EN4cute5tupleIJNS5_1CILi1EEES8_S8_EEENS6_IJNS7_ILi64EEESA_SA_EEELi512ENS_10bfloat16_tEfNS_4arch4Sm90ELb0ELb1ELb0ELb0ELb0ELb0ELb1ELb0ELb0ELb1ELb0ELb0EEENS1_21CollectiveEpilogueFwdINS6_IJSA_NS7_ILi512EEESA_EEES9_SC_SE_Li256ELb0ELb1ELb0ELb0EEENS1_30DynamicPersistentTileSchedulerILi256ELi128ELb0ELb1ELb1EEEEEEEEEvNT_6ParamsE,"",@"SHT_CUDA_INFO"
	.sectionflags	@""
	.align	4


	//----- nvinfo : EIATTR_CUDA_API_VERSION
	.align		4
        /*0000*/ 	.byte	0x04, 0x37
        /*0002*/ 	.short	(.L_492 - .L_491)
.L_491:
        /*0004*/ 	.word	0x00000082


	//----- nvinfo : EIATTR_KPARAM_INFO
	.align		4
.L_492:
        /*0008*/ 	.byte	0x04, 0x17
        /*000a*/ 	.short	(.L_494 - .L_493)
.L_493:
        /*000c*/ 	.word	0x00000000
        /*0010*/ 	.short	0x0000
        /*0012*/ 	.short	0x0000
        /*0014*/ 	.byte	0x00, 0xf0, 0x01, 0x2e


	//----- nvinfo : EIATTR_SPARSE_MMA_MASK
	.align		4
.L_494:
        /*0018*/ 	.byte	0x03, 0x50
        /*001a*/ 	.short	0x0000


	//----- nvinfo : EIATTR_MAXREG_COUNT
	.align		4
        /*001c*/ 	.byte	0x03, 0x1b
        /*001e*/ 	.short	0x00a8


	//----- nvinfo : EIATTR_MERCURY_ISA_VERSION
	.align		4
        /*0020*/ 	.byte	0x03, 0x5f
        /*0022*/ 	.short	0x0101


	//----- nvinfo : EIATTR_VRC_CTA_INIT_COUNT
	.align		4
        /*0024*/ 	.byte	0x02, 0x4a
	.zero		1
	.zero		1


	//----- nvinfo : EIATTR_EXIT_INSTR_OFFSETS
	.align		4
        /*0028*/ 	.byte	0x04, 0x1c
        /*002a*/ 	.short	(.L_496 - .L_495)


	//   ....[0]....
.L_495:
        /*002c*/ 	.word	0x00000010


	//----- nvinfo : EIATTR_MAX_THREADS
	.align		4
.L_496:
        /*0030*/ 	.byte	0x04, 0x05
        /*0032*/ 	.short	(.L_498 - .L_497)
.L_497:
        /*0034*/ 	.word	0x00000180
        /*0038*/ 	.word	0x00000001
        /*003c*/ 	.word	0x00000001


	//----- nvinfo : EIATTR_CBANK_PARAM_SIZE
	.align		4
.L_498:
        /*0040*/ 	.byte	0x03, 0x19
        /*0042*/ 	.short	0x0b80


	//----- nvinfo : EIATTR_PARAM_CBANK
	.align		4
        /*0044*/ 	.byte	0x04, 0x0a
        /*0046*/ 	.short	(.L_500 - .L_499)
	.align		4
.L_499:
        /*0048*/ 	.word	index@(.nv.constant0._ZN7cutlass13device_kernelIN5flash11enable_sm90INS1_16FlashAttnFwdSm90INS1_25CollectiveMainloopFwdSm90ILi2EN4cute5tupleIJNS5_1CILi1EEES8_S8_EEENS6_IJNS7_ILi64EEESA_SA_EEELi512ENS_10bfloat16_tEfNS_4arch4Sm90ELb0ELb1ELb0ELb0ELb0ELb0ELb1ELb0ELb0ELb1ELb0ELb0EEENS1_21CollectiveEpilogueFwdINS6_IJSA_NS7_ILi512EEESA_EEES9_SC_SE_Li256ELb0ELb1ELb0ELb0EEENS1_30DynamicPersistentTileSchedulerILi256ELi128ELb0ELb1ELb1EEEEEEEEEvNT_6ParamsE)
        /*004c*/ 	.short	0x0380
        /*004e*/ 	.short	0x0b80


	//----- nvinfo : EIATTR_SW_WAR
	.align		4
.L_500:
        /*0050*/ 	.byte	0x04, 0x36
        /*0052*/ 	.short	(.L_502 - .L_501)
.L_501:
        /*0054*/ 	.word	0x00000008
.L_502:


//--------------------- .nv.info._ZN7cutlass13device_kernelIN5flash11enable_sm90INS1_16FlashAttnFwdSm90INS1_25CollectiveMainloopFwdSm90ILi2EN4cute5tupleIJNS5_1CILi1EEES8_S8_EEENS6_IJNS7_ILi64EEESA_SA_EEELi512ENS_10bfloat16_tEfNS_4arch4Sm90ELb0ELb1ELb0ELb1ELb0ELb0ELb0ELb0ELb0ELb1ELb0ELb0EEENS1_21CollectiveEpilogueFwdINS6_IJSA_NS7_ILi512EEESA_EEES9_SC_SE_Li256ELb1ELb1ELb0ELb0EEENS1_36VarlenDynamicPersistentTileSchedulerILi64ELi64ELi256ELi128ELb0ELb1ELb1ELb1ELb0ELb1EEEEEEEEEvNT_6ParamsE --------------------------
	.section	.nv.info._ZN7cutlass13device_kernelIN5flash11enable_sm90INS1_16FlashAttnFwdSm90INS1_25CollectiveMainloopFwdSm90ILi2EN4cute5tupleIJNS5_1CILi1EEES8_S8_EEENS6_IJNS7_ILi64EEESA_SA_EEELi512ENS_10bfloat16_tEfNS_4arch4Sm90ELb0ELb1ELb0ELb1ELb0ELb0ELb0ELb0ELb0ELb1ELb0ELb0EEENS1_21CollectiveEpilogueFwdINS6_IJSA_NS7_ILi512EEESA_EEES9_SC_SE_Li256ELb1ELb1ELb0ELb0EEENS1_36VarlenDynamicPersistentTileSchedulerILi64ELi64ELi256ELi128ELb0ELb1ELb1ELb1ELb0ELb1EEEEEEEEEvNT_6ParamsE,"",@"SHT_CUDA_INFO"
	.sectionflags	@""
	.align	4


	//----- nvinfo : EIATTR_CUDA_API_VERSION
	.align		4
        /*0000*/ 	.byte	0x04, 0x37
        /*0002*/ 	.short	(.L_504 - .L_503)
.L_503:
        /*0004*/ 	.word	0x00000082


	//----- nvinfo : EIATTR_KPARAM_INFO
	.align		4
.L_504:
        /*0008*/ 	.byte	0x04, 0x17
        /*000a*/ 	.short	(.L_506 - .L_505)
.L_505:
        /*000c*/ 	.word	0x00000000
        /*0010*/ 	.short	0x0000
        /*0012*/ 	.short	0x0000
        /*0014*/ 	.byte	0x00, 0xf0, 0x01, 0x2a


	//----- nvinfo : EIATTR_SPARSE_MMA_MASK
	.align		4
.L_506:
        /*0018*/ 	.byte	0x03, 0x50
        /*001a*/ 	.short	0x0000


	//----- nvinfo : EIATTR_MAXREG_COUNT
	.align		4
        /*001c*/ 	.byte	0x03, 0x1b
        /*001e*/ 	.short	0x00a8


	//----- nvinfo : EIATTR_MERCURY_ISA_VERSION
	.align		4
        /*0020*/ 	.byte	0x03, 0x5f
        /*0022*/ 	.short	0x0101


	//----- nvinfo : EIATTR_VRC_CTA_INIT_COUNT
	.align		4
        /*0024*/ 	.byte	0x02, 0x4a
	.zero		1
	.zero		1


	//----- nvinfo : EIATTR_EXIT_INSTR_OFFSETS
	.align		4
        /*0028*/ 	.byte	0x04, 0x1c
        /*002a*/ 	.short	(.L_508 - .L_507)


	//   ....[0]....
.L_507:
        /*002c*/ 	.word	0x00000010


	//----- nvinfo : EIATTR_MAX_THREADS
	.align		4
.L_508:
        /*0030*/ 	.byte	0x04, 0x05
        /*0032*/ 	.short	(.L_510 - .L_509)
.L_509:
        /*0034*/ 	.word	0x00000180
        /*0038*/ 	.word	0x00000001
        /*003c*/ 	.word	0x00000001


	//----- nvinfo : EIATTR_CBANK_PARAM_SIZE
	.align		4
.L_510:
        /*0040*/ 	.byte	0x03, 0x19
        /*0042*/ 	.short	0x0a80


	//----- nvinfo : EIATTR_PARAM_CBANK
	.align		4
        /*0044*/ 	.byte	0x04, 0x0a
        /*0046*/ 	.short	(.L_512 - .L_511)
	.align		4
.L_511:
        /*0048*/ 	.word	index@(.nv.constant0._ZN7cutlass13device_kernelIN5flash11enable_sm90INS1_16FlashAttnFwdSm90INS1_25CollectiveMainloopFwdSm90ILi2EN4cute5tupleIJNS5_1CILi1EEES8_S8_EEENS6_IJNS7_ILi64EEESA_SA_EEELi512ENS_10bfloat16_tEfNS_4arch4Sm90ELb0ELb1ELb0ELb1ELb0ELb0ELb0ELb0ELb0ELb1ELb0ELb0EEENS1_21CollectiveEpilogueFwdINS6_IJSA_NS7_ILi512EEESA_EEES9_SC_SE_Li256ELb1ELb1ELb0ELb0EEENS1_36VarlenDynamicPersistentTileSchedulerILi64ELi64ELi256ELi128ELb0ELb1ELb1ELb1ELb0ELb1EEEEEEEEEvNT_6ParamsE)
        /*004c*/ 	.short	0x0380
        /*004e*/ 	.short	0x0a80


	//----- nvinfo : EIATTR_SW_WAR
	.align		4
.L_512:
        /*0050*/ 	.byte	0x04, 0x36
        /*0052*/ 	.short	(.L_514 - .L_513)
.L_513:
        /*0054*/ 	.word	0x00000008
.L_514:


//--------------------- .nv.info._ZN7cutlass13device_kernelIN5flash11enable_sm90INS1_16FlashAttnFwdSm90INS1_25CollectiveMainloopFwdSm90ILi2EN4cute5tupleIJNS5_1CILi1EEES8_S8_EEENS6_IJNS7_ILi64EEESA_SA_EEELi512ENS_10bfloat16_tEfNS_4arch4Sm90ELb0ELb1ELb0ELb1ELb0ELb1ELb0ELb0ELb0ELb1ELb0ELb0EEENS1_21CollectiveEpilogueFwdINS6_IJSA_NS7_ILi512EEESA_EEES9_SC_SE_Li256ELb1ELb1ELb0ELb0EEENS1_36VarlenDynamicPersistentTileSchedulerILi64ELi64ELi256ELi128ELb0ELb1ELb1ELb1ELb0ELb1EEEEEEEEEvNT_6ParamsE --------------------------
	.section	.nv.info._ZN7cutlass13device_kernelIN5flash11enable_sm90INS1_16FlashAttnFwdSm90INS1_25CollectiveMainloopFwdSm90ILi2EN4cute5tupleIJNS5_1CILi1EEES8_S8_EEENS6_IJNS7_ILi64EEESA_SA_EEELi512ENS_10bfloat16_tEfNS_4arch4Sm90ELb0ELb1ELb0ELb1ELb0ELb1ELb0ELb0ELb0ELb1ELb0ELb0EEENS1_21CollectiveEpilogueFwdINS6_IJSA_NS7_ILi512EEESA_EEES9_SC_SE_Li256ELb1ELb1ELb0ELb0EEENS1_36VarlenDynamicPersistentTileSchedulerILi64ELi64ELi256ELi128ELb0ELb1ELb1ELb1ELb0ELb1EEEEEEEEEvNT_6ParamsE,"",@"SHT_CUDA_INFO"
	.sectionflags	@""
	.align	4


	//----- nvinfo : EIATTR_CUDA_API_VERSION
	.align		4
        /*0000*/ 	.byte	0x04, 0x37
        /*0002*/ 	.short	(.L_516 - .L_515)
.L_515:
        /*0004*/ 	.word	0x00000082


	//----- nvinfo : EIATTR_KPARAM_INFO
	.align		4
.L_516:
        /*0008*/ 	.byte	0x04, 0x17
        /*000a*/ 	.short	(.L_518 - .L_517)
.L_517:
        /*000c*/ 	.word	0x00000000
        /*0010*/ 	.short	0x0000
        /*0012*/ 	.short	0x0000
        /*0014*/ 	.byte	0x00, 0xf0, 0x01, 0x2a


	//----- nvinfo : EIATTR_SPARSE_MMA_MASK
	.align		4
.L_518:
        /*0018*/ 	.byte	0x03, 0x50
        /*001a*/ 	.short	0x0000


	//----- nvinfo : EIATTR_MAXREG_COUNT
	.align		4
        /*001c*/ 	.byte	0x03, 0x1b
        /*001e*/ 	.short	0x00a8


	//----- nvinfo : EIATTR_MERCURY_ISA_VERSION
	.align		4
        /*0020*/ 	.byte	0x03, 0x5f
        /*0022*/ 	.short	0x0101


	//----- nvinfo : EIATTR_VRC_CTA_INIT_COUNT
	.align		4
        /*0024*/ 	.byte	0x02, 0x4a
	.zero		1
	.zero		1


	//----- nvinfo : EIATTR_EXIT_INSTR_OFFSETS
	.align		4
        /*0028*/ 	.byte	0x04, 0x1c
        /*002a*/ 	.short	(.L_520 - .L_519)


	//   ....[0]....
.L_519:
        /*002c*/ 	.word	0x00000010


	//----- nvinfo : EIATTR_MAX_THREADS
	.align		4
.L_520:
        /*0030*/ 	.byte	0x04, 0x05
        /*0032*/ 	.short	(.L_522 - .L_521)
.L_521:
        /*0034*/ 	.word	0x00000180
        /*0038*/ 	.word	0x00000001
        /*003c*/ 	.word	0x00000001


	//----- nvinfo : EIATTR_CBANK_PARAM_SIZE
	.align		4
.L_522:
        /*0040*/ 	.byte	0x03, 0x19
        /*0042*/ 	.short	0x0a80


	//----- nvinfo : EIATTR_PARAM_CBANK
	.align		4
        /*0044*/ 	.byte	0x04, 0x0a
        /*0046*/ 	.short	(.L_524 - .L_523)
	.align		4
.L_523:
        /*0048*/ 	.word	index@(.nv.constant0._ZN7cutlass13device_kernelIN5flash11enable_sm90INS1_16FlashAttnFwdSm90INS1_25CollectiveMainloopFwdSm90ILi2EN4cute5tupleIJNS5_1CILi1EEES8_S8_EEENS6_IJNS7_ILi64EEESA_SA_EEELi512ENS_10bfloat16_tEfNS_4arch4Sm90ELb0ELb1ELb0ELb1ELb0ELb1ELb0ELb0ELb0ELb1ELb0ELb0EEENS1_21CollectiveEpilogueFwdINS6_IJSA_NS7_ILi512EEESA_EEES9_SC_SE_Li256ELb1ELb1ELb0ELb0EEENS1_36VarlenDynamicPersistentTileSchedulerILi64ELi64ELi256ELi128ELb0ELb1ELb1ELb1ELb0ELb1EEEEEEEEEvNT_6ParamsE)
        /*004c*/ 	.short	0x0380
        /*004e*/ 	.short	0x0a80


	//----- nvinfo : EIATTR_SW_WAR
	.align		4
.L_524:
        /*0050*/ 	.byte	0x04, 0x36
        /*0052*/ 	.short	(.L_526 - .L_525)
.L_525:
        /*0054*/ 	.word	0x00000008
.L_526:


//--------------------- .nv.info._ZN7cutlass13device_kernelIN5flash11enable_sm90INS1_16FlashAttnFwdSm90INS1_25CollectiveMainloopFwdSm90ILi2EN4cute5tupleIJNS5_1CILi1EEES8_S8_EEENS6_IJNS7_ILi64EEESA_SA_EEELi512ENS_10bfloat16_tEfNS_4arch4Sm90ELb0ELb1ELb0ELb1ELb0ELb0ELb1ELb0ELb0ELb1ELb0ELb0EEENS1_21CollectiveEpilogueFwdINS6_IJSA_NS7_ILi512EEESA_EEES9_SC_SE_Li256ELb1ELb1ELb0ELb0EEENS1_36VarlenDynamicPersistentTileSchedulerILi64ELi64ELi256ELi128ELb0ELb1ELb1ELb1ELb0ELb1EEEEEEEEEvNT_6ParamsE --------------------------
	.section	.nv.info._ZN7cutlass13device_kernelIN5flash11enable_sm90INS1_16FlashAttnFwdSm90INS1_25CollectiveMainloopFwdSm90ILi2EN4cute5tupleIJNS5_1CILi1EEES8_S8_EEENS6_IJNS7_ILi64EEESA_SA_EEELi512ENS_10bfloat16_tEfNS_4arch4Sm90ELb0ELb1ELb0ELb1ELb0ELb0ELb1ELb0ELb0ELb1ELb0ELb0EEENS1_21CollectiveEpilogueFwdINS6_IJSA_NS7_ILi512EEESA_EEES9_SC_SE_Li256ELb1ELb1ELb0ELb0EEENS1_36VarlenDynamicPersistentTileSchedulerILi64ELi64ELi256ELi128ELb0ELb1ELb1ELb1ELb0ELb1EEEEEEEEEvNT_6ParamsE,"",@"SHT_CUDA_INFO"
	.sectionflags	@""
	.align	4


	//----- nvinfo : EIATTR_CUDA_API_VERSION
	.align		4
        /*0000*/ 	.byte	0x04, 0x37
        /*0002*/ 	.short	(.L_528 - .L_527)
.L_527:
        /*0004*/ 	.word	0x00000082


	//----- nvinfo : EIATTR_KPARAM_INFO
	.align		4
.L_528:
        /*0008*/ 	.byte	0x04, 0x17
        /*000a*/ 	.short	(.L_530 - .L_529)
.L_529:
        /*000c*/ 	.word	0x00000000
        /*0010*/ 	.short	0x0000
        /*0012*/ 	.short	0x0000
        /*0014*/ 	.byte	0x00, 0xf0, 0x01, 0x2e


	//----- nvinfo : EIATTR_SPARSE_MMA_MASK
	.align		4
.L_530:
        /*0018*/ 	.byte	0x03, 0x50
        /*001a*/ 	.short	0x0000


	//----- nvinfo : EIATTR_MAXREG_COUNT
	.align		4
        /*001c*/ 	.byte	0x03, 0x1b
        /*001e*/ 	.short	0x00a8


	//----- nvinfo : EIATTR_MERCURY_ISA_VERSION
	.align		4
        /*0020*/ 	.byte	0x03, 0x5f
        /*0022*/ 	.short	0x0101


	//----- nvinfo : EIATTR_VRC_CTA_INIT_COUNT
	.align		4
        /*0024*/ 	.byte	0x02, 0x4a
	.zero		1
	.zero		1


	//----- nvinfo : EIATTR_EXIT_INSTR_OFFSETS
	.align		4
        /*0028*/ 	.byte	0x04, 0x1c
        /*002a*/ 	.short	(.L_532 - .L_531)


	//   ....[0]....
.L_531:
        /*002c*/ 	.word	0x00000010


	//----- nvinfo : EIATTR_MAX_THREADS
	.align		4
.L_532:
        /*0030*/ 	.byte	0x04, 0x05
        /*0032*/ 	.short	(.L_534 - .L_533)
.L_533:
        /*0034*/ 	.word	0x00000180
        /*0038*/ 	.word	0x00000001
        /*003c*/ 	.word	0x00000001


	//----- nvinfo : EIATTR_CBANK_PARAM_SIZE
	.align		4
.L_534:
        /*0040*/ 	.byte	0x03, 0x19
        /*0042*/ 	.short	0x0b80


	//----- nvinfo : EIATTR_PARAM_CBANK
	.align		4
        /*0044*/ 	.byte	0x04, 0x0a
        /*0046*/ 	.short	(.L_536 - .L_535)
	.align		4
.L_535:
        /*0048*/ 	.word	index@(.nv.constant0._ZN7cutlass13device_kernelIN5flash11enable_sm90INS1_16FlashAttnFwdSm90INS1_25CollectiveMainloopFwdSm90ILi2EN4cute5tupleIJNS5_1CILi1EEES8_S8_EEENS6_IJNS7_ILi64EEESA_SA_EEELi512ENS_10bfloat16_tEfNS_4arch4Sm90ELb0ELb1ELb0ELb1ELb0ELb0ELb1ELb0ELb0ELb1ELb0ELb0EEENS1_21CollectiveEpilogueFwdINS6_IJSA_NS7_ILi512EEESA_EEES9_SC_SE_Li256ELb1ELb1ELb0ELb0EEENS1_36VarlenDynamicPersistentTileSchedulerILi64ELi64ELi256ELi128ELb0ELb1ELb1ELb1ELb0ELb1EEEEEEEEEvNT_6ParamsE)
        /*004c*/ 	.short	0x0380
        /*004e*/ 	.short	0x0b80


	//----- nvinfo : EIATTR_SW_WAR
	.align		4
.L_536:
        /*0050*/ 	.byte	0x04, 0x36
        /*0052*/ 	.short	(.L_538 - .L_537)
.L_537:
        /*0054*/ 	.word	0x00000008
.L_538:


//--------------------- .nv.info._ZN7cutlass13device_kernelIN5flash11enable_sm90INS1_16FlashAttnFwdSm90INS1_25CollectiveMainloopFwdSm90ILi2EN4cute5tupleIJNS5_1CILi1EEES8_S8_EEENS6_IJNS7_ILi64EEESA_SA_EEELi512ENS_10bfloat16_tEfNS_4arch4Sm90ELb0ELb1ELb0ELb1ELb0ELb1ELb1ELb0ELb0ELb1ELb0ELb0EEENS1_21CollectiveEpilogueFwdINS6_IJSA_NS7_ILi512EEESA_EEES9_SC_SE_Li256ELb1ELb1ELb0ELb0EEENS1_36VarlenDynamicPersistentTileSchedulerILi64ELi64ELi256ELi128ELb0ELb1ELb1ELb1ELb0ELb1EEEEEEEEEvNT_6ParamsE --------------------------
	.section	.nv.info._ZN7cutlass13device_kernelIN5flash11enable_sm90INS1_16FlashAttnFwdSm90INS1_25CollectiveMainloopFwdSm90ILi2EN4cute5tupleIJNS5_1CILi1EEES8_S8_EEENS6_IJNS7_ILi64EEESA_SA_EEELi512ENS_10bfloat16_tEfNS_4arch4Sm90ELb0ELb1ELb0ELb1ELb0ELb1ELb1ELb0ELb0ELb1ELb0ELb0EEENS1_21CollectiveEpilogueFwdINS6_IJSA_NS7_ILi512EEESA_EEES9_SC_SE_Li256ELb1ELb1ELb0ELb0EEENS1_36VarlenDynamicPersistentTileSchedulerILi64ELi64ELi256ELi128ELb0ELb1ELb1ELb1ELb0ELb1EEEEEEEEEvNT_6ParamsE,"",@"SHT_CUDA_INFO"
	.sectionflags	@""
	.align	4


	//----- nvinfo : EIATTR_CUDA_API_VERSION
	.align		4
        /*0000*/ 	.byte	0x04, 0x37
        /*0002*/ 	.short	(.L_540 - .L_539)
.L_539:
        /*0004*/ 	.word	0x00000082


	//----- nvinfo : EIATTR_KPARAM_INFO
	.align		4
.L_540:
        /*0008*/ 	.byte	0x04, 0x17
        /*000a*/ 	.short	(.L_542 - .L_541)
.L_541:
        /*000c*/ 	.word	0x00000000
        /*0010*/ 	.short	0x0000
        /*0012*/ 	.short	0x0000
        /*0014*/ 	.byte	0x00, 0xf0, 0x01, 0x2e


	//----- nvinfo : EIATTR_SPARSE_MMA_MASK
	.align		4
.L_542:
        /*0018*/ 	.byte	0x03, 0x50
        /*001a*/ 	.short	0x0000


	//----- nvinfo : EIATTR_MAXREG_COUNT
	.align		4
        /*001c*/ 	.byte	0x03, 0x1b
        /*001e*/ 	.short	0x00a8


	//----- nvinfo : EIATTR_MERCURY_ISA_VERSION
	.align		4
        /*0020*/ 	.byte	0x03, 0x5f
        /*0022*/ 	.short	0x0101


	//----- nvinfo : EIATTR_VRC_CTA_INIT_COUNT
	.align		4
        /*0024*/ 	.byte	0x02, 0x4a
	.zero		1
	.zero		1


	//----- nvinfo : EIATTR_EXIT_INSTR_OFFSETS
	.align		4
        /*0028*/ 	.byte	0x04, 0x1c
        /*002a*/ 	.short	(.L_544 - .L_543)


	//   ....[0]....
.L_543:
        /*002c*/ 	.word	0x00000010


	//----- nvinfo : EIATTR_MAX_THREADS
	.align		4
.L_544:
        /*0030*/ 	.byte	0x04, 0x05
        /*0032*/ 	.short	(.L_546 - .L_545)
.L_545:
        /*0034*/ 	.word	0x00000180
        /*0038*/ 	.word	0x00000001
        /*003c*/ 	.word	0x00000001


	//----- nvinfo : EIATTR_CBANK_PARAM_SIZE
	.align		4
.L_546:
        /*0040*/ 	.byte	0x03, 0x19
        /*0042*/ 	.short	0x0b80


	//----- nvinfo : EIATTR_PARAM_CBANK
	.align		4
        /*0044*/ 	.byte	0x04, 0x0a
        /*0046*/ 	.short	(.L_548 - .L_547)
	.align		4
.L_547:
        /*0048*/ 	.word	index@(.nv.constant0._ZN7cutlass13device_kernelIN5flash11enable_sm90INS1_16FlashAttnFwdSm90INS1_25CollectiveMainloopFwdSm90ILi2EN4cute5tupleIJNS5_1CILi1EEES8_S8_EEENS6_IJNS7_ILi64EEESA_SA_EEELi512ENS_10bfloat16_tEfNS_4arch4Sm90ELb0ELb1ELb0ELb1ELb0ELb1ELb1ELb0ELb0ELb1ELb0ELb0EEENS1_21CollectiveEpilogueFwdINS6_IJSA_NS7_ILi512EEESA_EEES9_SC_SE_Li256ELb1ELb1ELb0ELb0EEENS1_36VarlenDynamicPersistentTileSchedulerILi64ELi64ELi256ELi128ELb0ELb1ELb1ELb1ELb0ELb1EEEEEEEEEvNT_6ParamsE)
        /*004c*/ 	.short	0x0380
        /*004e*/ 	.short	0x0b80


	//----- nvinfo : EIATTR_SW_WAR
	.align		4
.L_548:
        /*0050*/ 	.byte	0x04, 0x36
        /*0052*/ 	.short	(.L_550 - .L_549)
.L_549:
        /*0054*/ 	.word	0x00000008
.L_550:


//--------------------- .nv.info._ZN7cutlass13device_kernelIN5flash11enable_sm90INS1_16FlashAttnFwdSm90INS1_25CollectiveMainloopFwdSm90ILi2EN4cute5tupleIJNS5_1CILi1EEES8_S8_EEENS6_IJNS7_ILi64EEESA_SA_EEELi512ENS_10bfloat16_tEfNS_4arch4Sm90ELb1ELb0ELb0ELb0ELb0ELb0ELb0ELb0ELb0ELb1ELb0ELb0EEENS1_21CollectiveEpilogueFwdINS6_IJSA_NS7_ILi512EEESA_EEES9_SC_SE_Li256ELb0ELb1ELb0ELb0EEENS1_30DynamicPersistentTileSchedulerILi256ELi128ELb0ELb1ELb1EEEEEEEEEvNT_6ParamsE --------------------------
	.section	.nv.info._ZN7cutlass13device_kernelIN5flash11enable_sm90INS1_16FlashAttnFwdSm90INS1_25CollectiveMainloopFwdSm90ILi2EN4cute5tupleIJNS5_1CILi1EEES8_S8_EEENS6_IJNS7_ILi64EEESA_SA_EEELi512ENS_10bfloat16_tEfNS_4arch4Sm90ELb1ELb0ELb0ELb0ELb0ELb0ELb0ELb0ELb0ELb1ELb0ELb0EEENS1_21CollectiveEpilogueFwdINS6_IJSA_NS7_ILi512EEESA_EEES9_SC_SE_Li256ELb0ELb1ELb0ELb0EEENS1_30DynamicPersistentTileSchedulerILi256ELi128ELb0ELb1ELb1EEEEEEEEEvNT_6ParamsE,"",@"SHT_CUDA_INFO"
	.sectionflags	@""
	.align	4


	//----- nvinfo : EIATTR_CUDA_API_VERSION
	.align		4
        /*0000*/ 	.byte	0x04, 0x37
        /*0002*/ 	.short	(.L_552 - .L_551)
.L_551:
        /*0004*/ 	.word	0x00000082


	//----- nvinfo : EIATTR_KPARAM_INFO
	.align		4
.L_552:
        /*0008*/ 	.byte	0x04, 0x17
        /*000a*/ 	.short	(.L_554 - .L_553)
.L_553:
        /*000c*/ 	.word	0x00000000
        /*0010*/ 	.short	0x0000
        /*0012*/ 	.short	0x0000
        /*0014*/ 	.byte	0x00, 0xf0, 0x01, 0x2a


	//----- nvinfo : EIATTR_SPARSE_MMA_MASK
	.align		4
.L_554:
        /*0018*/ 	.byte	0x03, 0x50
        /*001a*/ 	.short	0x0000


	//----- nvinfo : EIATTR_MAXREG_COUNT
	.align		4
        /*001c*/ 	.byte	0x03, 0x1b
        /*001e*/ 	.short	0x00a8


	//----- nvinfo : EIATTR_MERCURY_ISA_VERSION
	.align		4
        /*0020*/ 	.byte	0x03, 0x5f
        /*0022*/ 	.short	0x0101


	//----- nvinfo : EIATTR_VRC_CTA_INIT_COUNT
	.align		4
        /*0024*/ 	.byte	0x02, 0x4a
	.zero		1
	.zero		1


	//----- nvinfo : EIATTR_EXIT_INSTR_OFFSETS
	.align		4
        /*0028*/ 	.byte	0x04, 0x1c
        /*002a*/ 	.short	(.L_556 - .L_555)


	//   ....[0]....
.L_555:
        /*002c*/ 	.word	0x00000010


	//----- nvinfo : EIATTR_MAX_THREADS
	.align		4
.L_556:
        /*0030*/ 	.byte	0x04, 0x05
        /*0032*/ 	.short	(.L_558 - .L_557)
.L_557:
        /*0034*/ 	.word	0x00000180
        /*0038*/ 	.word	0x00000001
        /*003c*/ 	.word	0x00000001


	//----- nvinfo : EIATTR_CBANK_PARAM_SIZE
	.align		4
.L_558:
        /*0040*/ 	.byte	0x03, 0x19
        /*0042*/ 	.short	0x0a80


	//----- nvinfo : EIATTR_PARAM_CBANK
	.align		4
        /*0044*/ 	.byte	0x04, 0x0a
        /*0046*/ 	.short	(.L_560 - .L_559)
	.align		4
.L_559:
        /*0048*/ 	.word	index@(.nv.constant0._ZN7cutlass13device_kernelIN5flash11enable_sm90INS1_16FlashAttnFwdSm90INS1_25CollectiveMainloopFwdSm90ILi2EN4cute5tupleIJNS5_1CILi1EEES8_S8_EEENS6_IJNS7_ILi64EEESA_SA_EEELi512ENS_10bfloat16_tEfNS_4arch4Sm90ELb1ELb0ELb0ELb0ELb0ELb0ELb0ELb0ELb0ELb1ELb0ELb0EEENS1_21CollectiveEpilogueFwdINS6_IJSA_NS7_ILi512EEESA_EEES9_SC_SE_Li256ELb0ELb1ELb0ELb0EEENS1_30DynamicPersistentTileSchedulerILi256ELi128ELb0ELb1ELb1EEEEEEEEEvNT_6ParamsE)
        /*004c*/ 	.short	0x0380
        /*004e*/ 	.short	0x0a80


	//----- nvinfo : EIATTR_SW_WAR
	.align		4
.L_560:
        /*0050*/ 	.byte	0x04, 0x36
        /*0052*/ 	.short	(.L_562 - .L_561)
.L_561:
        /*0054*/ 	.word	0x00000008
.L_562:


//--------------------- .nv.info._ZN7cutlass13device_kernelIN5flash11enable_sm90INS1_16FlashAttnFwdSm90INS1_25CollectiveMainloopFwdSm90ILi2EN4cute5tupleIJNS5_1CILi1EEES8_S8_EEENS6_IJNS7_ILi64EEESA_SA_EEELi512ENS_10bfloat16_tEfNS_4arch4Sm90ELb1ELb0ELb0ELb0ELb0ELb0ELb1ELb0ELb0ELb1ELb0ELb0EEENS1_21CollectiveEpilogueFwdINS6_IJSA_NS7_ILi512EEESA_EEES9_SC_SE_Li256ELb0ELb1ELb0ELb0EEENS1_30DynamicPersistentTileSchedulerILi256ELi128ELb0ELb1ELb1EEEEEEEEEvNT_6ParamsE --------------------------
	.section	.nv.info._ZN7cutlass13device_kernelIN5flash11enable_sm90INS1_16FlashAttnFwdSm90INS1_25CollectiveMainloopFwdSm90ILi2EN4cute5tupleIJNS5_1CILi1EEES8_S8_EEENS6_IJNS7_ILi64EEESA_SA_EEELi512ENS_10bfloat16_tEfNS_4arch4Sm90ELb1ELb0ELb0ELb0ELb0ELb0ELb1ELb0ELb0ELb1ELb0ELb0EEENS1_21CollectiveEpilogueFwdINS6_IJSA_NS7_ILi512EEESA_EEES9_SC_SE_Li256ELb0ELb1ELb0ELb0EEENS1_30DynamicPersistentTileSchedulerILi256ELi128ELb0ELb1ELb1EEEEEEEEEvNT_6ParamsE,"",@"SHT_CUDA_INFO"
	.sectionflags	@""
	.align	4


	//----- nvinfo : EIATTR_CUDA_API_VERSION
	.align		4
        /*0000*/ 	.byte	0x04, 0x37
        /*0002*/ 	.short	(.L_564 - .L_563)
.L_563:
        /*0004*/ 	.word	0x00000082


	//----- nvinfo : EIATTR_KPARAM_INFO
	.align		4
.L_564:
        /*0008*/ 	.byte	0x04, 0x17
        /*000a*/ 	.short	(.L_566 - .L_565)
.L_565:
        /*000c*/ 	.word	0x00000000
        /*0010*/ 	.short	0x0000
        /*0012*/ 	.short	0x0000
        /*0014*/ 	.byte	0x00, 0xf0, 0x01, 0x2e


	//----- nvinfo : EIATTR_SPARSE_MMA_MASK
	.align		4
.L_566:
        /*0018*/ 	.byte	0x03, 0x50
        /*001a*/ 	.short	0x0000


	//----- nvinfo : EIATTR_MAXREG_COUNT
	.align		4
        /*001c*/ 	.byte	0x03, 0x1b
        /*001e*/ 	.short	0x00a8


	//----- nvinfo : EIATTR_MERCURY_ISA_VERSION
	.align		4
        /*0020*/ 	.byte	0x03, 0x5f
        /*0022*/ 	.short	0x0101


	//----- nvinfo : EIATTR_VRC_CTA_INIT_COUNT
	.align		4
        /*0024*/ 	.byte	0x02, 0x4a
	.zero		1
	.zero		1


	//----- nvinfo : EIATTR_EXIT_INSTR_OFFSETS
	.align		4
        /*0028*/ 	.byte	0x04, 0x1c
        /*002a*/ 	.short	(.L_568 - .L_567)


	//   ....[0]....
.L_567:
        /*002c*/ 	.word	0x00000010


	//----- nvinfo : EIATTR_MAX_THREADS
	.align		4
.L_568:
        /*0030*/ 	.byte	0x04, 0x05
        /*0032*/ 	.short	(.L_570 - .L_569)
.L_569:
        /*0034*/ 	.word	0x00000180
        /*0038*/ 	.word	0x00000001
        /*003c*/ 	.word	0x00000001


	//----- nvinfo : EIATTR_CBANK_PARAM_SIZE
	.align		4
.L_570:
        /*0040*/ 	.byte	0x03, 0x19
        /*0042*/ 	.short	0x0b80


	//----- nvinfo : EIATTR_PARAM_CBANK
	.align		4
        /*0044*/ 	.byte	0x04, 0x0a
        /*0046*/ 	.short	(.L_572 - .L_571)
	.align		4
.L_571:
        /*0048*/ 	.word	index@(.nv.constant0._ZN7cutlass13device_kernelIN5flash11enable_sm90INS1_16FlashAttnFwdSm90INS1_25CollectiveMainloopFwdSm90ILi2EN4cute5tupleIJNS5_1CILi1EEES8_S8_EEENS6_IJNS7_ILi64EEESA_SA_EEELi512ENS_10bfloat16_tEfNS_4arch4Sm90ELb1ELb0ELb0ELb0ELb0ELb0ELb1ELb0ELb0ELb1ELb0ELb0EEENS1_21CollectiveEpilogueFwdINS6_IJSA_NS7_ILi512EEESA_EEES9_SC_SE_Li256ELb0ELb1ELb0ELb0EEENS1_30DynamicPersistentTileSchedulerILi256ELi128ELb0ELb1ELb1EEEEEEEEEvNT_6ParamsE)
        /*004c*/ 	.short	0x0380
        /*004e*/ 	.short	0x0b80


	//----- nvinfo : EIATTR_SW_WAR
	.align		4
.L_572:
        /*0050*/ 	.byte	0x04, 0x36
        /*0052*/ 	.short	(.L_574 - .L_573)
.L_573:
        /*0054*/ 	.word	0x00000008
.L_574:


//--------------------- .nv.info._ZN7cutlass13device_kernelIN5flash11enable_sm90INS1_16FlashAttnFwdSm90INS1_25CollectiveMainloopFwdSm90ILi2EN4cute5tupleIJNS5_1CILi1EEES8_S8_EEENS6_IJNS7_ILi64EEESA_SA_EEELi512ENS_10bfloat16_tEfNS_4arch4Sm90ELb1ELb0ELb0ELb1ELb0ELb0ELb0ELb0ELb0ELb1ELb0ELb0EEENS1_21CollectiveEpilogueFwdINS6_IJSA_NS7_ILi512EEESA_EEES9_SC_SE_Li256ELb1ELb1ELb0ELb0EEENS1_36VarlenDynamicPersistentTileSchedulerILi64ELi64ELi256ELi128ELb0ELb1ELb1ELb1ELb1ELb1EEEEEEEEEvNT_6ParamsE --------------------------
	.section	.nv.info._ZN7cutlass13device_kernelIN5flash11enable_sm90INS1_16FlashAttnFwdSm90INS1_25CollectiveMainloopFwdSm90ILi2EN4cute5tupleIJNS5_1CILi1EEES8_S8_EEENS6_IJNS7_ILi64EEESA_SA_EEELi512ENS_10bfloat16_tEfNS_4arch4Sm90ELb1ELb0ELb0ELb1ELb0ELb0ELb0ELb0ELb0ELb1ELb0ELb0EEENS1_21CollectiveEpilogueFwdINS6_IJSA_NS7_ILi512EEESA_EEES9_SC_SE_Li256ELb1ELb1ELb0ELb0EEENS1_36VarlenDynamicPersistentTileSchedulerILi64ELi64ELi256ELi128ELb0ELb1ELb1ELb1ELb1ELb1EEEEEEEEEvNT_6ParamsE,"",@"SHT_CUDA_INFO"
	.sectionflags	@""
	.align	4


	//----- nvinfo : EIATTR_CUDA_API_VERSION
	.align		4
        /*0000*/ 	.byte	0x04, 0x37
        /*0002*/ 	.short	(.L_576 - .L_575)
.L_575:
        /*0004*/ 	.word	0x00000082


	//----- nvinfo : EIATTR_KPARAM_INFO
	.align		4
.L_576:
        /*0008*/ 	.byte	0x04, 0x17
        /*000a*/ 	.short	(.L_578 - .L_577)
.L_577:
        /*000c*/ 	.word	0x00000000
        /*0010*/ 	.short	0x0000
        /*0012*/ 	.short	0x0000
        /*0014*/ 	.byte	0x00, 0xf0, 0x01, 0x2a


	//----- nvinfo : EIATTR_SPARSE_MMA_MASK
	.align		4
.L_578:
        /*0018*/ 	.byte	0x03, 0x50
        /*001a*/ 	.short	0x0000


	//----- nvinfo : EIATTR_MAXREG_COUNT
	.align		4
        /*001c*/ 	.byte	0x03, 0x1b
        /*001e*/ 	.short	0x00a8


	//----- nvinfo : EIATTR_MERCURY_ISA_VERSION
	.align		4
        /*0020*/ 	.byte	0x03, 0x5f
        /*0022*/ 	.short	0x0101


	//----- nvinfo : EIATTR_VRC_CTA_INIT_COUNT
	.align		4
        /*0024*/ 	.byte	0x02, 0x4a
	.zero		1
	.zero		1


	//----- nvinfo : EIATTR_EXIT_INSTR_OFFSETS
	.align		4
        /*0028*/ 	.byte	0x04, 0x1c
        /*002a*/ 	.short	(.L_580 - .L_579)


	//   ....[0]....
.L_579:
        /*002c*/ 	.word	0x00000010


	//----- nvinfo : EIATTR_MAX_THREADS
	.align		4
.L_580:
        /*0030*/ 	.byte	0x04, 0x05
        /*0032*/ 	.short	(.L_582 - .L_581)
.L_581:
        /*0034*/ 	.word	0x00000180
        /*0038*/ 	.word	0x00000001
        /*003c*/ 	.word	0x00000001


	//----- nvinfo : EIATTR_CBANK_PARAM_SIZE
	.align		4
.L_582:
        /*0040*/ 	.byte	0x03, 0x19
        /*0042*/ 	.short	0x0a80


	//----- nvinfo : EIATTR_PARAM_CBANK
	.align		4
        /*0044*/ 	.byte	0x04, 0x0a
        /*0046*/ 	.short	(.L_584 - .L_583)
	.align		4
.L_583:
        /*0048*/ 	.word	index@(.nv.constant0._ZN7cutlass13device_kernelIN5flash11enable_sm90INS1_16FlashAttnFwdSm90INS1_25CollectiveMainloopFwdSm90ILi2EN4cute5tupleIJNS5_1CILi1EEES8_S8_EEENS6_IJNS7_ILi64EEESA_SA_EEELi512ENS_10bfloat16_tEfNS_4arch4Sm90ELb1ELb0ELb0ELb1ELb0ELb0ELb0ELb0ELb0ELb1ELb0ELb0EEENS1_21CollectiveEpilogueFwdINS6_IJSA_NS7_ILi512EEESA_EEES9_SC_SE_Li256ELb1ELb1ELb0ELb0EEENS1_36VarlenDynamicPersistentTileSchedulerILi64ELi64ELi256ELi128ELb0ELb1ELb1ELb1ELb1ELb1EEEEEEEEEvNT_6ParamsE)
        /*004c*/ 	.short	0x0380
        /*004e*/ 	.short	0x0a80


	//----- nvinfo : EIATTR_SW_WAR
	.align		4
.L_584:
        /*0050*/ 	.byte	0x04, 0x36
        /*0052*/ 	.short	(.L_586 - .L_585)
.L_585:
        /*0054*/ 	.word	0x00000008
.L_586:


//--------------------- .nv.info._ZN7cutlass13device_kernelIN5flash11enable_sm90INS1_16FlashAttnFwdSm90INS1_25CollectiveMainloopFwdSm90ILi2EN4cute5tupleIJNS5_1CILi1EEES8_S8_EEENS6_IJNS7_ILi64EEESA_SA_EEELi512ENS_10bfloat16_tEfNS_4arch4Sm90ELb1ELb0ELb0ELb1ELb0ELb1ELb0ELb0ELb0ELb1ELb0ELb0EEENS1_21CollectiveEpilogueFwdINS6_IJSA_NS7_ILi512EEESA_EEES9_SC_SE_Li256ELb1ELb1ELb0ELb0EEENS1_36VarlenDynamicPersistentTileSchedulerILi64ELi64ELi256ELi128ELb0ELb1ELb1ELb1ELb1ELb1EEEEEEEEEvNT_6ParamsE --------------------------
	.section	.nv.info._ZN7cutlass13device_kernelIN5flash11enable_sm90INS1_16FlashAttnFwdSm90INS1_25CollectiveMainloopFwdSm90ILi2EN4cute5tupleIJNS5_1CILi1EEES8_S8_EEENS6_IJNS7_ILi64EEESA_SA_EEELi512ENS_10bfloat16_tEfNS_4arch4Sm90ELb1ELb0ELb0ELb1ELb0ELb1ELb0ELb0ELb0ELb1ELb0ELb0EEENS1_21CollectiveEpilogueFwdINS6_IJSA_NS7_ILi512EEESA_EEES9_SC_SE_Li256ELb1ELb1ELb0ELb0EEENS1_36VarlenDynamicPersistentTileSchedulerILi64ELi64ELi256ELi128ELb0ELb1ELb1ELb1ELb1ELb1EEEEEEEEEvNT_6ParamsE,"",@"SHT_CUDA_INFO"
	.sectionflags	@""
	.align	4


	//----- nvinfo : EIATTR_CUDA_API_VERSION
	.align		4
        /*0000*/ 	.byte	0x04, 0x37
        /*0002*/ 	.short	(.L_588 - .L_587)
.L_587:
        /*0004*/ 	.word	0x00000082


	//----- nvinfo : EIATTR_KPARAM_INFO
	.align		4
.L_588:
        /*0008*/ 	.byte	0x04, 0x17
        /*000a*/ 	.short	(.L_590 - .L_589)
.L_589:
        /*000c*/ 	.word	0x00000000
        /*0010*/ 	.short	0x0000
        /*0012*/ 	.short	0x0000
        /*0014*/ 	.byte	0x00, 0xf0, 0x01, 0x2a


	//----- nvinfo : EIATTR_SPARSE_MMA_MASK
	.align		4
.L_590:
        /*0018*/ 	.byte	0x03, 0x50
        /*001a*/ 	.short	0x0000


	//----- nvinfo : EIATTR_MAXREG_COUNT
	.align		4
        /*001c*/ 	.byte	0x03, 0x1b
        /*001e*/ 	.short	0x00a8


	//----- nvinfo : EIATTR_MERCURY_ISA_VERSION
	.align		4
        /*0020*/ 	.byte	0x03, 0x5f
        /*0022*/ 	.short	0x0101


	//----- nvinfo : EIATTR_VRC_CTA_INIT_COUNT
	.align		4
        /*0024*/ 	.byte	0x02, 0x4a
	.zero		1
	.zero		1


	//----- nvinfo : EIATTR_EXIT_INSTR_OFFSETS
	.align		4
        /*0028*/ 	.byte	0x04, 0x1c
        /*002a*/ 	.short	(.L_592 - .L_591)


	//   ....[0]....
.L_591:
        /*002c*/ 	.word	0x00000010


	//----- nvinfo : EIATTR_MAX_THREADS
	.align		4
.L_592:
        /*0030*/ 	.byte	0x04, 0x05
        /*0032*/ 	.short	(.L_594 - .L_593)
.L_593:
        /*0034*/ 	.word	0x00000180
        /*0038*/ 	.word	0x00000001
        /*003c*/ 	.word	0x00000001


	//----- nvinfo : EIATTR_CBANK_PARAM_SIZE
	.align		4
.L_594:
        /*0040*/ 	.byte	0x03, 0x19
        /*0042*/ 	.short	0x0a80


	//----- nvinfo : EIATTR_PARAM_CBANK
	.align		4
        /*0044*/ 	.byte	0x04, 0x0a
        /*0046*/ 	.short	(.L_596 - .L_595)
	.align		4
.L_595:
        /*0048*/ 	.word	index@(.nv.constant0._ZN7cutlass13device_kernelIN5flash11enable_sm90INS1_16FlashAttnFwdSm90INS1_25CollectiveMainloopFwdSm90ILi2EN4cute5tupleIJNS5_1CILi1EEES8_S8_EEENS6_IJNS7_ILi64EEESA_SA_EEELi512ENS_10bfloat16_tEfNS_4arch4Sm90ELb1ELb0ELb0ELb1ELb0ELb1ELb0ELb0ELb0ELb1ELb0ELb0EEENS1_21CollectiveEpilogueFwdINS6_IJSA_NS7_ILi512EEESA_EEES9_SC_SE_Li256ELb1ELb1ELb0ELb0EEENS1_36VarlenDynamicPersistentTileSchedulerILi64ELi64ELi256ELi128ELb0ELb1ELb1ELb1ELb1ELb1EEEEEEEEEvNT_6ParamsE)
        /*004c*/ 	.short	0x0380
        /*004e*/ 	.short	0x0a80


	//----- nvinfo : EIATTR_SW_WAR
	.align		4
.L_596:
        /*0050*/ 	.byte	0x04, 0x36
        /*0052*/ 	.short	(.L_598 - .L_597)
.L_597:
        /*0054*/ 	.word	0x00000008
.L_598:


//--------------------- .nv.info._ZN7cutlass13device_kernelIN5flash11enable_sm90INS1_16FlashAttnFwdSm90INS1_25CollectiveMainloopFwdSm90ILi2EN4cute5tupleIJNS5_1CILi1EEES8_S8_EEENS6_IJNS7_ILi64EEESA_SA_EEELi512ENS_10bfloat16_tEfNS_4arch4Sm90ELb1ELb0ELb0ELb1ELb0ELb0ELb1ELb0ELb0ELb1ELb0ELb0EEENS1_21CollectiveEpilogueFwdINS6_IJSA_NS7_ILi512EEESA_EEES9_SC_SE_Li256ELb1ELb1ELb0ELb0EEENS1_36VarlenDynamicPersistentTileSchedulerILi64ELi64ELi256ELi128ELb0ELb1ELb1ELb1ELb1ELb1EEEEEEEEEvNT_6ParamsE --------------------------
	.section	.nv.info._ZN7cutlass13device_kernelIN5flash11enable_sm90INS1_16FlashAttnFwdSm90INS1_25CollectiveMainloopFwdSm90ILi2EN4cute5tupleIJNS5_1CILi1EEES8_S8_EEENS6_IJNS7_ILi64EEESA_SA_EEELi512ENS_10bfloat16_tEfNS_4arch4Sm90ELb1ELb0ELb0ELb1ELb0ELb0ELb1ELb0ELb0ELb1ELb0ELb0EEENS1_21CollectiveEpilogueFwdINS6_IJSA_NS7_ILi512EEESA_EEES9_SC_SE_Li256ELb1ELb1ELb0ELb0EEENS1_36VarlenDynamicPersistentTileSchedulerILi64ELi64ELi256ELi128ELb0ELb1ELb1ELb1ELb1ELb1EEEEEEEEEvNT_6ParamsE,"",@"SHT_CUDA_INFO"
	.sectionflags	@""
	.align	4


	//----- nvinfo : EIATTR_CUDA_API_VERSION
	.align		4
        /*0000*/ 	.byte	0x04, 0x37
        /*0002*/ 	.short	(.L_600 - .L_599)
.L_599:
        /*0004*/ 	.word	0x00000082


	//----- nvinfo : EIATTR_KPARAM_INFO
	.align		4
.L_600:
        /*0008*/ 	.byte	0x04, 0x17
        /*000a*/ 	.short	(.L_602 - .L_601)
.L_601:
        /*000c*/ 	.word	0x00000000
        /*0010*/ 	.short	0x0000
        /*0012*/ 	.short	0x0000
        /*0014*/ 	.byte	0x00, 0xf0, 0x01, 0x2e


	//----- nvinfo : EIATTR_SPARSE_MMA_MASK
	.align		4
.L_602:
        /*0018*/ 	.byte	0x03, 0x50
        /*001a*/ 	.short	0x0000


	//----- nvinfo : EIATTR_MAXREG_COUNT
	.align		4
        /*001c*/ 	.byte	0x03, 0x1b
        /*001e*/ 	.short	0x00a8


	//----- nvinfo : EIATTR_MERCURY_ISA_VERSION
	.align		4
        /*0020*/ 	.byte	0x03, 0x5f
        /*0022*/ 	.short	0x0101


	//----- nvinfo : EIATTR_VRC_CTA_INIT_COUNT
	.align		4
        /*0024*/ 	.byte	0x02, 0x4a
	.zero		1
	.zero		1


	//----- nvinfo : EIATTR_EXIT_INSTR_OFFSETS
	.align		4
        /*0028*/ 	.byte	0x04, 0x1c
        /*002a*/ 	.short	(.L_604 - .L_603)


	//   ....[0]....
.L_603:
        /*002c*/ 	.word	0x00000010


	//----- nvinfo : EIATTR_MAX_THREADS
	.align		4
.L_604:
        /*0030*/ 	.byte	0x04, 0x05
        /*0032*/ 	.short	(.L_606 - .L_605)
.L_605:
        /*0034*/ 	.word	0x00000180
        /*0038*/ 	.word	0x00000001
        /*003c*/ 	.word	0x00000001


	//----- nvinfo : EIATTR_CBANK_PARAM_SIZE
	.align		4
.L_606:
        /*0040*/ 	.byte	0x03, 0x19
        /*0042*/ 	.short	0x0b80


	//----- nvinfo : EIATTR_PARAM_CBANK
	.align		4
        /*0044*/ 	.byte	0x04, 0x0a
        /*0046*/ 	.short	(.L_608 - .L_607)
	.align		4
.L_607:
        /*0048*/ 	.word	index@(.nv.constant0._ZN7cutlass13device_kernelIN5flash11enable_sm90INS1_16FlashAttnFwdSm90INS1_25CollectiveMainloopFwdSm90ILi2EN4cute5tupleIJNS5_1CILi1EEES8_S8_EEENS6_IJNS7_ILi64EEESA_SA_EEELi512ENS_10bfloat16_tEfNS_4arch4Sm90ELb1ELb0ELb0ELb1ELb0ELb0ELb1ELb0ELb0ELb1ELb0ELb0EEENS1_21CollectiveEpilogueFwdINS6_IJSA_NS7_ILi512EEESA_EEES9_SC_SE_Li256ELb1ELb1ELb0ELb0EEENS1_36VarlenDynamicPersistentTileSchedulerILi64ELi64ELi256ELi128ELb0ELb1ELb1ELb1ELb1ELb1EEEEEEEEEvNT_6ParamsE)
        /*004c*/ 	.short	0x0380
        /*004e*/ 	.short	0x0b80


	//----- nvinfo : EIATTR_SW_WAR
	.align		4
.L_608:
        /*0050*/ 	.byte	0x04, 0x36
        /*0052*/ 	.short	(.L_610 - .L_609)
.L_609:
        /*0054*/ 	.word	0x00000008
.L_610:


//--------------------- .nv.info._ZN7cutlass13device_kernelIN5flash11enable_sm90INS1_16FlashAttnFwdSm90INS1_25CollectiveMainloopFwdSm90ILi2EN4cute5tupleIJNS5_1CILi1EEES8_S8_EEENS6_IJNS7_ILi64EEESA_SA_EEELi512ENS_10bfloat16_tEfNS_4arch4Sm90ELb1ELb0ELb0ELb1ELb0ELb1ELb1ELb0ELb0ELb1ELb0ELb0EEENS1_21CollectiveEpilogueFwdINS6_IJSA_NS7_ILi512EEESA_EEES9_SC_SE_Li256ELb1ELb1ELb0ELb0EEENS1_36VarlenDynamicPersistentTileSchedulerILi64ELi64ELi256ELi128ELb0ELb1ELb1ELb1ELb1ELb1EEEEEEEEEvNT_6ParamsE --------------------------
	.section	.nv.info._ZN7cutlass13device_kernelIN5flash11enable_sm90INS1_16FlashAttnFwdSm90INS1_25CollectiveMainloopFwdSm90ILi2EN4cute5tupleIJNS5_1CILi1EEES8_S8_EEENS6_IJNS7_ILi64EEESA_SA_EEELi512ENS_10bfloat16_tEfNS_4arch4Sm90ELb1ELb0ELb0ELb1ELb0ELb1ELb1ELb0ELb0ELb1ELb0ELb0EEENS1_21CollectiveEpilogueFwdINS6_IJSA_NS7_ILi512EEESA_EEES9_SC_SE_Li256ELb1ELb1ELb0ELb0EEENS1_36VarlenDynamicPersistentTileSchedulerILi64ELi64ELi256ELi128ELb0ELb1ELb1ELb1ELb1ELb1EEEEEEEEEvNT_6ParamsE,"",@"SHT_CUDA_INFO"
	.sectionflags	@""
	.align	4


	//----- nvinfo : EIATTR_CUDA_API_VERSION
	.align		4
        /*0000*/ 	.byte	0x04, 0x37
        /*0002*/ 	.short	(.L_612 - .L_611)
.L_611:
        /*0004*/ 	.word	0x00000082


	//----- nvinfo : EIATTR_KPARAM_INFO
	.align		4
.L_612:
        /*0008*/ 	.byte	0x04, 0x17
        /*000a*/ 	.short	(.L_614 - .L_613)
.L_613:
        /*000c*/ 	.word	0x00000000
        /*0010*/ 	.short	0x0000
        /*0012*/ 	.short	0x0000
        /*0014*/ 	.byte	0x00, 0xf0, 0x01, 0x2e


	//----- nvinfo : EIATTR_SPARSE_MMA_MASK
	.align		4
.L_614:
        /*0018*/ 	.byte	0x03, 0x50
        /*001a*/ 	.short	0x0000


	//----- nvinfo : EIATTR_MAXREG_COUNT
	.align		4
        /*001c*/ 	.byte	0x03, 0x1b
        /*001e*/ 	.short	0x00a8


	//----- nvinfo : EIATTR_MERCURY_ISA_VERSION
	.align		4
        /*0020*/ 	.byte	0x03, 0x5f
        /*0022*/ 	.short	0x0101


	//----- nvinfo : EIATTR_VRC_CTA_INIT_COUNT
	.align		4
        /*0024*/ 	.byte	0x02, 0x4a
	.zero		1
	.zero		1


	//----- nvinfo : EIATTR_EXIT_INSTR_OFFSETS
	.align		4
        /*0028*/ 	.byte	0x04, 0x1c
        /*002a*/ 	.short	(.L_616 - .L_615)


	//   ....[0]....
.L_615:
        /*002c*/ 	.word	0x00000010


	//----- nvinfo : EIATTR_MAX_THREADS
	.align		4
.L_616:
        /*0030*/ 	.byte	0x04, 0x05
        /*0032*/ 	.short	(.L_618 - .L_617)
.L_617:
        /*0034*/ 	.word	0x00000180
        /*0038*/ 	.word	0x00000001
        /*003c*/ 	.word	0x00000001


	//----- nvinfo : EIATTR_CBANK_PARAM_SIZE
	.align		4
.L_618:
        /*0040*/ 	.byte	0x03, 0x19
        /*0042*/ 	.short	0x0b80


	//----- nvinfo : EIATTR_PARAM_CBANK
	.align		4
        /*0044*/ 	.byte	0x04, 0x0a
        /*0046*/ 	.short	(.L_620 - .L_619)
	.align		4
.L_619:
        /*0048*/ 	.word	index@(.nv.constant0._ZN7cutlass13device_kernelIN5flash11enable_sm90INS1_16FlashAttnFwdSm90INS1_25CollectiveMainloopFwdSm90ILi2EN4cute5tupleIJNS5_1CILi1EEES8_S8_EEENS6_IJNS7_ILi64EEESA_SA_EEELi512ENS_10bfloat16_tEfNS_4arch4Sm90ELb1ELb0ELb0ELb1ELb0ELb1ELb1ELb0ELb0ELb1ELb0ELb0EEENS1_21CollectiveEpilogueFwdINS6_IJSA_NS7_ILi512EEESA_EEES9_SC_SE_Li256ELb1ELb1ELb0ELb0EEENS1_36VarlenDynamicPersistentTileSchedulerILi64ELi64ELi256ELi128ELb0ELb1ELb1ELb1ELb1ELb1EEEEEEEEEvNT_6ParamsE)
        /*004c*/ 	.short	0x0380
        /*004e*/ 	.short	0x0b80


	//----- nvinfo : EIATTR_SW_WAR
	.align		4
.L_620:
        /*0050*/ 	.byte	0x04, 0x36
        /*0052*/ 	.short	(.L_622 - .L_621)
.L_621:
        /*0054*/ 	.word	0x00000008
.L_622:


//--------------------- .nv.info._ZN7cutlass13device_kernelIN5flash11enable_sm90INS1_16FlashAttnFwdSm90INS1_25CollectiveMainloopFwdSm90ILi2EN4cute5tupleIJNS5_1CILi1EEES8_S8_EEENS6_IJNS7_ILi128EEENS7_ILi96EEENS7_ILi64EEEEEELi256ENS_10bfloat16_tEfNS_4arch4Sm90ELb0ELb0ELb0ELb0ELb0ELb0ELb0ELb1ELb0ELb1ELb0ELb0EEENS1_21CollectiveEpilogueFwdINS6_IJSA_NS7_ILi256EEESB_EEES9_SE_SG_Li256ELb0ELb1ELb0ELb0EEENS1_29StaticPersistentTileSchedulerILb0EEEEEEEEEvNT_6ParamsE --------------------------
	.section	.nv.info._ZN7cutlass13device_kernelIN5flash11enable_sm90INS1_16FlashAttnFwdSm90INS1_25CollectiveMainloopFwdSm90ILi2EN4cute5tupleIJNS5_1CILi1EEES8_S8_EEENS6_IJNS7_ILi128EEENS7_ILi96EEENS7_ILi64EEEEEELi256ENS_10bfloat16_tEfNS_4arch4Sm90ELb0ELb0ELb0ELb0ELb0ELb0ELb0ELb1ELb0ELb1ELb0ELb0EEENS1_21CollectiveEpilogueFwdINS6_IJSA_NS7_ILi256EEESB_EEES9_SE_SG_Li256ELb0ELb1ELb0ELb0EEENS1_29StaticPersistentTileSchedulerILb0EEEEEEEEEvNT_6ParamsE,"",@"SHT_CUDA_INFO"
	.sectionflags	@""
	.align	4


	//----- nvinfo : EIATTR_CUDA_API_VERSION
	.align		4
        /*0000*/ 	.byte	0x04, 0x37
        /*0002*/ 	.short	(.L_624 - .L_623)
.L_623:
        /*0004*/ 	.word	0x00000082


	//----- nvinfo : EIATTR_KPARAM_INFO
	.align		4
.L_624:
        /*0008*/ 	.byte	0x04, 0x17
        /*000a*/ 	.short	(.L_626 - .L_625)
.L_625:
        /*000c*/ 	.word	0x00000000
        /*0010*/ 	.short	0x0000
        /*0012*/ 	.short	0x0000
        /*0014*/ 	.byte	0x00, 0xf0, 0x01, 0x28


	//----- nvinfo : EIATTR_SPARSE_MMA_MASK
	.align		4
.L_626:
        /*0018*/ 	.byte	0x03, 0x50
        /*001a*/ 	.short	0x0000


	//----- nvinfo : EIATTR_MAXREG_COUNT
	.align		4
        /*001c*/ 	.byte	0x03, 0x1b
        /*001e*/ 	.short	0x00a8


	//----- nvinfo : EIATTR_MERCURY_ISA_VERSION
	.align		4
        /*0020*/ 	.byte	0x03, 0x5f
        /*0022*/ 	.short	0x0101


	//----- nvinfo : EIATTR_VRC_CTA_INIT_COUNT
	.align		4
        /*0024*/ 	.byte	0x02, 0x4a
	.zero		1
	.zero		1


	//----- nvinfo : EIATTR_EXIT_INSTR_OFFSETS
	.align		4
        /*0028*/ 	.byte	0x04, 0x1c
        /*002a*/ 	.short	(.L_628 - .L_627)


	//   ....[0]....
.L_627:
        /*002c*/ 	.word	0x00000010


	//----- nvinfo : EIATTR_MAX_THREADS
	.align		4
.L_628:
        /*0030*/ 	.byte	0x04, 0x05
        /*0032*/ 	.short	(.L_630 - .L_629)
.L_629:
        /*0034*/ 	.word	0x00000180
        /*0038*/ 	.word	0x00000001
        /*003c*/ 	.word	0x00000001


	//----- nvinfo : EIATTR_CBANK_PARAM_SIZE
	.align		4
.L_630:
        /*0040*/ 	.byte	0x03, 0x19
        /*0042*/ 	.short	0x0a00


	//----- nvinfo : EIATTR_PARAM_CBANK
	.align		4
        /*0044*/ 	.byte	0x04, 0x0a
        /*0046*/ 	.short	(.L_632 - .L_631)
	.align		4
.L_631:
        /*0048*/ 	.word	index@(.nv.constant0._ZN7cutlass13device_kernelIN5flash11enable_sm90INS1_16FlashAttnFwdSm90INS1_25CollectiveMainloopFwdSm90ILi2EN4cute5tupleIJNS5_1CILi1EEES8_S8_EEENS6_IJNS7_ILi128EEENS7_ILi96EEENS7_ILi64EEEEEELi256ENS_10bfloat16_tEfNS_4arch4Sm90ELb0ELb0ELb0ELb0ELb0ELb0ELb0ELb1ELb0ELb1ELb0ELb0EEENS1_21CollectiveEpilogueFwdINS6_IJSA_NS7_ILi256EEESB_EEES9_SE_SG_Li256ELb0ELb1ELb0ELb0EEENS1_29StaticPersistentTileSchedulerILb0EEEEEEEEEvNT_6ParamsE)
        /*004c*/ 	.short	0x0380
        /*004e*/ 	.short	0x0a00


	//----- nvinfo : EIATTR_SW_WAR
	.align		4
.L_632:
        /*0050*/ 	.byte	0x04, 0x36
        /*0052*/ 	.short	(.L_634 - .L_633)
.L_633:
        /*0054*/ 	.word	0x00000008
.L_634:


//--------------------- .nv.info._ZN7cutlass13device_kernelIN5flash11enable_sm90INS1_16FlashAttnFwdSm90INS1_25CollectiveMainloopFwdSm90ILi2EN4cute5tupleIJNS5_1CILi1EEES8_S8_EEENS6_IJNS7_ILi128EEENS7_ILi96EEENS7_ILi64EEEEEELi256ENS_10bfloat16_tEfNS_4arch4Sm90ELb0ELb0ELb0ELb0ELb0ELb0ELb1ELb1ELb0ELb1ELb0ELb0EEENS1_21CollectiveEpilogueFwdINS6_IJSA_NS7_ILi256EEESB_EEES9_SE_SG_Li256ELb0ELb1ELb0ELb0EEENS1_29StaticPersistentTileSchedulerILb0EEEEEEEEEvNT_6ParamsE --------------------------
	.section	.nv.info._ZN7cutlass13device_kernelIN5flash11enable_sm90INS1_16FlashAttnFwdSm90INS1_25CollectiveMainloopFwdSm90ILi2EN4cute5tupleIJNS5_1CILi1EEES8_S8_EEENS6_IJNS7_ILi128EEENS7_ILi96EEENS7_ILi64EEEEEELi256ENS_10bfloat16_tEfNS_4arch4Sm90ELb0ELb0ELb0ELb0ELb0ELb0ELb1ELb1ELb0ELb1ELb0ELb0EEENS1_21CollectiveEpilogueFwdINS6_IJSA_NS7_ILi256EEESB_EEES9_SE_SG_Li256ELb0ELb1ELb0ELb0EEENS1_29StaticPersistentTileSchedulerILb0EEEEEEEEEvNT_6ParamsE,"",@"SHT_CUDA_INFO"
	.sectionflags	@""
	.align	4


	//----- nvinfo : EIATTR_CUDA_API_VERSION
	.align		4
        /*0000*/ 	.byte	0x04, 0x37
        /*0002*/ 	.short	(.L_636 - .L_635)
.L_635:
        /*0004*/ 	.word	0x00000082


	//----- nvinfo : EIATTR_KPARAM_INFO
	.align		4
.L_636:
        /*0008*/ 	.byte	0x04, 0x17
        /*000a*/ 	.short	(.L_638 - .L_637)
.L_637:
        /*000c*/ 	.word	0x00000000
        /*0010*/ 	.short	0x0000
        /*0012*/ 	.short	0x0000
        /*0014*/ 	.byte	0x00, 0xf0, 0x01, 0x2c


	//----- nvinfo : EIATTR_SPARSE_MMA_MASK
	.align		4
.L_638:
        /*0018*/ 	.byte	0x03, 0x50
        /*001a*/ 	.short	0x0000


	//----- nvinfo : EIATTR_MAXREG_COUNT
	.align		4
        /*001c*/ 	.byte	0x03, 0x1b
        /*001e*/ 	.short	0x00a8


	//----- nvinfo : EIATTR_MERCURY_ISA_VERSION
	.align		4
        /*0020*/ 	.byte	0x03, 0x5f
        /*0022*/ 	.short	0x0101


	//----- nvinfo : EIATTR_VRC_CTA_INIT_COUNT
	.align		4
        /*0024*/ 	.byte	0x02, 0x4a
	.zero		1
	.zero		1


	//----- nvinfo : EIATTR_EXIT_INSTR_OFFSETS
	.align		4
        /*0028*/ 	.byte	0x04, 0x1c
        /*002a*/ 	.short	(.L_640 - .L_639)


	//   ....[0]....
.L_639:
        /*002c*/ 	.word	0x00000010


	//----- nvinfo : EIATTR_MAX_THREADS
	.align		4
.L_640:
        /*0030*/ 	.byte	0x04, 0x05
        /*0032*/ 	.short	(.L_642 - .L_641)
.L_641:
        /*0034*/ 	.word	0x00000180
        /*0038*/ 	.word	0x00000001
        /*003c*/ 	.word	0x00000001


	//----- nvinfo : EIATTR_CBANK_PARAM_SIZE
	.align		4
.L_642:
        /*0040*/ 	.byte	0x03, 0x19
        /*0042*/ 	.short	0x0b00


	//----- nvinfo : EIATTR_PARAM_CBANK
	.align		4
        /*0044*/ 	.byte	0x04, 0x0a
        /*0046*/ 	.short	(.L_644 - .L_643)
	.align		4
.L_643:
        /*0048*/ 	.word	index@(.nv.constant0._ZN7cutlass13device_kernelIN5flash11enable_sm90INS1_16FlashAttnFwdSm90INS1_25CollectiveMainloopFwdSm90ILi2EN4cute5tupleIJNS5_1CILi1EEES8_S8_EEENS6_IJNS7_ILi128EEENS7_ILi96EEENS7_ILi64EEEEEELi256ENS_10bfloat16_tEfNS_4arch4Sm90ELb0ELb0ELb0ELb0ELb0ELb0ELb1ELb1ELb0ELb1ELb0ELb0EEENS1_21CollectiveEpilogueFwdINS6_IJSA_NS7_ILi256EEESB_EEES9_SE_SG_Li256ELb0ELb1ELb0ELb0EEENS1_29StaticPersistentTileSchedulerILb0EEEEEEEEEvNT_6ParamsE)
        /*004c*/ 	.short	0x0380
        /*004e*/ 	.short	0x0b00


	//----- nvinfo : EIATTR_SW_WAR
	.align		4
.L_644:
        /*0050*/ 	.byte	0x04, 0x36
        /*0052*/ 	.short	(.L_646 - .L_645)
.L_645:
        /*0054*/ 	.word	0x00000008
.L_646:


//--------------------- .nv.info._ZN7cutlass13device_kernelIN5flash11enable_sm90INS1_16FlashAttnFwdSm90INS1_25CollectiveMainloopFwdSm90ILi2EN4cute5tupleIJNS5_1CILi1EEES8_S8_EEENS6_IJNS7_ILi128EEENS7_ILi96EEENS7_ILi64EEEEEELi256ENS_10bfloat16_tEfNS_4arch4Sm90ELb0ELb0ELb0ELb1ELb0ELb0ELb0ELb1ELb0ELb1ELb0ELb0EEENS1_21CollectiveEpilogueFwdINS6_IJSA_NS7_ILi256EEESB_EEES9_SE_SG_Li256ELb1ELb1ELb0ELb0EEENS1_36VarlenDynamicPersistentTileSchedulerILi128ELi96ELi256ELi128ELb0ELb1ELb1ELb0ELb1ELb1EEEEEEEEEvNT_6ParamsE --------------------------
	.section	.nv.info._ZN7cutlass13device_kernelIN5flash11enable_sm90INS1_16FlashAttnFwdSm90INS1_25CollectiveMainloopFwdSm90ILi2EN4cute5tupleIJNS5_1CILi1EEES8_S8_EEENS6_IJNS7_ILi128EEENS7_ILi96EEENS7_ILi64EEEEEELi256ENS_10bfloat16_tEfNS_4arch4Sm90ELb0ELb0ELb0ELb1ELb0ELb0ELb0ELb1ELb0ELb1ELb0ELb0EEENS1_21CollectiveEpilogueFwdINS6_IJSA_NS7_ILi256EEESB_EEES9_SE_SG_Li256ELb1ELb1ELb0ELb0EEENS1_36VarlenDynamicPersistentTileSchedulerILi128ELi96ELi256ELi128ELb0ELb1ELb1ELb0ELb1ELb1EEEEEEEEEvNT_6ParamsE,"",@"SHT_CUDA_INFO"
	.sectionflags	@""
	.align	4


	//----- nvinfo : EIATTR_CUDA_API_VERSION
	.align		4
        /*0000*/ 	.byte	0x04, 0x37
        /*0002*/ 	.short	(.L_648 - .L_647)
.L_647:
        /*0004*/ 	.word	0x00000082


	//----- nvinfo : EIATTR_KPARAM_INFO
	.align		4
.L_648:
        /*0008*/ 	.byte	0x04, 0x17
        /*000a*/ 	.short	(.L_650 - .L_649)
.L_649:
        /*000c*/ 	.word	0x00000000
        /*0010*/ 	.short	0x0000
        /*0012*/ 	.short	0x0000
        /*0014*/ 	.byte	0x00, 0xf0, 0x01, 0x2a


	//----- nvinfo : EIATTR_SPARSE_MMA_MASK
	.align		4
.L_650:
        /*0018*/ 	.byte	0x03, 0x50
        /*001a*/ 	.short	0x0000


	//----- nvinfo : EIATTR_MAXREG_COUNT
	.align		4
        /*001c*/ 	.byte	0x03, 0x1b
        /*001e*/ 	.short	0x00a8


	//----- nvinfo : EIATTR_MERCURY_ISA_VERSION
	.align		4
        /*0020*/ 	.byte	0x03, 0x5f
        /*0022*/ 	.short	0x0101


	//----- nvinfo : EIATTR_VRC_CTA_INIT_COUNT
	.align		4
        /*0024*/ 	.byte	0x02, 0x4a
	.zero		1
	.zero		1


	//----- nvinfo : EIATTR_EXIT_INSTR_OFFSETS
	.align		4
        /*0028*/ 	.byte	0x04, 0x1c
        /*002a*/ 	.short	(.L_652 - .L_651)


	//   ....[0]....
.L_651:
        /*002c*/ 	.word	0x00000010


	//----- nvinfo : EIATTR_MAX_THREADS
	.align		4
.L_652:
        /*0030*/ 	.byte	0x04, 0x05
        /*0032*/ 	.short	(.L_654 - .L_653)
.L_653:
        /*0034*/ 	.word	0x00000180
        /*0038*/ 	.word	0x00000001
        /*003c*/ 	.word	0x00000001


	//----- nvinfo : EIATTR_CBANK_PARAM_SIZE
	.align		4
.L_654:
        /*0040*/ 	.byte	0x03, 0x19
        /*0042*/ 	.short	0x0a80


	//----- nvinfo : EIATTR_PARAM_CBANK
	.align		4
        /*0044*/ 	.byte	0x04, 0x0a
        /*0046*/ 	.short	(.L_656 - .L_655)
	.align		4
.L_655:
        /*0048*/ 	.word	index@(.nv.constant0._ZN7cutlass13device_kernelIN5flash11enable_sm90INS1_16FlashAttnFwdSm90INS1_25CollectiveMainloopFwdSm90ILi2EN4cute5tupleIJNS5_1CILi1EEES8_S8_EEENS6_IJNS7_ILi128EEENS7_ILi96EEENS7_ILi64EEEEEELi256ENS_10bfloat16_tEfNS_4arch4Sm90ELb0ELb0ELb0ELb1ELb0ELb0ELb0ELb1ELb0ELb1ELb0ELb0EEENS1_21CollectiveEpilogueFwdINS6_IJSA_NS7_ILi256EEESB_EEES9_SE_SG_Li256ELb1ELb1ELb0ELb0EEENS1_36VarlenDynamicPersistentTileSchedulerILi128ELi96ELi256ELi128ELb0ELb1ELb1ELb0ELb1ELb1EEEEEEEEEvNT_6ParamsE)
        /*004c*/ 	.short	0x0380
        /*004e*/ 	.short	0x0a80


	//----- nvinfo : EIATTR_SW_WAR
	.align		4
.L_656:
        /*0050*/ 	.byte	0x04, 0x36
        /*0052*/ 	.short	(.L_658 - .L_657)
.L_657:
        /*0054*/ 	.word	0x00000008
.L_658:


//--------------------- .nv.info._ZN7cutlass13device_kernelIN5flash11enable_sm90INS1_16FlashAttnFwdSm90INS1_25CollectiveMainloopFwdSm90ILi2EN4cute5tupleIJNS5_1CILi1EEES8_S8_EEENS6_IJNS7_ILi128EEENS7_ILi96EEENS7_ILi64EEEEEELi256ENS_10bfloat16_tEfNS_4arch4Sm90ELb0ELb0ELb0ELb1ELb0ELb1ELb0ELb1ELb0ELb1ELb0ELb0EEENS1_21CollectiveEpilogueFwdINS6_IJSA_NS7_ILi256EEESB_EEES9_SE_SG_Li256ELb1ELb1ELb0ELb0EEENS1_36VarlenDynamicPersistentTileSchedulerILi128ELi96ELi256ELi128ELb0ELb1ELb1ELb0ELb1ELb1EEEEEEEEEvNT_6ParamsE --------------------------
	.section	.nv.info._ZN7cutlass13device_kernelIN5flash11enable_sm90INS1_16FlashAttnFwdSm90INS1_25CollectiveMainloopFwdSm90ILi2EN4cute5tupleIJNS5_1CILi1EEES8_S8_EEENS6_IJNS7_ILi128EEENS7_ILi96EEENS7_ILi64EEEEEELi256ENS_10bfloat16_tEfNS_4arch4Sm90ELb0ELb0ELb0ELb1ELb0ELb1ELb0ELb1ELb0ELb1ELb0ELb0EEENS1_21CollectiveEpilogueFwdINS6_IJSA_NS7_ILi256EEESB_EEES9_SE_SG_Li256ELb1ELb1ELb0ELb0EEENS1_36VarlenDynamicPersistentTileSchedulerILi128ELi96ELi256ELi128ELb0ELb1ELb1ELb0ELb1ELb1EEEEEEEEEvNT_6ParamsE,"",@"SHT_CUDA_INFO"
	.sectionflags	@""
	.align	4


	//----- nvinfo : EIATTR_CUDA_API_VERSION
	.align		4
        /*0000*/ 	.byte	0x04, 0x37
        /*0002*/ 	.short	(.L_660 - .L_659)
.L_659:
        /*0004*/ 	.word	0x00000082


	//----- nvinfo : EIATTR_KPARAM_INFO
	.align		4
.L_660:
        /*0008*/ 	.byte	0x04, 0x17
        /*000a*/ 	.short	(.L_662 - .L_661)
.L_661:
        /*000c*/ 	.word	0x00000000
        /*0010*/ 	.short	0x0000
        /*0012*/ 	.short	0x0000
        /*0014*/ 	.byte	0x00, 0xf0, 0x01, 0x2a


	//----- nvinfo : EIATTR_SPARSE_MMA_MASK
	.align		4
.L_662:
        /*0018*/ 	.byte	0x03, 0x50
        /*001a*/ 	.short	0x0000


	//----- nvinfo : EIATTR_MAXREG_COUNT
	.align		4
        /*001c*/ 	.byte	0x03, 0x1b
        /*001e*/ 	.short	0x00a8


	//----- nvinfo : EIATTR_MERCURY_ISA_VERSION
	.align		4
        /*0020*/ 	.byte	0x03, 0x5f
        /*0022*/ 	.short	0x0101


	//----- nvinfo : EIATTR_VRC_CTA_INIT_COUNT
	.align		4
        /*0024*/ 	.byte	0x02, 0x4a
	.zero		1
	.zero		1


	//----- nvinfo : EIATTR_EXIT_INSTR_OFFSETS
	.align		4
        /*0028*/ 	.byte	0x04, 0x1c
        /*002a*/ 	.short	(.L_664 - .L_663)


	//   ....[0]....
.L_663:
        /*002c*/ 	.word	0x00000010


	//----- nvinfo : EIATTR_MAX_THREADS
	.align		4
.L_664:
        /*0030*/ 	.byte	0x04, 0x05
        /*0032*/ 	.short	(.L_666 - .L_665)
.L_665:
        /*0034*/ 	.word	0x00000180
        /*0038*/ 	.word	0x00000001
        /*003c*/ 	.word	0x00000001


	//----- nvinfo : EIATTR_CBANK_PARAM_SIZE
	.align		4
.L_666:
        /*0040*/ 	.byte	0x03, 0x19
        /*0042*/ 	.short	0x0a80


	//----- nvinfo : EIATTR_PARAM_CBANK
	.align		4
        /*0044*/ 	.byte	0x04, 0x0a
        /*0046*/ 	.short	(.L_668 - .L_667)
	.align		4
.L_667:
        /*0048*/ 	.word	index@(.nv.constant0._ZN7cutlass13device_kernelIN5flash11enable_sm90INS1_16FlashAttnFwdSm90INS1_25CollectiveMainloopFwdSm90ILi2EN4cute5tupleIJNS5_1CILi1EEES8_S8_EEENS6_IJNS7_ILi128EEENS7_ILi96EEENS7_ILi64EEEEEELi256ENS_10bfloat16_tEfNS_4arch4Sm90ELb0ELb0ELb0ELb1ELb0ELb1ELb0ELb1ELb0ELb1ELb0ELb0EEENS1_21CollectiveEpilogueFwdINS6_IJSA_NS7_ILi256EEESB_EEES9_SE_SG_Li256ELb1ELb1ELb0ELb0EEENS1_36VarlenDynamicPersistentTileSchedulerILi128ELi96ELi256ELi128ELb0ELb1ELb1ELb0ELb1ELb1EEEEEEEEEvNT_6ParamsE)
        /*004c*/ 	.short	0x0380
        /*004e*/ 	.short	0x0a80


	//----- nvinfo : EIATTR_SW_WAR
	.align		4
.L_668:
        /*0050*/ 	.byte	0x04, 0x36
        /*0052*/ 	.short	(.L_670 - .L_669)
.L_669:
        /*0054*/ 	.word	0x00000008
.L_670:


//--------------------- .nv.info._ZN7cutlass13device_kernelIN5flash11enable_sm90INS1_16FlashAttnFwdSm90INS1_25CollectiveMainloopFwdSm90ILi2EN4cute5tupleIJNS5_1CILi1EEES8_S8_EEENS6_IJNS7_ILi128EEENS7_ILi96EEENS7_ILi64EEEEEELi256ENS_10bfloat16_tEfNS_4arch4Sm90ELb0ELb0ELb0ELb1ELb0ELb0ELb1ELb1ELb0ELb1ELb0ELb0EEENS1_21CollectiveEpilogueFwdINS6_IJSA_NS7_ILi256EEESB_EEES9_SE_SG_Li256ELb1ELb1ELb0ELb0EEENS1_36VarlenDynamicPersistentTileSchedulerILi128ELi96ELi256ELi128ELb0ELb1ELb1ELb0ELb1ELb1EEEEEEEEEvNT_6ParamsE --------------------------
	.section	.nv.info._ZN7cutlass13device_kernelIN5flash11enable_sm90INS1_16FlashAttnFwdSm90INS1_25CollectiveMainloopFwdSm90ILi2EN4cute5tupleIJNS5_1CILi1EEES8_S8_EEENS6_IJNS7_ILi128EEENS7_ILi96EEENS7_ILi64EEEEEELi256ENS_10bfloat16_tEfNS_4arch4Sm90ELb0ELb0ELb0ELb1ELb0ELb0ELb1ELb1ELb0ELb1ELb0ELb0EEENS1_21CollectiveEpilogueFwdINS6_IJSA_NS7_ILi256EEESB_EEES9_SE_SG_Li256ELb1ELb1ELb0ELb0EEENS1_36VarlenDynamicPersistentTileSchedulerILi128ELi96ELi256ELi128ELb0ELb1ELb1ELb0ELb1ELb1EEEEEEEEEvNT_6ParamsE,"",@"SHT_CUDA_INFO"
	.sectionflags	@""
	.align	4


	//----- nvinfo : EIATTR_CUDA_API_VERSION
	.align		4
        /*0000*/ 	.byte	0x04, 0x37
        /*0002*/ 	.short	(.L_672 - .L_671)
.L_671:
        /*0004*/ 	.word	0x00000082


	//----- nvinfo : EIATTR_KPARAM_INFO
	.align		4
.L_672:
        /*0008*/ 	.byte	0x04, 0x17
        /*000a*/ 	.short	(.L_674 - .L_673)
.L_673:
        /*000c*/ 	.word	0x00000000
        /*0010*/ 	.short	0x0000
        /*0012*/ 	.short	0x0000
        /*0014*/ 	.byte	0x00, 0xf0, 0x01, 0x2e


	//----- nvinfo : EIATTR_SPARSE_MMA_MASK
	.align		4
.L_674:
        /*0018*/ 	.byte	0x03, 0x50
        /*001a*/ 	.short	0x0000


	//----- nvinfo : EIATTR_MAXREG_COUNT
	.align		4
        /*001c*/ 	.byte	0x03, 0x1b
        /*001e*/ 	.short	0x00a8


	//----- nvinfo : EIATTR_MERCURY_ISA_VERSION
	.align		4
        /*0020*/ 	.byte	0x03, 0x5f
        /*0022*/ 	.short	0x0101


	//----- nvinfo : EIATTR_VRC_CTA_INIT_COUNT
	.align		4
        /*0024*/ 	.byte	0x02, 0x4a
	.zero		1
	.zero		1


	//----- nvinfo : EIATTR_EXIT_INSTR_OFFSETS
	.align		4
        /*0028*/ 	.byte	0x04, 0x1c
        /*002a*/ 	.short	(.L_676 - .L_675)


	//   ....[0]....
.L_675:
        /*002c*/ 	.word	0x00000010


	//----- nvinfo : EIATTR_MAX_THREADS
	.align		4
.L_676:
        /*0030*/ 	.byte	0x04, 0x05
        /*0032*/ 	.short	(.L_678 - .L_677)
.L_677:
        /*0034*/ 	.word	0x00000180
        /*0038*/ 	.word	0x00000001
        /*003c*/ 	.word	0x00000001


	//----- nvinfo : EIATTR_CBANK_PARAM_SIZE
	.align		4
.L_678:
        /*0040*/ 	.byte	0x03, 0x19
        /*0042*/ 	.short	0x0b80


	//----- nvinfo : EIATTR_PARAM_CBANK
	.align		4
        /*0044*/ 	.byte	0x04, 0x0a
        /*0046*/ 	.short	(.L_680 - .L_679)
	.align		4
.L_679:
        /*0048*/ 	.word	index@(.nv.constant0._ZN7cutlass13device_kernelIN5flash11enable_sm90INS1_16FlashAttnFwdSm90INS1_25CollectiveMainloopFwdSm90ILi2EN4cute5tupleIJNS5_1CILi1EEES8_S8_EEENS6_IJNS7_ILi128EEENS7_ILi96EEENS7_ILi64EEEEEELi256ENS_10bfloat16_tEfNS_4arch4Sm90ELb0ELb0ELb0ELb1ELb0ELb0ELb1ELb1ELb0ELb1ELb0ELb0EEENS1_21CollectiveEpilogueFwdINS6_IJSA_NS7_ILi256EEESB_EEES9_SE_SG_Li256ELb1ELb1ELb0ELb0EEENS1_36VarlenDynamicPersistentTileSchedulerILi128ELi96ELi256ELi128ELb0ELb1ELb1ELb0ELb1ELb1EEEEEEEEEvNT_6ParamsE)
        /*004c*/ 	.short	0x0380
        /*004e*/ 	.short	0x0b80


	//----- nvinfo : EIATTR_SW_WAR
	.align		4
.L_680:
        /*0050*/ 	.byte	0x04, 0x36
        /*0052*/ 	.short	(.L_682 - .L_681)
.L_681:
        /*0054*/ 	.word	0x00000008
.L_682:


//--------------------- .nv.info._ZN7cutlass13device_kernelIN5flash11enable_sm90INS1_16FlashAttnFwdSm90INS1_25CollectiveMainloopFwdSm90ILi2EN4cute5tupleIJNS5_1CILi1EEES8_S8_EEENS6_IJNS7_ILi128EEENS7_ILi96EEENS7_ILi64EEEEEELi256ENS_10bfloat16_tEfNS_4arch4Sm90ELb0ELb0ELb0ELb1ELb0ELb1ELb1ELb1ELb0ELb1ELb0ELb0EEENS1_21CollectiveEpilogueFwdINS6_IJSA_NS7_ILi256EEESB_EEES9_SE_SG_Li256ELb1ELb1ELb0ELb0EEENS1_36VarlenDynamicPersistentTileSchedulerILi128ELi96ELi256ELi128ELb0ELb1ELb1ELb0ELb1ELb1EEEEEEEEEvNT_6ParamsE --------------------------
	.section	.nv.info._ZN7cutlass13device_kernelIN5flash11enable_sm90INS1_16FlashAttnFwdSm90INS1_25CollectiveMainloopFwdSm90ILi2EN4cute5tupleIJNS5_1CILi1EEES8_S8_EEENS6_IJNS7_ILi128EEENS7_ILi96EEENS7_ILi64EEEEEELi256ENS_10bfloat16_tEfNS_4arch4Sm90ELb0ELb0ELb0ELb1ELb0ELb1ELb1ELb1ELb0ELb1ELb0ELb0EEENS1_21CollectiveEpilogueFwdINS6_IJSA_NS7_ILi256EEESB_EEES9_SE_SG_Li256ELb1ELb1ELb0ELb0EEENS1_36VarlenDynamicPersistentTileSchedulerILi128ELi96ELi256ELi128ELb0ELb1ELb1ELb0ELb1ELb1EEEEEEEEEvNT_6ParamsE,"",@"SHT_CUDA_INFO"
	.sectionflags	@""
	.align	4


	//----- nvinfo : EIATTR_CUDA_API_VERSION
	.align		4
        /*0000*/ 	.byte	0x04, 0x37
        /*0002*/ 	.short	(.L_684 - .L_683)
.L_683:
        /*0004*/ 	.word	0x00000082


	//----- nvinfo : EIATTR_KPARAM_INFO
	.align		4
.L_684:
        /*0008*/ 	.byte	0x04, 0x17
        /*000a*/ 	.short	(.L_686 - .L_685)
.L_685:
        /*000c*/ 	.word	0x00000000
        /*0010*/ 	.short	0x0000
        /*0012*/ 	.short	0x0000
        /*0014*/ 	.byte	0x00, 0xf0, 0x01, 0x2e


	//----- nvinfo : EIATTR_SPARSE_MMA_MASK
	.align		4
.L_686:
        /*0018*/ 	.byte	0x03, 0x50
        /*001a*/ 	.short	0x0000


	//----- nvinfo : EIATTR_MAXREG_COUNT
	.align		4
        /*001c*/ 	.byte	0x03, 0x1b
        /*001e*/ 	.short	0x00a8


	//----- nvinfo : EIATTR_MERCURY_ISA_VERSION
	.align		4
        /*0020*/ 	.byte	0x03, 0x5f
        /*0022*/ 	.short	0x0101


	//----- nvinfo : EIATTR_VRC_CTA_INIT_COUNT
	.align		4
        /*0024*/ 	.byte	0x02, 0x4a
	.zero		1
	.zero		1


	//----- nvinfo : EIATTR_EXIT_INSTR_OFFSETS
	.align		4
        /*0028*/ 	.byte	0x04, 0x1c
        /*002a*/ 	.short	(.L_688 - .L_687)


	//   ....[0]....
.L_687:
        /*002c*/ 	.word	0x00000010


	//----- nvinfo : EIATTR_MAX_THREADS
	.align		4
.L_688:
        /*0030*/ 	.byte	0x04, 0x05
        /*0032*/ 	.short	(.L_690 - .L_689)
.L_689:
        /*0034*/ 	.word	0x00000180
        /*0038*/ 	.word	0x00000001
        /*003c*/ 	.word	0x00000001


	//----- nvinfo : EIATTR_CBANK_PARAM_SIZE
	.align		4
.L_690:
        /*0040*/ 	.byte	0x03, 0x19
        /*0042*/ 	.short	0x0b80


	//----- nvinfo : EIATTR_PARAM_CBANK
	.align		4
        /*0044*/ 	.byte	0x04, 0x0a
        /*0046*/ 	.short	(.L_692 - .L_691)
	.align		4
.L_691:
        /*0048*/ 	.word	index@(.nv.constant0._ZN7cutlass13device_kernelIN5flash11enable_sm90INS1_16FlashAttnFwdSm90INS1_25CollectiveMainloopFwdSm90ILi2EN4cute5tupleIJNS5_1CILi1EEES8_S8_EEENS6_IJNS7_ILi128EEENS7_ILi96EEENS7_ILi64EEEEEELi256ENS_10bfloat16_tEfNS_4arch4Sm90ELb0ELb0ELb0ELb1ELb0ELb1ELb1ELb1ELb0ELb1ELb0ELb0EEENS1_21CollectiveEpilogueFwdINS6_IJSA_NS7_ILi256EEESB_EEES9_SE_SG_Li256ELb1ELb1ELb0ELb0EEENS1_36VarlenDynamicPersistentTileSchedulerILi128ELi96ELi256ELi128ELb0ELb1ELb1ELb0ELb1ELb1EEEEEEEEEvNT_6ParamsE)
        /*004c*/ 	.short	0x0380
        /*004e*/ 	.short	0x0b80


	//----- nvinfo : EIATTR_SW_WAR
	.align		4
.L_692:
        /*0050*/ 	.byte	0x04, 0x36
        /*0052*/ 	.short	(.L_694 - .L_693)
.L_693:
        /*0054*/ 	.word	0x00000008
.L_694:


//--------------------- .nv.info._ZN7cutlass13device_kernelIN5flash11enable_sm90INS1_16FlashAttnFwdSm90INS1_25CollectiveMainloopFwdSm90ILi2EN4cute5tupleIJNS5_1CILi1EEES8_S8_EEENS6_IJNS7_ILi128EEENS7_ILi96EEENS7_ILi64EEEEEELi256ENS_10bfloat16_tEfNS_4arch4Sm90ELb0ELb1ELb0ELb0ELb0ELb0ELb0ELb1ELb0ELb1ELb0ELb0EEENS1_21CollectiveEpilogueFwdINS6_IJSA_NS7_ILi256EEESB_EEES9_SE_SG_Li256ELb0ELb1ELb0ELb0EEENS1_30DynamicPersistentTileSchedulerILi256ELi128ELb0ELb1ELb1EEEEEEEEEvNT_6ParamsE --------------------------
	.section	.nv.info._ZN7cutlass13device_kernelIN5flash11enable_sm90INS1_16FlashAttnFwdSm90INS1_25CollectiveMainloopFwdSm90ILi2EN4cute5tupleIJNS5_1CILi1EEES8_S8_EEENS6_IJNS7_ILi128EEENS7_ILi96EEENS7_ILi64EEEEEELi256ENS_10bfloat16_tEfNS_4arch4Sm90ELb0ELb1ELb0ELb0ELb0ELb0ELb0ELb1ELb0ELb1ELb0ELb0EEENS1_21CollectiveEpilogueFwdINS6_IJSA_NS7_ILi256EEESB_EEES9_SE_SG_Li256ELb0ELb1ELb0ELb0EEENS1_30DynamicPersistentTileSchedulerILi256ELi128ELb0ELb1ELb1EEEEEEEEEvNT_6ParamsE,"",@"SHT_CUDA_INFO"
	.sectionflags	@""
	.align	4


	//----- nvinfo : EIATTR_CUDA_API_VERSION
	.align		4
        /*0000*/ 	.byte	0x04, 0x37
        /*0002*/ 	.short	(.L_696 - .L_695)
.L_695:
        /*0004*/ 	.word	0x00000082


	//----- nvinfo : EIATTR_KPARAM_INFO
	.align		4
.L_696:
        /*0008*/ 	.byte	0x04, 0x17
        /*000a*/ 	.short	(.L_698 - .L_697)
.L_697:
        /*000c*/ 	.word	0x00000000
        /*0010*/ 	.short	0x0000
        /*0012*/ 	.short	0x0000
        /*0014*/ 	.byte	0x00, 0xf0, 0x01, 0x2a


	//----- nvinfo : EIATTR_SPARSE_MMA_MASK
	.align		4
.L_698:
        /*0018*/ 	.byte	0x03, 0x50
        /*001a*/ 	.short	0x0000


	//----- nvinfo : EIATTR_MAXREG_COUNT
	.align		4
        /*001c*/ 	.byte	0x03, 0x1b
        /*001e*/ 	.short	0x00a8


	//----- nvinfo : EIATTR_MERCURY_ISA_VERSION
	.align		4
        /*0020*/ 	.byte	0x03, 0x5f
        /*0022*/ 	.short	0x0101


	//----- nvinfo : EIATTR_VRC_CTA_INIT_COUNT
	.align		4
        /*0024*/ 	.byte	0x02, 0x4a
	.zero		1
	.zero		1


	//----- nvinfo : EIATTR_EXIT_INSTR_OFFSETS
	.align		4
        /*0028*/ 	.byte	0x04, 0x1c
        /*002a*/ 	.short	(.L_700 - .L_699)


	//   ....[0]....
.L_699:
        /*002c*/ 	.word	0x00000010


	//----- nvinfo : EIATTR_MAX_THREADS
	.align		4
.L_700:
        /*0030*/ 	.byte	0x04, 0x05
        /*0032*/ 	.short	(.L_702 - .L_701)
.L_701:
        /*0034*/ 	.word	0x00000180
        /*0038*/ 	.word	0x00000001
        /*003c*/ 	.word	0x00000001


	//----- nvinfo : EIATTR_CBANK_PARAM_SIZE
	.align		4
.L_702:
        /*0040*/ 	.byte	0x03, 0x19
        /*0042*/ 	.short	0x0a80


	//----- nvinfo : EIATTR_PARAM_CBANK
	.align		4
        /*0044*/ 	.byte	0x04, 0x0a
        /*0046*/ 	.short	(.L_704 - .L_703)
	.align		4
.L_703:
        /*0048*/ 	.word	index@(.nv.constant0._ZN7cutlass13device_kernelIN5flash11enable_sm90INS1_16FlashAttnFwdSm90INS1_25CollectiveMainloopFwdSm90ILi2EN4cute5tupleIJNS5_1CILi1EEES8_S8_EEENS6_IJNS7_ILi128EEENS7_ILi96EEENS7_ILi64EEEEEELi256ENS_10bfloat16_tEfNS_4arch4Sm90ELb0ELb1ELb0ELb0ELb0ELb0ELb0ELb1ELb0ELb1ELb0ELb0EEENS1_21CollectiveEpilogueFwdINS6_IJSA_NS7_ILi256EEESB_EEES9_SE_SG_Li256ELb0ELb1ELb0ELb0EEENS1_30DynamicPersistentTileSchedulerILi256ELi128ELb0ELb1ELb1EEEEEEEEEvNT_6ParamsE)
        /*004c*/ 	.short	0x0380
        /*004e*/ 	.short	0x0a80


	//----- nvinfo : EIATTR_SW_WAR
	.align		4
.L_704:
        /*0050*/ 	.byte	0x04, 0x36
        /*0052*/ 	.short	(.L_706 - .L_705)
.L_705:
        /*0054*/ 	.word	0x00000008
.L_706:


//--------------------- .nv.info._ZN7cutlass13device_kernelIN5flash11enable_sm90INS1_16FlashAttnFwdSm90INS1_25CollectiveMainloopFwdSm90ILi2EN4cute5tupleIJNS5_1CILi1EEES8_S8_EEENS6_IJNS7_ILi128EEENS7_ILi96EEENS7_ILi64EEEEEELi256ENS_10bfloat16_tEfNS_4arch4Sm90ELb0ELb1ELb0ELb0ELb0ELb0ELb1ELb1ELb0ELb1ELb0ELb0EEENS1_21CollectiveEpilogueFwdINS6_IJSA_NS7_ILi256EEESB_EEES9_SE_SG_Li256ELb0ELb1ELb0ELb0EEENS1_30DynamicPersistentTileSchedulerILi256ELi128ELb0ELb1ELb1EEEEEEEEEvNT_6ParamsE --------------------------
	.section	.nv.info._ZN7cutlass13device_kernelIN5flash11enable_sm90INS1_16FlashAttnFwdSm90INS1_25CollectiveMainloopFwdSm90ILi2EN4cute5tupleIJNS5_1CILi1EEES8_S8_EEENS6_IJNS7_ILi128EEENS7_ILi96EEENS7_ILi64EEEEEELi256ENS_10bfloat16_tEfNS_4arch4Sm90ELb0ELb1ELb0ELb0ELb0ELb0ELb1ELb1ELb0ELb1ELb0ELb0EEENS1_21CollectiveEpilogueFwdINS6_IJSA_NS7_ILi256EEESB_EEES9_SE_SG_Li256ELb0ELb1ELb0ELb0EEENS1_30DynamicPersistentTileSchedulerILi256ELi128ELb0ELb1ELb1EEEEEEEEEvNT_6ParamsE,"",@"SHT_CUDA_INFO"
	.sectionflags	@""
	.align	4


	//----- nvinfo : EIATTR_CUDA_API_VERSION
	.align		4
        /*0000*/ 	.byte	0x04, 0x37
        /*0002*/ 	.short	(.L_708 - .L_707)
.L_707:
        /*0004*/ 	.word	0x00000082


	//----- nvinfo : EIATTR_KPARAM_INFO
	.align		4
.L_708:
        /*0008*/ 	.byte	0x04, 0x17
        /*000a*/ 	.short	(.L_710 - .L_709)
.L_709:
        /*000c*/ 	.word	0x00000000
        /*0010*/ 	.short	0x0000
        /*0012*/ 	.short	0x0000
        /*0014*/ 	.byte	0x00, 0xf0, 0x01, 0x2e


	//----- nvinfo : EIATTR_SPARSE_MMA_MASK
	.align		4
.L_710:
        /*0018*/ 	.byte	0x03, 0x50
        /*001a*/ 	.short	0x0000


	//----- nvinfo : EIATTR_MAXREG_COUNT
	.align		4
        /*001c*/ 	.byte	0x03, 0x1b
        /*001e*/ 	.short	0x00a8


	//----- nvinfo : EIATTR_MERCURY_ISA_VERSION
	.align		4
        /*0020*/ 	.byte	0x03, 0x5f
        /*0022*/ 	.short	0x0101


	//----- nvinfo : EIATTR_VRC_CTA_INIT_COUNT
	.align		4
        /*0024*/ 	.byte	0x02, 0x4a
	.zero		1
	.zero		1


	//----- nvinfo : EIATTR_EXIT_INSTR_OFFSETS
	.align		4
        /*0028*/ 	.byte	0x04, 0x1c
        /*002a*/ 	.short	(.L_712 - .L_711)


	//   ....[0]....
.L_711:
        /*002c*/ 	.word	0x00000010


	//----- nvinfo : EIATTR_MAX_THREADS
	.align		4
.L_712:
        /*0030*/ 	.byte	0x04, 0x05
        /*0032*/ 	.short	(.L_714 - .L_713)
.L_713:
        /*0034*/ 	.word	0x00000180
        /*0038*/ 	.word	0x00000001
        /*003c*/ 	.word	0x00000001


	//----- nvinfo : EIATTR_CBANK_PARAM_SIZE
	.align		4
.L_714:
        /*0040*/ 	.byte	0x03, 0x19
        /*0042*/ 	.short	0x0b80


	//----- nvinfo : EIATTR_PARAM_CBANK
	.align		4
        /*0044*/ 	.byte	0x04, 0x0a
        /*0046*/ 	.short	(.L_716 - .L_715)
	.align		4
.L_715:
        /*0048*/ 	.word	index@(.nv.constant0._ZN7cutlass13device_kernelIN5flash11enable_sm90INS1_16FlashAttnFwdSm90INS1_25CollectiveMainloopFwdSm90ILi2EN4cute5tupleIJNS5_1CILi1EEES8_S8_EEENS6_IJNS7_ILi128EEENS7_ILi96EEENS7_ILi64EEEEEELi256ENS_10bfloat16_tEfNS_4arch4Sm90ELb0ELb1ELb0ELb0ELb0ELb0ELb1ELb1ELb0ELb1ELb0ELb0EEENS1_21CollectiveEpilogueFwdINS6_IJSA_NS7_ILi256EEESB_EEES9_SE_SG_Li256ELb0ELb1ELb0ELb0EEENS1_30DynamicPersistentTileSchedulerILi256ELi128ELb0ELb1ELb1EEEEEEEEEvNT_6ParamsE)
        /*004c*/ 	.short	0x0380
        /*004e*/ 	.short	0x0b80


	//----- nvinfo : EIATTR_SW_WAR
	.align		4
.L_716:
        /*0050*/ 	.byte	0x04, 0x36
        /*0052*/ 	.short	(.L_718 - .L_717)
.L_717:
        /*0054*/ 	.word	0x00000008
.L_718:


//--------------------- .nv.info._ZN7cutlass13device_kernelIN5flash11enable_sm90INS1_16FlashAttnFwdSm90INS1_25CollectiveMainloopFwdSm90ILi2EN4cute5tupleIJNS5_1CILi1EEES8_S8_EEENS6_IJNS7_ILi128EEENS7_ILi96EEENS7_ILi64EEEEEELi256ENS_10bfloat16_tEfNS_4arch4Sm90ELb0ELb1ELb0ELb1ELb0ELb0ELb0ELb1ELb0ELb1ELb0ELb0EEENS1_21CollectiveEpilogueFwdINS6_IJSA_NS7_ILi256EEESB_EEES9_SE_SG_Li256ELb1ELb1ELb0ELb0EEENS1_36VarlenDynamicPersistentTileSchedulerILi128ELi96ELi256ELi128ELb0ELb1ELb1ELb1ELb0ELb1EEEEEEEEEvNT_6ParamsE --------------------------
	.section	.nv.info._ZN7cutlass13device_kernelIN5flash11enable_sm90INS1_16FlashAttnFwdSm90INS1_25CollectiveMainloopFwdSm90ILi2EN4cute5tupleIJNS5_1CILi1EEES8_S8_EEENS6_IJNS7_ILi128EEENS7_ILi96EEENS7_ILi64EEEEEELi256ENS_10bfloat16_tEfNS_4arch4Sm90ELb0ELb1ELb0ELb1ELb0ELb0ELb0ELb1ELb0ELb1ELb0ELb0EEENS1_21CollectiveEpilogueFwdINS6_IJSA_NS7_ILi256EEESB_EEES9_SE_SG_Li256ELb1ELb1ELb0ELb0EEENS1_36VarlenDynamicPersistentTileSchedulerILi128ELi96ELi256ELi128ELb0ELb1ELb1ELb1ELb0ELb1EEEEEEEEEvNT_6ParamsE,"",@"SHT_CUDA_INFO"
	.sectionflags	@""
	.align	4


	//----- nvinfo : EIATTR_CUDA_API_VERSION
	.align		4
        /*0000*/ 	.byte	0x04, 0x37
        /*0002*/ 	.short	(.L_720 - .L_719)
.L_719:
        /*0004*/ 	.word	0x00000082


	//----- nvinfo : EIATTR_KPARAM_INFO
	.align		4
.L_720:
        /*0008*/ 	.byte	0x04, 0x17
        /*000a*/ 	.short	(.L_722 - .L_721)
.L_721:
        /*000c*/ 	.word	0x00000000
        /*0010*/ 	.short	0x0000
        /*0012*/ 	.short	0x0000
        /*0014*/ 	.byte	0x00, 0xf0, 0x01, 0x2a


	//----- nvinfo : EIATTR_SPARSE_MMA_MASK
	.align		4
.L_722:
        /*0018*/ 	.byte	0x03, 0x50
        /*001a*/ 	.short	0x0000


	//----- nvinfo : EIATTR_MAXREG_COUNT
	.align		4
        /*001c*/ 	.byte	0x03, 0x1b
        /*001e*/ 	.short	0x00a8


	//----- nvinfo : EIATTR_MERCURY_ISA_VERSION
	.align		4
        /*0020*/ 	.byte	0x03, 0x5f
        /*0022*/ 	.short	0x0101


	//----- nvinfo : EIATTR_VRC_CTA_INIT_COUNT
	.align		4
        /*0024*/ 	.byte	0x02, 0x4a
	.zero		1
	.zero		1


	//----- nvinfo : EIATTR_EXIT_INSTR_OFFSETS
	.align		4
        /*0028*/ 	.byte	0x04, 0x1c
        /*002a*/ 	.short	(.L_724 - .L_723)


	//   ....[0]....
.L_723:
        /*002c*/ 	.word	0x00000010


	//----- nvinfo : EIATTR_MAX_THREADS
	.align		4
.L_724:
        /*0030*/ 	.byte	0x04, 0x05
        /*0032*/ 	.short	(.L_726 - .L_725)
.L_725:
        /*0034*/ 	.word	0x00000180
        /*0038*/ 	.word	0x00000001
        /*003c*/ 	.word	0x00000001


	//----- nvinfo : EIATTR_CBANK_PARAM_SIZE
	.align		4
.L_726:
        /*0040*/ 	.byte	0x03, 0x19
        /*0042*/ 	.short	0x0a80


	//----- nvinfo : EIATTR_PARAM_CBANK
	.align		4
        /*0044*/ 	.byte	0x04, 0x0a
        /*0046*/ 	.short	(.L_728 - .L_727)
	.align		4
.L_727:
        /*0048*/ 	.word	index@(.nv.constant0._ZN7cutlass13device_kernelIN5flash11enable_sm90INS1_16FlashAttnFwdSm90INS1_25CollectiveMainloopFwdSm90ILi2EN4cute5tupleIJNS5_1CILi1EEES8_S8_EEENS6_IJNS7_ILi128EEENS7_ILi96EEENS7_ILi64EEEEEELi256ENS_10bfloat16_tEfNS_4arch4Sm90ELb0ELb1ELb0ELb1ELb0ELb0ELb0ELb1ELb0ELb1ELb0ELb0EEENS1_21CollectiveEpilogueFwdINS6_IJSA_NS7_ILi256EEESB_EEES9_SE_SG_Li256ELb1ELb1ELb0ELb0EEENS1_36VarlenDynamicPersistentTileSchedulerILi128ELi96ELi256ELi128ELb0ELb1ELb1ELb1ELb0ELb1EEEEEEEEEvNT_6ParamsE)
        /*004c*/ 	.short	0x0380
        /*004e*/ 	.short	0x0a80


	//----- nvinfo : EIATTR_SW_WAR
	.align		4
.L_728:
        /*0050*/ 	.byte	0x04, 0x36
        /*0052*/ 	.short	(.L_730 - .L_729)
.L_729:
        /*0054*/ 	.word	0x00000008
.L_730:


//--------------------- .nv.info._ZN7cutlass13device_kernelIN5flash11enable_sm90INS1_16FlashAttnFwdSm90INS1_25CollectiveMainloopFwdSm90ILi2EN4cute5tupleIJNS5_1CILi1EEES8_S8_EEENS6_IJNS7_ILi128EEENS7_ILi96EEENS7_ILi64EEEEEELi256ENS_10bfloat16_tEfNS_4arch4Sm90ELb0ELb1ELb0ELb1ELb0ELb1ELb0ELb1ELb0ELb1ELb0ELb0EEENS1_21CollectiveEpilogueFwdINS6_IJSA_NS7_ILi256EEESB_EEES9_SE_SG_Li256ELb1ELb1ELb0ELb0EEENS1_36VarlenDynamicPersistentTileSchedulerILi128ELi96ELi256ELi128ELb0ELb1ELb1ELb1ELb0ELb1EEEEEEEEEvNT_6ParamsE --------------------------
	.section	.nv.info._ZN7cutlass13device_kernelIN5flash11enable_sm90INS1_16FlashAttnFwdSm90INS1_25CollectiveMainloopFwdSm90ILi2EN4cute5tupleIJNS5_1CILi1EEES8_S8_EEENS6_IJNS7_ILi128EEENS7_ILi96EEENS7_ILi64EEEEEELi256ENS_10bfloat16_tEfNS_4arch4Sm90ELb0ELb1ELb0ELb1ELb0ELb1ELb0ELb1ELb0ELb1ELb0ELb0EEENS1_21CollectiveEpilogueFwdINS6_IJSA_NS7_ILi256EEESB_EEES9_SE_SG_Li256ELb1ELb1ELb0ELb0EEENS1_36VarlenDynamicPersistentTileSchedulerILi128ELi96ELi256ELi128ELb0ELb1ELb1ELb1ELb0ELb1EEEEEEEEEvNT_6ParamsE,"",@"SHT_CUDA_INFO"
	.sectionflags	@""
	.align	4


	//----- nvinfo : EIATTR_CUDA_API_VERSION
	.align		4
        /*0000*/ 	.byte	0x04, 0x37
        /*0002*/ 	.short	(.L_732 - .L_731)
.L_731:
        /*0004*/ 	.word	0x00000082


	//----- nvinfo : EIATTR_KPARAM_INFO
	.align		4
.L_732:
        /*0008*/ 	.byte	0x04, 0x17
        /*000a*/ 	.short	(.L_734 - .L_733)
.L_733:
        /*000c*/ 	.word	0x00000000
        /*0010*/ 	.short	0x0000
        /*0012*/ 	.short	0x0000
        /*0014*/ 	.byte	0x00, 0xf0, 0x01, 0x2a


	//----- nvinfo : EIATTR_SPARSE_MMA_MASK
	.align		4
.L_734:
        /*0018*/ 	.byte	0x03, 0x50
        /*001a*/ 	.short	0x0000


	//----- nvinfo : EIATTR_MAXREG_COUNT
	.align		4
        /*001c*/ 	.byte	0x03, 0x1b
        /*001e*/ 	.short	0x00a8


	//----- nvinfo : EIATTR_MERCURY_ISA_VERSION
	.align		4
        /*0020*/ 	.byte	0x03, 0x5f
        /*0022*/ 	.short	0x0101


	//----- nvinfo : EIATTR_VRC_CTA_INIT_COUNT
	.align		4
        /*0024*/ 	.byte	0x02, 0x4a
	.zero		1
	.zero		1


	//----- nvinfo : EIATTR_EXIT_INSTR_OFFSETS
	.align		4
        /*0028*/ 	.byte	0x04, 0x1c
        /*002a*/ 	.short	(.L_736 - .L_735)


	//   ....[0]....
.L_735:
        /*002c*/ 	.word	0x00000010


	//----- nvinfo : EIATTR_MAX_THREADS
	.align		4
.L_736:
        /*0030*/ 	.byte	0x04, 0x05
        /*0032*/ 	.short	(.L_738 - .L_737)
.L_737:
        /*0034*/ 	.word	0x00000180
        /*0038*/ 	.word	0x00000001
        /*003c*/ 	.word	0x00000001


	//----- nvinfo : EIATTR_CBANK_PARAM_SIZE
	.align		4
.L_738:
        /*0040*/ 	.byte	0x03, 0x19
        /*0042*/ 	.short	0x0a80


	//----- nvinfo : EIATTR_PARAM_CBANK
	.align		4
        /*0044*/ 	.byte	0x04, 0x0a
        /*0046*/ 	.short	(.L_740 - .L_739)
	.align		4
.L_739:
        /*0048*/ 	.word	index@(.nv.constant0._ZN7cutlass13device_kernelIN5flash11enable_sm90INS1_16FlashAttnFwdSm90INS1_25CollectiveMainloopFwdSm90ILi2EN4cute5tupleIJNS5_1CILi1EEES8_S8_EEENS6_IJNS7_ILi128EEENS7_ILi96EEENS7_ILi64EEEEEELi256ENS_10bfloat16_tEfNS_4arch4Sm90ELb0ELb1ELb0ELb1ELb0ELb1ELb0ELb1ELb0ELb1ELb0ELb0EEENS1_21CollectiveEpilogueFwdINS6_IJSA_NS7_ILi256EEESB_EEES9_SE_SG_Li256ELb1ELb1ELb0ELb0EEENS1_36VarlenDynamicPersistentTileSchedulerILi128ELi96ELi256ELi128ELb0ELb1ELb1ELb1ELb0ELb1EEEEEEEEEvNT_6ParamsE)
        /*004c*/ 	.short	0x0380
        /*004e*/ 	.short	0x0a80


	//----- nvinfo : EIATTR_SW_WAR
	.align		4
.L_740:
        /*0050*/ 	.byte	0x04, 0x36
        /*0052*/ 	.short	(.L_742 - .L_741)
.L_741:
        /*0054*/ 	.word	0x00000008
.L_742:


//--------------------- .nv.info._ZN7cutlass13device_kernelIN5flash11enable_sm90INS1_16FlashAttnFwdSm90INS1_25CollectiveMainloopFwdSm90ILi2EN4cute5tupleIJNS5_1CILi1EEES8_S8_EEENS6_IJNS7_ILi128EEENS7_ILi96EEENS7_ILi64EEEEEELi256ENS_10bfloat16_tEfNS_4arch4Sm90ELb0ELb1ELb0ELb1ELb0ELb0ELb1ELb1ELb0ELb1ELb0ELb0EEENS1_21CollectiveEpilogueFwdINS6_IJSA_NS7_ILi256EEESB_EEES9_SE_SG_Li256ELb1ELb1ELb0ELb0EEENS1_36VarlenDynamicPersistentTileSchedulerILi128ELi96ELi256ELi128ELb0ELb1ELb1ELb1ELb0ELb1EEEEEEEEEvNT_6ParamsE --------------------------
	.section	.nv.info._ZN7cutlass13device_kernelIN5flash11enable_sm90INS1_16FlashAttnFwdSm90INS1_25CollectiveMainloopFwdSm90ILi2EN4cute5tupleIJNS5_1CILi1EEES8_S8_EEENS6_IJNS7_ILi128EEENS7_ILi96EEENS7_ILi64EEEEEELi256ENS_10bfloat16_tEfNS_4arch4Sm90ELb0ELb1ELb0ELb1ELb0ELb0ELb1ELb1ELb0ELb1ELb0ELb0EEENS1_21CollectiveEpilogueFwdINS6_IJSA_NS7_ILi256EEESB_EEES9_SE_SG_Li256ELb1ELb1ELb0ELb0EEENS1_36VarlenDynamicPersistentTileSchedulerILi128ELi96ELi256ELi128ELb0ELb1ELb1ELb1ELb0ELb1EEEEEEEEEvNT_6ParamsE,"",@"SHT_CUDA_INFO"
	.sectionflags	@""
	.align	4


	//----- nvinfo : EIATTR_CUDA_API_VERSION
	.align		4
        /*0000*/ 	.byte	0x04, 0x37
        /*0002*/ 	.short	(.L_744 - .L_743)
.L_743:
        /*0004*/ 	.word	0x00000082


	//----- nvinfo : EIATTR_KPARAM_INFO
	.align		4
.L_744:
        /*0008*/ 	.byte	0x04, 0x17
        /*000a*/ 	.short	(.L_746 - .L_745)
.L_745:
        /*000c*/ 	.word	0x00000000
        /*0010*/ 	.short	0x0000
        /*0012*/ 	.short	0x0000
        /*0014*/ 	.byte	0x00, 0xf0, 0x01, 0x2e


	//----- nvinfo : EIATTR_SPARSE_MMA_MASK
	.align		4
.L_746:
        /*0018*/ 	.byte	0x03, 0x50
        /*001a*/ 	.short	0x0000


	//----- nvinfo : EIATTR_MAXREG_COUNT
	.align		4
        /*001c*/ 	.byte	0x03, 0x1b
        /*001e*/ 	.short	0x00a8


	//----- nvinfo : EIATTR_MERCURY_ISA_VERSION
	.align		4
        /*0020*/ 	.byte	0x03, 0x5f
        /*0022*/ 	.short	0x0101


	//----- nvinfo : EIATTR_VRC_CTA_INIT_COUNT
	.align		4
        /*0024*/ 	.byte	0x02, 0x4a
	.zero		1
	.zero		1


	//----- nvinfo : EIATTR_EXIT_INSTR_OFFSETS
	.align		4
        /*0028*/ 	.byte	0x04, 0x1c
        /*002a*/ 	.short	(.L_748 - .L_747)


	//   ....[0]....
.L_747:
        /*002c*/ 	.word	0x00000010


	//----- nvinfo : EIATTR_MAX_THREADS
	.align		4
.L_748:
        /*0030*/ 	.byte	0x04, 0x05
        /*0032*/ 	.short	(.L_750 - .L_749)
.L_749:
        /*0034*/ 	.word	0x00000180
        /*0038*/ 	.word	0x00000001
        /*003c*/ 	.word	0x00000001


	//----- nvinfo : EIATTR_CBANK_PARAM_SIZE
	.align		4
.L_750:
        /*0040*/ 	.byte	0x03, 0x19
        /*0042*/ 	.short	0x0b80


	//----- nvinfo : EIATTR_PARAM_CBANK
	.align		4
        /*0044*/ 	.byte	0x04, 0x0a
        /*0046*/ 	.short	(.L_752 - .L_751)
	.align		4
.L_751:
        /*0048*/ 	.word	index@(.nv.constant0._ZN7cutlass13device_kernelIN5flash11enable_sm90INS1_16FlashAttnFwdSm90INS1_25CollectiveMainloopFwdSm90ILi2EN4cute5tupleIJNS5_1CILi1EEES8_S8_EEENS6_IJNS7_ILi128EEENS7_ILi96EEENS7_ILi64EEEEEELi256ENS_10bfloat16_tEfNS_4arch4Sm90ELb0ELb1ELb0ELb1ELb0ELb0ELb1ELb1ELb0ELb1ELb0ELb0EEENS1_21CollectiveEpilogueFwdINS6_IJSA_NS7_ILi256EEESB_EEES9_SE_SG_Li256ELb1ELb1ELb0ELb0EEENS1_36VarlenDynamicPersistentTileSchedulerILi128ELi96ELi256ELi128ELb0ELb1ELb1ELb1ELb0ELb1EEEEEEEEEvNT_6ParamsE)
        /*004c*/ 	.short	0x0380
        /*004e*/ 	.short	0x0b80


	//----- nvinfo : EIATTR_SW_WAR
	.align		4
.L_752:
        /*0050*/ 	.byte	0x04, 0x36
        /*0052*/ 	.short	(.L_754 - .L_753)
.L_753:
        /*0054*/ 	.word	0x00000008
.L_754:


//--------------------- .nv.info._ZN7cutlass13device_kernelIN5flash11enable_sm90INS1_16FlashAttnFwdSm90INS1_25CollectiveMainloopFwdSm90ILi2EN4cute5tupleIJNS5_1CILi1EEES8_S8_EEENS6_IJNS7_ILi128EEENS7_ILi96EEENS7_ILi64EEEEEELi256ENS_10bfloat16_tEfNS_4arch4Sm90ELb0ELb1ELb0ELb1ELb0ELb1ELb1ELb1ELb0ELb1ELb0ELb0EEENS1_21CollectiveEpilogueFwdINS6_IJSA_NS7_ILi256EEESB_EEES9_SE_SG_Li256ELb1ELb1ELb0ELb0EEENS1_36VarlenDynamicPersistentTileSchedulerILi128ELi96ELi256ELi128ELb0ELb1ELb1ELb1ELb0ELb1EEEEEEEEEvNT_6ParamsE --------------------------
	.section	.nv.info._ZN7cutlass13device_kernelIN5flash11enable_sm90INS1_16FlashAttnFwdSm90INS1_25CollectiveMainloopFwdSm90ILi2EN4cute5tupleIJNS5_1CILi1EEES8_S8_EEENS6_IJNS7_ILi128EEENS7_ILi96EEENS7_ILi64EEEEEELi256ENS_10bfloat16_tEfNS_4arch4Sm90ELb0ELb1ELb0ELb1ELb0ELb1ELb1ELb1ELb0ELb1ELb0ELb0EEENS1_21CollectiveEpilogueFwdINS6_IJSA_NS7_ILi256EEESB_EEES9_SE_SG_Li256ELb1ELb1ELb0ELb0EEENS1_36VarlenDynamicPersistentTileSchedulerILi128ELi96ELi256ELi128ELb0ELb1ELb1ELb1ELb0ELb1EEEEEEEEEvNT_6ParamsE,"",@"SHT_CUDA_INFO"
	.sectionflags	@""
	.align	4


	//----- nvinfo : EIATTR_CUDA_API_VERSION
	.align		4
        /*0000*/ 	.byte	0x04, 0x37
        /*0002*/ 	.short	(.L_756 - .L_755)
.L_755:
        /*0004*/ 	.word	0x00000082


	//----- nvinfo : EIATTR_KPARAM_INFO
	.align		4
.L_756:
        /*0008*/ 	.byte	0x04, 0x17
        /*000a*/ 	.short	(.L_758 - .L_757)
.L_757:
        /*000c*/ 	.word	0x00000000
        /*0010*/ 	.short	0x0000
        /*0012*/ 	.short	0x0000
        /*0014*/ 	.byte	0x00, 0xf0, 0x01, 0x2e


	//----- nvinfo : EIATTR_SPARSE_MMA_MASK
	.align		4
.L_758:
        /*0018*/ 	.byte	0x03, 0x50
        /*001a*/ 	.short	0x0000


	//----- nvinfo : EIATTR_MAXREG_COUNT
	.align		4
        /*001c*/ 	.byte	0x03, 0x1b
        /*001e*/ 	.short	0x00a8


	//----- nvinfo : EIATTR_MERCURY_ISA_VERSION
	.align		4
        /*0020*/ 	.byte	0x03, 0x5f
        /*0022*/ 	.short	0x0101


	//----- nvinfo : EIATTR_VRC_CTA_INIT_COUNT
	.align		4
        /*0024*/ 	.byte	0x02, 0x4a
	.zero		1
	.zero		1


	//----- nvinfo : EIATTR_EXIT_INSTR_OFFSETS
	.align		4
        /*0028*/ 	.byte	0x04, 0x1c
        /*002a*/ 	.short	(.L_760 - .L_759)


	//   ....[0]....
.L_759:
        /*002c*/ 	.word	0x00000010


	//----- nvinfo : EIATTR_MAX_THREADS
	.align		4
.L_760:
        /*0030*/ 	.byte	0x04, 0x05
        /*0032*/ 	.short	(.L_762 - .L_761)
.L_761:
        /*0034*/ 	.word	0x00000180
        /*0038*/ 	.word	0x00000001
        /*003c*/ 	.word	0x00000001


	//----- nvinfo : EIATTR_CBANK_PARAM_SIZE
	.align		4
.L_762:
        /*0040*/ 	.byte	0x03, 0x19
        /*0042*/ 	.short	0x0b80


	//----- nvinfo : EIATTR_PARAM_CBANK
	.align		4
        /*0044*/ 	.byte	0x04, 0x0a
        /*0046*/ 	.short	(.L_764 - .L_763)
	.align		4
.L_763:
        /*0048*/ 	.word	index@(.nv.constant0._ZN7cutlass13device_kernelIN5flash11enable_sm90INS1_16FlashAttnFwdSm90INS1_25CollectiveMainloopFwdSm90ILi2EN4cute5tupleIJNS5_1CILi1EEES8_S8_EEENS6_IJNS7_ILi128EEENS7_ILi96EEENS7_ILi64EEEEEELi256ENS_10bfloat16_tEfNS_4arch4Sm90ELb0ELb1ELb0ELb1ELb0ELb1ELb1ELb1ELb0ELb1ELb0ELb0EEENS1_21CollectiveEpilogueFwdINS6_IJSA_NS7_ILi256EEESB_EEES9_SE_SG_Li256ELb1ELb1ELb0ELb0EEENS1_36VarlenDynamicPersistentTileSchedulerILi128ELi96ELi256ELi128ELb0ELb1ELb1ELb1ELb0ELb1EEEEEEEEEvNT_6ParamsE)
        /*004c*/ 	.short	0x0380
        /*004e*/ 	.short	0x0b80


	//----- nvinfo : EIATTR_SW_WAR
	.align		4
.L_764:
        /*0050*/ 	.byte	0x04, 0x36
        /*0052*/ 	.short	(.L_766 - .L_765)
.L_765:
        /*0054*/ 	.word	0x00000008
.L_766:


//--------------------- .nv.info._ZN7cutlass13device_kernelIN5flash11enable_sm90INS1_16FlashAttnFwdSm90INS1_25CollectiveMainloopFwdSm90ILi2EN4cute5tupleIJNS5_1CILi1EEES8_S8_EEENS6_IJNS7_ILi128EEENS7_ILi96EEENS7_ILi64EEEEEELi256ENS_10bfloat16_tEfNS_4arch4Sm90ELb1ELb0ELb0ELb0ELb0ELb0ELb0ELb1ELb0ELb1ELb0ELb0EEENS1_21CollectiveEpilogueFwdINS6_IJSA_NS7_ILi256EEESB_EEES9_SE_SG_Li256ELb0ELb1ELb0ELb0EEENS1_30DynamicPersistentTileSchedulerILi256ELi128ELb0ELb1ELb1EEEEEEEEEvNT_6ParamsE --------------------------
	.section	.nv.info._ZN7cutlass13device_kernelIN5flash11enable_sm90INS1_16FlashAttnFwdSm90INS1_25CollectiveMainloopFwdSm90ILi2EN4cute5tupleIJNS5_1CILi1EEES8_S8_EEENS6_IJNS7_ILi128EEENS7_ILi96EEENS7_ILi64EEEEEELi256ENS_10bfloat16_tEfNS_4arch4Sm90ELb1ELb0ELb0ELb0ELb0ELb0ELb0ELb1ELb0ELb1ELb0ELb0EEENS1_21CollectiveEpilogueFwdINS6_IJSA_NS7_ILi256EEESB_EEES9_SE_SG_Li256ELb0ELb1ELb0ELb0EEENS1_30DynamicPersistentTileSchedulerILi256ELi128ELb0ELb1ELb1EEEEEEEEEvNT_6ParamsE,"",@"SHT_CUDA_INFO"
	.sectionflags	@""
	.align	4


	//----- nvinfo : EIATTR_CUDA_API_VERSION
	.align		4
        /*0000*/ 	.byte	0x04, 0x37
        /*0002*/ 	.short	(.L_768 - .L_767)
.L_767:
        /*0004*/ 	.word	0x00000082


	//----- nvinfo : EIATTR_KPARAM_INFO
	.align		4
.L_768:
        /*0008*/ 	.byte	0x04, 0x17
        /*000a*/ 	.short	(.L_770 - .L_769)
.L_769:
        /*000c*/ 	.word	0x00000000
        /*0010*/ 	.short	0x0000
        /*0012*/ 	.short	0x0000
        /*0014*/ 	.byte	0x00, 0xf0, 0x01, 0x2a


	//----- nvinfo : EIATTR_SPARSE_MMA_MASK
	.align		4
.L_770:
        /*0018*/ 	.byte	0x03, 0x50
        /*001a*/ 	.short	0x0000


	//----- nvinfo : EIATTR_MAXREG_COUNT
	.align		4
        /*001c*/ 	.byte	0x03, 0x1b
        /*001e*/ 	.short	0x00a8


	//----- nvinfo : EIATTR_MERCURY_ISA_VERSION
	.align		4
        /*0020*/ 	.byte	0x03, 0x5f
        /*0022*/ 	.short	0x0101


	//----- nvinfo : EIATTR_VRC_CTA_INIT_COUNT
	.align		4
        /*0024*/ 	.byte	0x02, 0x4a
	.zero		1
	.zero		1


	//----- nvinfo : EIATTR_EXIT_INSTR_OFFSETS
	.align		4
        /*0028*/ 	.byte	0x04, 0x1c
        /*002a*/ 	.short	(.L_772 - .L_771)


	//   ....[0]....
.L_771:
        /*002c*/ 	.word	0x00000010


	//----- nvinfo : EIATTR_MAX_THREADS
	.align		4
.L_772:
        /*0030*/ 	.byte	0x04, 0x05
        /*0032*/ 	.short	(.L_774 - .L_773)
.L_773:
        /*0034*/ 	.word	0x00000180
        /*0038*/ 	.word	0x00000001
        /*003c*/ 	.word	0x00000001


	//----- nvinfo : EIATTR_CBANK_PARAM_SIZE
	.align		4
.L_774:
        /*0040*/ 	.byte	0x03, 0x19
        /*0042*/ 	.short	0x0a80


	//----- nvinfo : EIATTR_PARAM_CBANK
	.align		4
        /*0044*/ 	.byte	0x04, 0x0a
        /*0046*/ 	.short	(.L_776 - .L_775)
	.align		4
.L_775:
        /*0048*/ 	.word	index@(.nv.constant0._ZN7cutlass13device_kernelIN5flash11enable_sm90INS1_16FlashAttnFwdSm90INS1_25CollectiveMainloopFwdSm90ILi2EN4cute5tupleIJNS5_1CILi1EEES8_S8_EEENS6_IJNS7_ILi128EEENS7_ILi96EEENS7_ILi64EEEEEELi256ENS_10bfloat16_tEfNS_4arch4Sm90ELb1ELb0ELb0ELb0ELb0ELb0ELb0ELb1ELb0ELb1ELb0ELb0EEENS1_21CollectiveEpilogueFwdINS6_IJSA_NS7_ILi256EEESB_EEES9_SE_SG_Li256ELb0ELb1ELb0ELb0EEENS1_30DynamicPersistentTileSchedulerILi256ELi128ELb0ELb1ELb1EEEEEEEEEvNT_6ParamsE)
        /*004c*/ 	.short	0x0380
        /*004e*/ 	.short	0x0a80


	//----- nvinfo : EIATTR_SW_WAR
	.align		4
.L_776:
        /*0050*/ 	.byte	0x04, 0x36
        /*0052*/ 	.short	(.L_778 - .L_777)
.L_777:
        /*0054*/ 	.word	0x00000008
.L_778:


//--------------------- .nv.info._ZN7cutlass13device_kernelIN5flash11enable_sm90INS1_16FlashAttnFwdSm90INS1_25CollectiveMainloopFwdSm90ILi2EN4cute5tupleIJNS5_1CILi1EEES8_S8_EEENS6_IJNS7_ILi128EEENS7_ILi96EEENS7_ILi64EEEEEELi256ENS_10bfloat16_tEfNS_4arch4Sm90ELb1ELb0ELb0ELb0ELb0ELb0ELb1ELb1ELb0ELb1ELb0ELb0EEENS1_21CollectiveEpilogueFwdINS6_IJSA_NS7_ILi256EEESB_EEES9_SE_SG_Li256ELb0ELb1ELb0ELb0EEENS1_30DynamicPersistentTileSchedulerILi256ELi128ELb0ELb1ELb1EEEEEEEEEvNT_6ParamsE --------------------------
	.section	.nv.info._ZN7cutlass13device_kernelIN5flash11enable_sm90INS1_16FlashAttnFwdSm90INS1_25CollectiveMainloopFwdSm90ILi2EN4cute5tupleIJNS5_1CILi1EEES8_S8_EEENS6_IJNS7_ILi128EEENS7_ILi96EEENS7_ILi64EEEEEELi256ENS_10bfloat16_tEfNS_4arch4Sm90ELb1ELb0ELb0ELb0ELb0ELb0ELb1ELb1ELb0ELb1ELb0ELb0EEENS1_21CollectiveEpilogueFwdINS6_IJSA_NS7_ILi256EEESB_EEES9_SE_SG_Li256ELb0ELb1ELb0ELb0EEENS1_30DynamicPersistentTileSchedulerILi256ELi128ELb0ELb1ELb1EEEEEEEEEvNT_6ParamsE,"",@"SHT_CUDA_INFO"
	.sectionflags	@""
	.align	4


	//----- nvinfo : EIATTR_CUDA_API_VERSION
	.align		4
        /*0000*/ 	.byte	0x04, 0x37
        /*0002*/ 	.short	(.L_780 - .L_779)
.L_779:
        /*0004*/ 	.word	0x00000082


	//----- nvinfo : EIATTR_KPARAM_INFO
	.align		4
.L_780:
        /*0008*/ 	.byte	0x04, 0x17
        /*000a*/ 	.short	(.L_782 - .L_781)
.L_781:
        /*000c*/ 	.word	0x00000000
        /*0010*/ 	.short	0x0000
        /*0012*/ 	.short	0x0000
        /*0014*/ 	.byte	0x00, 0xf0, 0x01, 0x2e


	//----- nvinfo : EIATTR_SPARSE_MMA_MASK
	.align		4
.L_782:
        /*0018*/ 	.byte	0x03, 0x50
        /*001a*/ 	.short	0x0000


	//----- nvinfo : EIATTR_MAXREG_COUNT
	.align		4
        /*001c*/ 	.byte	0x03, 0x1b
        /*001e*/ 	.short	0x00a8


	//----- nvinfo : EIATTR_MERCURY_ISA_VERSION
	.align		4
        /*0020*/ 	.byte	0x03, 0x5f
        /*0022*/ 	.short	0x0101


	//----- nvinfo : EIATTR_VRC_CTA_INIT_COUNT
	.align		4
        /*0024*/ 	.byte	0x02, 0x4a
	.zero		1
	.zero		1


	//----- nvinfo : EIATTR_EXIT_INSTR_OFFSETS
	.align		4
        /*0028*/ 	.byte	0x04, 0x1c
        /*002a*/ 	.short	(.L_784 - .L_783)


	//   ....[0]....
.L_783:
        /*002c*/ 	.word	0x00000010


	//----- nvinfo : EIATTR_MAX_THREADS
	.align		4
.L_784:
        /*0030*/ 	.byte	0x04, 0x05
        /*0032*/ 	.short	(.L_786 - .L_785)
.L_785:
        /*0034*/ 	.word	0x00000180
        /*0038*/ 	.word	0x00000001
        /*003c*/ 	.word	0x00000001


	//----- nvinfo : EIATTR_CBANK_PARAM_SIZE
	.align		4
.L_786:
        /*0040*/ 	.byte	0x03, 0x19
        /*0042*/ 	.short	0x0b80


	//----- nvinfo : EIATTR_PARAM_CBANK
	.align		4
        /*0044*/ 	.byte	0x04, 0x0a
        /*0046*/ 	.short	(.L_788 - .L_787)
	.align		4
.L_787:
        /*0048*/ 	.word	index@(.nv.constant0._ZN7cutlass13device_kernelIN5flash11enable_sm90INS1_16FlashAttnFwdSm90INS1_25CollectiveMainloopFwdSm90ILi2EN4cute5tupleIJNS5_1CILi1EEES8_S8_EEENS6_IJNS7_ILi128EEENS7_ILi96EEENS7_ILi64EEEEEELi256ENS_10bfloat16_tEfNS_4arch4Sm90ELb1ELb0ELb0ELb0ELb0ELb0ELb1ELb1ELb0ELb1ELb0ELb0EEENS1_21CollectiveEpilogueFwdINS6_IJSA_NS7_ILi256EEESB_EEES9_SE_SG_Li256ELb0ELb1ELb0ELb0EEENS1_30DynamicPersistentTileSchedulerILi256ELi128ELb0ELb1ELb1EEEEEEEEEvNT_6ParamsE)
        /*004c*/ 	.short	0x0380
        /*004e*/ 	.short	0x0b80


	//----- nvinfo : EIATTR_SW_WAR
	.align		4
.L_788:
        /*0050*/ 	.byte	0x04, 0x36
        /*0052*/ 	.short	(.L_790 - .L_789)
.L_789:
        /*0054*/ 	.word	0x00000008
.L_790:


//--------------------- .nv.info._ZN7cutlass13device_kernelIN5flash11enable_sm90INS1_16FlashAttnFwdSm90INS1_25CollectiveMainloopFwdSm90ILi2EN4cute5tupleIJNS5_1CILi1EEES8_S8_EEENS6_IJNS7_ILi128EEENS7_ILi96EEENS7_ILi64EEEEEELi256ENS_10bfloat16_tEfNS_4arch4Sm90ELb1ELb0ELb0ELb1ELb0ELb0ELb0ELb1ELb0ELb1ELb0ELb0EEENS1_21CollectiveEpilogueFwdINS6_IJSA_NS7_ILi256EEESB_EEES9_SE_SG_Li256ELb1ELb1ELb0ELb0EEENS1_36VarlenDynamicPersistentTileSchedulerILi128ELi96ELi256ELi128ELb0ELb1ELb1ELb1ELb1ELb1EEEEEEEEEvNT_6ParamsE --------------------------
	.section	.nv.info._ZN7cutlass13device_kernelIN5flash11enable_sm90INS1_16FlashAttnFwdSm90INS1_25CollectiveMainloopFwdSm90ILi2EN4cute5tupleIJNS5_1CILi1EEES8_S8_EEENS6_IJNS7_ILi128EEENS7_ILi96EEENS7_ILi64EEEEEELi256ENS_10bfloat16_tEfNS_4arch4Sm90ELb1ELb0ELb0ELb1ELb0ELb0ELb0ELb1ELb0ELb1ELb0ELb0EEENS1_21CollectiveEpilogueFwdINS6_IJSA_NS7_ILi256EEESB_EEES9_SE_SG_Li256ELb1ELb1ELb0ELb0EEENS1_36VarlenDynamicPersistentTileSchedulerILi128ELi96ELi256ELi128ELb0ELb1ELb1ELb1ELb1ELb1EEEEEEEEEvNT_6ParamsE,"",@"SHT_CUDA_INFO"
	.sectionflags	@""
	.align	4


	//----- nvinfo : EIATTR_CUDA_API_VERSION
	.align		4
        /*0000*/ 	.byte	0x04, 0x37
        /*0002*/ 	.short	(.L_792 - .L_791)
.L_791:
        /*0004*/ 	.word	0x00000082


	//----- nvinfo : EIATTR_KPARAM_INFO
	.align		4
.L_792:
        /*0008*/ 	.byte	0x04, 0x17
        /*000a*/ 	.short	(.L_794 - .L_793)
.L_793:
        /*000c*/ 	.word	0x00000000
        /*0010*/ 	.short	0x0000
        /*0012*/ 	.short	0x0000
        /*0014*/ 	.byte	0x00, 0xf0, 0x01, 0x2a


	//----- nvinfo : EIATTR_SPARSE_MMA_MASK
	.align		4
.L_794:
        /*0018*/ 	.byte	0x03, 0x50
        /*001a*/ 	.short	0x0000


	//----- nvinfo : EIATTR_MAXREG_COUNT
	.align		4
        /*001c*/ 	.byte	0x03, 0x1b
        /*001e*/ 	.short	0x00a8


	//----- nvinfo : EIATTR_MERCURY_ISA_VERSION
	.align		4
        /*0020*/ 	.byte	0x03, 0x5f
        /*0022*/ 	.short	0x0101


	//----- nvinfo : EIATTR_VRC_CTA_INIT_COUNT
	.align		4
        /*0024*/ 	.byte	0x02, 0x4a
	.zero		1
	.zero		1


	//----- nvinfo : EIATTR_EXIT_INSTR_OFFSETS
	.align		4
        /*0028*/ 	.byte	0x04, 0x1c
        /*002a*/ 	.short	(.L_796 - .L_795)


	//   ....[0]....
.L_795:
        /*002c*/ 	.word	0x00000010


	//----- nvinfo : EIATTR_MAX_THREADS
	.align		4
.L_796:
        /*0030*/ 	.byte	0x04, 0x05
        /*0032*/ 	.short	(.L_798 - .L_797)
.L_797:
        /*0034*/ 	.word	0x00000180
        /*0038*/ 	.word	0x00000001
        /*003c*/ 	.word	0x00000001


	//----- nvinfo : EIATTR_CBANK_PARAM_SIZE
	.align		4
.L_798:
        /*0040*/ 	.byte	0x03, 0x19
        /*0042*/ 	.short	0x0a80


	//----- nvinfo : EIATTR_PARAM_CBANK
	.align		4
        /*0044*/ 	.byte	0x04, 0x0a
        /*0046*/ 	.short	(.L_800 - .L_799)
	.align		4
.L_799:
        /*0048*/ 	.word	index@(.nv.constant0._ZN7cutlass13device_kernelIN5flash11enable_sm90INS1_16FlashAttnFwdSm90INS1_25CollectiveMainloopFwdSm90ILi2EN4cute5tupleIJNS5_1CILi1EEES8_S8_EEENS6_IJNS7_ILi128EEENS7_ILi96EEENS7_ILi64EEEEEELi256ENS_10bfloat16_tEfNS_4arch4Sm90ELb1ELb0ELb0ELb1ELb0ELb0ELb0ELb1ELb0ELb1ELb0ELb0EEENS1_21CollectiveEpilogueFwdINS6_IJSA_NS7_ILi256EEESB_EEES9_SE_SG_Li256ELb1ELb1ELb0ELb0EEENS1_36VarlenDynamicPersistentTileSchedulerILi128ELi96ELi256ELi128ELb0ELb1ELb1ELb1ELb1ELb1EEEEEEEEEvNT_6ParamsE)
        /*004c*/ 	.short	0x0380
        /*004e*/ 	.short	0x0a80


	//----- nvinfo : EIATTR_SW_WAR
	.align		4
.L_800:
        /*0050*/ 	.byte	0x04, 0x36
        /*0052*/ 	.short	(.L_802 - .L_801)
.L_801:
        /*0054*/ 	.word	0x00000008
.L_802:


//--------------------- .nv.info._ZN7cutlass13device_kernelIN5flash11enable_sm90INS1_16FlashAttnFwdSm90INS1_25CollectiveMainloopFwdSm90ILi2EN4cute5tupleIJNS5_1CILi1EEES8_S8_EEENS6_IJNS7_ILi128EEENS7_ILi96EEENS7_ILi64EEEEEELi256ENS_10bfloat16_tEfNS_4arch4Sm90ELb1ELb0ELb0ELb1ELb0ELb1ELb0ELb1ELb0ELb1ELb0ELb0EEENS1_21CollectiveEpilogueFwdINS6_IJSA_NS7_ILi256EEESB_EEES9_SE_SG_Li256ELb1ELb1ELb0ELb0EEENS1_36VarlenDynamicPersistentTileSchedulerILi128ELi96ELi256ELi128ELb0ELb1ELb1ELb1ELb1ELb1EEEEEEEEEvNT_6ParamsE --------------------------
	.section	.nv.info._ZN7cutlass13device_kernelIN5flash11enable_sm90INS1_16FlashAttnFwdSm90INS1_25CollectiveMainloopFwdSm90ILi2EN4cute5tupleIJNS5_1CILi1EEES8_S8_EEENS6_IJNS7_ILi128EEENS7_ILi96EEENS7_ILi64EEEEEELi256ENS_10bfloat16_tEfNS_4arch4Sm90ELb1ELb0ELb0ELb1ELb0ELb1ELb0ELb1ELb0ELb1ELb0ELb0EEENS1_21CollectiveEpilogueFwdINS6_IJSA_NS7_ILi256EEESB_EEES9_SE_SG_Li256ELb1ELb1ELb0ELb0EEENS1_36VarlenDynamicPersistentTileSchedulerILi128ELi96ELi256ELi128ELb0ELb1ELb1ELb1ELb1ELb1EEEEEEEEEvNT_6ParamsE,"",@"SHT_CUDA_INFO"
	.sectionflags	@""
	.align	4


	//----- nvinfo : EIATTR_CUDA_API_VERSION
	.align		4
        /*0000*/ 	.byte	0x04, 0x37
        /*0002*/ 	.short	(.L_804 - .L_803)
.L_803:
        /*0004*/ 	.word	0x00000082


	//----- nvinfo : EIATTR_KPARAM_INFO
	.align		4
.L_804:
        /*0008*/ 	.byte	0x04, 0x17
        /*000a*/ 	.short	(.L_806 - .L_805)
.L_805:
        /*000c*/ 	.word	0x00000000
        /*0010*/ 	.short	0x0000
        /*0012*/ 	.short	0x0000
        /*0014*/ 	.byte	0x00, 0xf0, 0x01, 0x2a


	//----- nvinfo : EIATTR_SPARSE_MMA_MASK
	.align		4
.L_806:
        /*0018*/ 	.byte	0x03, 0x50
        /*001a*/ 	.short	0x0000


	//----- nvinfo : EIATTR_MAXREG_COUNT
	.align		4
        /*001c*/ 	.byte	0x03, 0x1b
        /*001e*/ 	.short	0x00a8


	//----- nvinfo : EIATTR_MERCURY_ISA_VERSION
	.align		4
        /*0020*/ 	.byte	0x03, 0x5f
        /*0022*/ 	.short	0x0101


	//----- nvinfo : EIATTR_VRC_CTA_INIT_COUNT
	.align		4
        /*0024*/ 	.byte	0x02, 0x4a
	.zero		1
	.zero		1


	//----- nvinfo : EIATTR_EXIT_INSTR_OFFSETS
	.align		4
        /*0028*/ 	.byte	0x04, 0x1c
        /*002a*/ 	.short	(.L_808 - .L_807)


	//   ....[0]....
.L_807:
        /*002c*/ 	.word	0x00000010


	//----- nvinfo : EIATTR_MAX_THREADS
	.align		4
.L_808:
        /*0030*/ 	.byte	0x04, 0x05
        /*0032*/ 	.short	(.L_810 - .L_809)
.L_809:
        /*0034*/ 	.word	0x00000180
        /*0038*/ 	.word	0x00000001
        /*003c*/ 	.word	0x00000001


	//----- nvinfo : EIATTR_CBANK_PARAM_SIZE
	.align		4
.L_810:
        /*0040*/ 	.byte	0x03, 0x19
        /*0042*/ 	.short	0x0a80


	//----- nvinfo : EIATTR_PARAM_CBANK
	.align		4
        /*0044*/ 	.byte	0x04, 0x0a
        /*0046*/ 	.short	(.L_812 - .L_811)
	.align		4
.L_811:
        /*0048*/ 	.word	index@(.nv.constant0._ZN7cutlass13device_kernelIN5flash11enable_sm90INS1_16FlashAttnFwdSm90INS1_25CollectiveMainloopFwdSm90ILi2EN4cute5tupleIJNS5_1CILi1EEES8_S8_EEENS6_IJNS7_ILi128EEENS7_ILi96EEENS7_ILi64EEEEEELi256ENS_10bfloat16_tEfNS_4arch4Sm90ELb1ELb0ELb0ELb1ELb0ELb1ELb0ELb1ELb0ELb1ELb0ELb0EEENS1_21CollectiveEpilogueFwdINS6_IJSA_NS7_ILi256EEESB_EEES9_SE_SG_Li256ELb1ELb1ELb0ELb0EEENS1_36VarlenDynamicPersistentTileSchedulerILi128ELi96ELi256ELi128ELb0ELb1ELb1ELb1ELb1ELb1EEEEEEEEEvNT_6ParamsE)
        /*004c*/ 	.short	0x0380
        /*004e*/ 	.short	0x0a80


	//----- nvinfo : EIATTR_SW_WAR
	.align		4
.L_812:
        /*0050*/ 	.byte	0x04, 0x36
        /*0052*/ 	.short	(.L_814 - .L_813)
.L_813:
        /*0054*/ 	.word	0x00000008
.L_814:


//--------------------- .nv.info._ZN7cutlass13device_kernelIN5flash11enable_sm90INS1_16FlashAttnFwdSm90INS1_25CollectiveMainloopFwdSm90ILi2EN4cute5tupleIJNS5_1CILi1EEES8_S8_EEENS6_IJNS7_ILi128EEENS7_ILi96EEENS7_ILi64EEEEEELi256ENS_10bfloat16_tEfNS_4arch4Sm90ELb1ELb0ELb0ELb1ELb0ELb0ELb1ELb1ELb0ELb1ELb0ELb0EEENS1_21CollectiveEpilogueFwdINS6_IJSA_NS7_ILi256EEESB_EEES9_SE_SG_Li256ELb1ELb1ELb0ELb0EEENS1_36VarlenDynamicPersistentTileSchedulerILi128ELi96ELi256ELi128ELb0ELb1ELb1ELb1ELb1ELb1EEEEEEEEEvNT_6ParamsE --------------------------
	.section	.nv.info._ZN7cutlass13device_kernelIN5flash11enable_sm90INS1_16FlashAttnFwdSm90INS1_25CollectiveMainloopFwdSm90ILi2EN4cute5tupleIJNS5_1CILi1EEES8_S8_EEENS6_IJNS7_ILi128EEENS7_ILi96EEENS7_ILi64EEEEEELi256ENS_10bfloat16_tEfNS_4arch4Sm90ELb1ELb0ELb0ELb1ELb0ELb0ELb1ELb1ELb0ELb1ELb0ELb0EEENS1_21CollectiveEpilogueFwdINS6_IJSA_NS7_ILi256EEESB_EEES9_SE_SG_Li256ELb1ELb1ELb0ELb0EEENS1_36VarlenDynamicPersistentTileSchedulerILi128ELi96ELi256ELi128ELb0ELb1ELb1ELb1ELb1ELb1EEEEEEEEEvNT_6ParamsE,"",@"SHT_CUDA_INFO"
	.sectionflags	@""
	.align	4


	//----- nvinfo : EIATTR_CUDA_API_VERSION
	.align		4
        /*0000*/ 	.byte	0x04, 0x37
        /*0002*/ 	.short	(.L_816 - .L_815)
.L_815:
        /*0004*/ 	.word	0x00000082


	//----- nvinfo : EIATTR_KPARAM_INFO
	.align		4
.L_816:
        /*0008*/ 	.byte	0x04, 0x17
        /*000a*/ 	.short	(.L_818 - .L_817)
.L_817:
        /*000c*/ 	.word	0x00000000
        /*0010*/ 	.short	0x0000
        /*0012*/ 	.short	0x0000
        /*0014*/ 	.byte	0x00, 0xf0, 0x01, 0x2e


	//----- nvinfo : EIATTR_SPARSE_MMA_MASK
	.align		4
.L_818:
        /*0018*/ 	.byte	0x03, 0x50
        /*001a*/ 	.short	0x0000


	//----- nvinfo : EIATTR_MAXREG_COUNT
	.align		4
        /*001c*/ 	.byte	0x03, 0x1b
        /*001e*/ 	.short	0x00a8


	//----- nvinfo : EIATTR_MERCURY_ISA_VERSION
	.align		4
        /*0020*/ 	.byte	0x03, 0x5f
        /*0022*/ 	.short	0x0101


	//----- nvinfo : EIATTR_VRC_CTA_INIT_COUNT
	.align		4
        /*0024*/ 	.byte	0x02, 0x4a
	.zero		1
	.zero		1


	//----- nvinfo : EIATTR_EXIT_INSTR_OFFSETS
	.align		4
        /*0028*/ 	.byte	0x04, 0x1c
        /*002a*/ 	.short	(.L_820 - .L_819)


	//   ....[0]....
.L_819:
        /*002c*/ 	.word	0x00000010


	//----- nvinfo : EIATTR_MAX_THREADS
	.align		4
.L_820:
        /*0030*/ 	.byte	0x04, 0x05
        /*0032*/ 	.short	(.L_822 - .L_821)
.L_821:
        /*0034*/ 	.word	0x00000180
        /*0038*/ 	.word	0x00000001
        /*003c*/ 	.word	0x00000001


	//----- nvinfo : EIATTR_CBANK_PARAM_SIZE
	.align		4
.L_822:
        /*0040*/ 	.byte	0x03, 0x19
        /*0042*/ 	.short	0x0b80


	//----- nvinfo : EIATTR_PARAM_CBANK
	.align		4
        /*0044*/ 	.byte	0x04, 0x0a
        /*0046*/ 	.short	(.L_824 - .L_823)
	.align		4
.L_823:
        /*0048*/ 	.word	index@(.nv.constant0._ZN7cutlass13device_kernelIN5flash11enable_sm90INS1_16FlashAttnFwdSm90INS1_25CollectiveMainloopFwdSm90ILi2EN4cute5tupleIJNS5_1CILi1EEES8_S8_EEENS6_IJNS7_ILi128EEENS7_ILi96EEENS7_ILi64EEEEEELi256ENS_10bfloat16_tEfNS_4arch4Sm90ELb1ELb0ELb0ELb1ELb0ELb0ELb1ELb1ELb0ELb1ELb0ELb0EEENS1_21CollectiveEpilogueFwdINS6_IJSA_NS7_ILi256EEESB_EEES9_SE_SG_Li256ELb1ELb1ELb0ELb0EEENS1_36VarlenDynamicPersistentTileSchedulerILi128ELi96ELi256ELi128ELb0ELb1ELb1ELb1ELb1ELb1EEEEEEEEEvNT_6ParamsE)
        /*004c*/ 	.short	0x0380
        /*004e*/ 	.short	0x0b80


	//----- nvinfo : EIATTR_SW_WAR
	.align		4
.L_824:
        /*0050*/ 	.byte	0x04, 0x36
        /*0052*/ 	.short	(.L_826 - .L_825)
.L_825:
        /*0054*/ 	.word	0x00000008
.L_826:


//--------------------- .nv.info._ZN7cutlass13device_kernelIN5flash11enable_sm90INS1_16FlashAttnFwdSm90INS1_25CollectiveMainloopFwdSm90ILi2EN4cute5tupleIJNS5_1CILi1EEES8_S8_EEENS6_IJNS7_ILi128EEENS7_ILi96EEENS7_ILi64EEEEEELi256ENS_10bfloat16_tEfNS_4arch4Sm90ELb1ELb0ELb0ELb1ELb0ELb1ELb1ELb1ELb0ELb1ELb0ELb0EEENS1_21CollectiveEpilogueFwdINS6_IJSA_NS7_ILi256EEESB_EEES9_SE_SG_Li256ELb1ELb1ELb0ELb0EEENS1_36VarlenDynamicPersistentTileSchedulerILi128ELi96ELi256ELi128ELb0ELb1ELb1ELb1ELb1ELb1EEEEEEEEEvNT_6ParamsE --------------------------
	.section	.nv.info._ZN7cutlass13device_kernelIN5flash11enable_sm90INS1_16FlashAttnFwdSm90INS1_25CollectiveMainloopFwdSm90ILi2EN4cute5tupleIJNS5_1CILi1EEES8_S8_EEENS6_IJNS7_ILi128EEENS7_ILi96EEENS7_ILi64EEEEEELi256ENS_10bfloat16_tEfNS_4arch4Sm90ELb1ELb0ELb0ELb1ELb0ELb1ELb1ELb1ELb0ELb1ELb0ELb0EEENS1_21CollectiveEpilogueFwdINS6_IJSA_NS7_ILi256EEESB_EEES9_SE_SG_Li256ELb1ELb1ELb0ELb0EEENS1_36VarlenDynamicPersistentTileSchedulerILi128ELi96ELi256ELi128ELb0ELb1ELb1ELb1ELb1ELb1EEEEEEEEEvNT_6ParamsE,"",@"SHT_CUDA_INFO"
	.sectionflags	@""
	.align	4


	//----- nvinfo : EIATTR_CUDA_API_VERSION
	.align		4
        /*0000*/ 	.byte	0x04, 0x37
        /*0002*/ 	.short	(.L_828 - .L_827)
.L_827:
        /*0004*/ 	.word	0x00000082


	//----- nvinfo : EIATTR_KPARAM_INFO
	.align		4
.L_828:
        /*0008*/ 	.byte	0x04, 0x17
        /*000a*/ 	.short	(.L_830 - .L_829)
.L_829:
        /*000c*/ 	.word	0x00000000
        /*0010*/ 	.short	0x0000
        /*0012*/ 	.short	0x0000
        /*0014*/ 	.byte	0x00, 0xf0, 0x01, 0x2e


	//----- nvinfo : EIATTR_SPARSE_MMA_MASK
	.align		4
.L_830:
        /*0018*/ 	.byte	0x03, 0x50
        /*001a*/ 	.short	0x0000


	//----- nvinfo : EIATTR_MAXREG_COUNT
	.align		4
        /*001c*/ 	.byte	0x03, 0x1b
        /*001e*/ 	.short	0x00a8


	//----- nvinfo : EIATTR_MERCURY_ISA_VERSION
	.align		4
        /*0020*/ 	.byte	0x03, 0x5f
        /*0022*/ 	.short	0x0101


	//----- nvinfo : EIATTR_VRC_CTA_INIT_COUNT
	.align		4
        /*0024*/ 	.byte	0x02, 0x4a
	.zero		1
	.zero		1


	//----- nvinfo : EIATTR_EXIT_INSTR_OFFSETS
	.align		4
        /*0028*/ 	.byte	0x04, 0x1c
        /*002a*/ 	.short	(.L_832 - .L_831)


	//   ....[0]....
.L_831:
        /*002c*/ 	.word	0x00000010


	//----- nvinfo : EIATTR_MAX_THREADS
	.align		4
.L_832:
        /*0030*/ 	.byte	0x04, 0x05
        /*0032*/ 	.short	(.L_834 - .L_833)
.L_833:
        /*0034*/ 	.word	0x00000180
        /*0038*/ 	.word	0x00000001
        /*003c*/ 	.word	0x00000001


	//----- nvinfo : EIATTR_CBANK_PARAM_SIZE
	.align		4
.L_834:
        /*0040*/ 	.byte	0x03, 0x19
        /*0042*/ 	.short	0x0b80


	//----- nvinfo : EIATTR_PARAM_CBANK
	.align		4
        /*0044*/ 	.byte	0x04, 0x0a
        /*0046*/ 	.short	(.L_836 - .L_835)
	.align		4
.L_835:
        /*0048*/ 	.word	index@(.nv.constant0._ZN7cutlass13device_kernelIN5flash11enable_sm90INS1_16FlashAttnFwdSm90INS1_25CollectiveMainloopFwdSm90ILi2EN4cute5tupleIJNS5_1CILi1EEES8_S8_EEENS6_IJNS7_ILi128EEENS7_ILi96EEENS7_ILi64EEEEEELi256ENS_10bfloat16_tEfNS_4arch4Sm90ELb1ELb0ELb0ELb1ELb0ELb1ELb1ELb1ELb0ELb1ELb0ELb0EEENS1_21CollectiveEpilogueFwdINS6_IJSA_NS7_ILi256EEESB_EEES9_SE_SG_Li256ELb1ELb1ELb0ELb0EEENS1_36VarlenDynamicPersistentTileSchedulerILi128ELi96ELi256ELi128ELb0ELb1ELb1ELb1ELb1ELb1EEEEEEEEEvNT_6ParamsE)
        /*004c*/ 	.short	0x0380
        /*004e*/ 	.short	0x0b80


	//----- nvinfo : EIATTR_SW_WAR
	.align		4
.L_836:
        /*0050*/ 	.byte	0x04, 0x36
        /*0052*/ 	.short	(.L_838 - .L_837)
.L_837:
        /*0054*/ 	.word	0x00000008
.L_838:


//--------------------- .nv.callgraph             --------------------------
	.section	.nv.callgraph,"",@"SHT_CUDA_CALLGRAPH"
	.align	4
	.sectionentsize	8
	.align		4
        /*0000*/ 	.word	0x00000000
	.align		4
        /*0004*/ 	.word	0xffffffff
	.align		4
        /*0008*/ 	.word	0x00000000
	.align		4
        /*000c*/ 	.word	0xfffffffe
	.align		4
        /*0010*/ 	.word	0x00000000
	.align		4
        /*0014*/ 	.word	0xfffffffd
	.align		4
        /*0018*/ 	.word	0x00000000
	.align		4
        /*001c*/ 	.word	0xfffffffc


//--------------------- .nv.constant4             --------------------------
	.section	.nv.constant4,"a",@progbits
	.align	8
	.align		8
.nv.constant4:
        /*0000*/ 	.dword	_ZN75_INTERNAL_05d65701_39_flash_fwd_hdimdiff_bf16_packgqa_sm90_cu_a6473388_37104cuda3std3__45__cpo5beginE
	.align		8
        /*0008*/ 	.dword	_ZN75_INTERNAL_05d65701_39_flash_fwd_hdimdiff_bf16_packgqa_sm90_cu_a6473388_37104cuda3std3__45__cpo3endE
	.align		8
        /*0010*/ 	.dword	_ZN75_INTERNAL_05d65701_39_flash_fwd_hdimdiff_bf16_packgqa_sm90_cu_a6473388_37104cuda3std3__45__cpo6cbeginE
	.align		8
        /*0018*/ 	.dword	_ZN75_INTERNAL_05d65701_39_flash_fwd_hdimdiff_bf16_packgqa_sm90_cu_a6473388_37104cuda3std3__45__cpo4cendE
	.align		8
        /*0020*/ 	.dword	_ZN75_INTERNAL_05d65701_39_flash_fwd_hdimdiff_bf16_packgqa_sm90_cu_a6473388_37104cuda3std3__477_GLOBAL__N__05d65701_39_flash_fwd_hdimdiff_bf16_packgqa_sm90_cu_a6473388_37106ignoreE
	.align		8
        /*0028*/ 	.dword	_ZN75_INTERNAL_05d65701_39_flash_fwd_hdimdiff_bf16_packgqa_sm90_cu_a6473388_37104cuda3std3__419piecewise_constructE
	.align		8
        /*0030*/ 	.dword	_ZN75_INTERNAL_05d65701_39_flash_fwd_hdimdiff_bf16_packgqa_sm90_cu_a6473388_37104cuda3std3__48in_placeE
	.align		8
        /*0038*/ 	.dword	_ZN75_INTERNAL_05d65701_39_flash_fwd_hdimdiff_bf16_packgqa_sm90_cu_a6473388_37104cuda3std6ranges3__45__cpo4swapE
	.align		8
        /*0040*/ 	.dword	_ZN75_INTERNAL_05d65701_39_flash_fwd_hdimdiff_bf16_packgqa_sm90_cu_a6473388_37104cuda3std6ranges3__45__cpo9iter_moveE
	.align		8
        /*0048*/ 	.dword	_ZN75_INTERNAL_05d65701_39_flash_fwd_hdimdiff_bf16_packgqa_sm90_cu_a6473388_37104cute7productE
	.align		8
        /*0050*/ 	.dword	_ZN75_INTERNAL_05d65701_39_flash_fwd_hdimdiff_bf16_packgqa_sm90_cu_a6473388_37104cute1_E


//--------------------- .text._ZN7cutlass13device_kernelIN5flash11enable_sm90INS1_16FlashAttnFwdSm90INS1_25CollectiveMainloopFwdSm90ILi2EN4cute5tupleIJNS5_1CILi1EEES8_S8_EEENS6_IJNS7_ILi128EEESA_NS7_ILi192EEEEEELi128ENS_10bfloat16_tEfNS_4arch4Sm90ELb0ELb0ELb0ELb0ELb0ELb0ELb0ELb1ELb1ELb1ELb0ELb0EEENS1_21CollectiveEpilogueFwdINS6_IJSA_SA_SA_EEES9_SD_SF_Li256ELb0ELb1ELb0ELb0EEENS1_29StaticPersistentTileSchedulerILb0EEEEEEEEEvNT_6ParamsE --------------------------
	.section	.text._ZN7cutlass13device_kernelIN5flash11enable_sm90INS1_16FlashAttnFwdSm90INS1_25CollectiveMainloopFwdSm90ILi2EN4cute5tupleIJNS5_1CILi1EEES8_S8_EEENS6_IJNS7_ILi128EEESA_NS7_ILi192EEEEEELi128ENS_10bfloat16_tEfNS_4arch4Sm90ELb0ELb0ELb0ELb0ELb0ELb0ELb0ELb1ELb1ELb1ELb0ELb0EEENS1_21CollectiveEpilogueFwdINS6_IJSA_SA_SA_EEES9_SD_SF_Li256ELb0ELb1ELb0ELb0EEENS1_29StaticPersistentTileSchedulerILb0EEEEEEEEEvNT_6ParamsE,"ax",@progbits
	.align	128
.text._ZN7cutlass13device_kernelIN5flash11enable_sm90INS1_16FlashAttnFwdSm90INS1_25CollectiveMainloopFwdSm90ILi2EN4cute5tupleIJNS5_1CILi1EEES8_S8_EEENS6_IJNS7_ILi128EEESA_NS7_ILi192EEEEEELi128ENS_10bfloat16_tEfNS_4arch4Sm90ELb0ELb0ELb0ELb0ELb0ELb0ELb0ELb1ELb1ELb1ELb0ELb0EEENS1_21CollectiveEpilogueFwdINS6_IJSA_SA_SA_EEES9_SD_SF_Li256ELb0ELb1ELb0ELb0EEENS1_29StaticPersistentTileSchedulerILb0EEEEEEEEEvNT_6ParamsE:
        .type           _ZN7cutlass13device_kernelIN5flash11enable_sm90INS1_16FlashAttnFwdSm90INS1_25CollectiveMainloopFwdSm90ILi2EN4cute5tupleIJNS5_1CILi1EEES8_S8_EEENS6_IJNS7_ILi128EEESA_NS7_ILi192EEEEEELi128ENS_10bfloat16_tEfNS_4arch4Sm90ELb0ELb0ELb0ELb0ELb0ELb0ELb0ELb1ELb1ELb1ELb0ELb0EEENS1_21CollectiveEpilogueFwdINS6_IJSA_SA_SA_EEES9_SD_SF_Li256ELb0ELb1ELb0ELb0EEENS1_29StaticPersistentTileSchedulerILb0EEEEEEEEEvNT_6ParamsE,@function
        .size           _ZN7cutlass13device_kernelIN5flash11enable_sm90INS1_16FlashAttnFwdSm90INS1_25CollectiveMainloopFwdSm90ILi2EN4cute5tupleIJNS5_1CILi1EEES8_S8_EEENS6_IJNS7_ILi128EEESA_NS7_ILi192EEEEEELi128ENS_10bfloat16_tEfNS_4arch4Sm90ELb0ELb0ELb0ELb0ELb0ELb0ELb0ELb1ELb1ELb1ELb0ELb0EEENS1_21CollectiveEpilogueFwdINS6_IJSA_SA_SA_EEES9_SD_SF_Li256ELb0ELb1ELb0ELb0EEENS1_29StaticPersistentTileSchedulerILb0EEEEEEEEEvNT_6ParamsE,(.L_x_46 - _ZN7cutlass13device_kernelIN5flash11enable_sm90INS1_16FlashAttnFwdSm90INS1_25CollectiveMainloopFwdSm90ILi2EN4cute5tupleIJNS5_1CILi1EEES8_S8_EEENS6_IJNS7_ILi128EEESA_NS7_ILi192EEEEEELi128ENS_10bfloat16_tEfNS_4arch4Sm90ELb0ELb0ELb0ELb0ELb0ELb0ELb0ELb1ELb1ELb1ELb0ELb0EEENS1_21CollectiveEpilogueFwdINS6_IJSA_SA_SA_EEES9_SD_SF_Li256ELb0ELb1ELb0ELb0EEENS1_29StaticPersistentTileSchedulerILb0EEEEEEEEEvNT_6ParamsE)
        .other          _ZN7cutlass13device_kernelIN5flash11enable_sm90INS1_16FlashAttnFwdSm90INS1_25CollectiveMainloopFwdSm90ILi2EN4cute5tupleIJNS5_1CILi1EEES8_S8_EEENS6_IJNS7_ILi128EEESA_NS7_ILi192EEEEEELi128ENS_10bfloat16_tEfNS_4arch4Sm90ELb0ELb0ELb0ELb0ELb0ELb0ELb0ELb1ELb1ELb1ELb0ELb0EEENS1_21CollectiveEpilogueFwdINS6_IJSA_SA_SA_EEES9_SD_SF_Li256ELb0ELb1ELb0ELb0EEENS1_29StaticPersistentTileSchedulerILb0EEEEEEEEEvNT_6ParamsE,@"STO_CUDA_ENTRY STV_DEFAULT"
_ZN7cutlass13device_kernelIN5flash11enable_sm90INS1_16FlashAttnFwdSm90INS1_25CollectiveMainloopFwdSm90ILi2EN4cute5tupleIJNS5_1CILi1EEES8_S8_EEENS6_IJNS7_ILi128EEESA_NS7_ILi192EEEEEELi128ENS_10bfloat16_tEfNS_4arch4Sm90ELb0ELb0ELb0ELb0ELb0ELb0ELb0ELb1ELb1ELb1ELb0ELb0EEENS1_21CollectiveEpilogueFwdINS6_IJSA_SA_SA_EEES9_SD_SF_Li256ELb0ELb1ELb0ELb0EEENS1_29StaticPersistentTileSchedulerILb0EEEEEEEEEvNT_6ParamsE:
[----:B------:R-:W-:Y:S01]  /*0000*/  LDC R1, c[0x0][0x37c] ;  /* 0x0000df00ff017b82 */ /* 0x000fe20000000800 */
[----:B------:R-:W-:Y:S05]  /*0010*/  EXIT ;  /* 0x000000000000794d */ /* 0x000fea0003800000 */
.L_x_0:
[----:B------:R-:W-:-:S00]  /*0020*/  BRA `(.L_x_0) ;  /* 0xfffffffc00fc7947 */ /* 0x000fc0000383ffff */
[----:B------:R-:W-:-:S00]  /*0030*/  NOP ;  /* 0x0000000000007918 */ /* 0x000fc00000000000 */
        /* <DEDUP_REMOVED lines=12> */
.L_x_46:


//--------------------- .text._ZN7cutlass13device_kernelIN5flash11enable_sm90INS1_16FlashAttnFwdSm90INS1_25CollectiveMainloopFwdSm90ILi2EN4cute5tupleIJNS5_1CILi2EEENS7_ILi1EEES9_EEENS6_IJNS7_ILi128EEESB_NS7_ILi192EEEEEELi128ENS_10bfloat16_tEfNS_4arch4Sm90ELb0ELb0ELb0ELb0ELb0ELb0ELb0ELb1ELb1ELb1ELb0ELb0EEENS1_21CollectiveEpilogueFwdINS6_IJSB_SB_SB_EEESA_SE_SG_Li256ELb0ELb1ELb0ELb0EEENS1_29StaticPersistentTileSchedulerILb0EEEEEEEEEvNT_6ParamsE --------------------------
	.section	.text._ZN7cutlass13device_kernelIN5flash11enable_sm90INS1_16FlashAttnFwdSm90INS1_25CollectiveMainloopFwdSm90ILi2EN4cute5tupleIJNS5_1CILi2EEENS7_ILi1EEES9_EEENS6_IJNS7_ILi128EEESB_NS7_ILi192EEEEEELi128ENS_10bfloat16_tEfNS_4arch4Sm90ELb0ELb0ELb0ELb0ELb0ELb0ELb0ELb1ELb1ELb1ELb0ELb0EEENS1_21CollectiveEpilogueFwdINS6_IJSB_SB_SB_EEESA_SE_SG_Li256ELb0ELb1ELb0ELb0EEENS1_29StaticPersistentTileSchedulerILb0EEEEEEEEEvNT_6ParamsE,"ax",@progbits
	.align	128
.text._ZN7cutlass13device_kernelIN5flash11enable_sm90INS1_16FlashAttnFwdSm90INS1_25CollectiveMainloopFwdSm90ILi2EN4cute5tupleIJNS5_1CILi2EEENS7_ILi1EEES9_EEENS6_IJNS7_ILi128EEESB_NS7_ILi192EEEEEELi128ENS_10bfloat16_tEfNS_4arch4Sm90ELb0ELb0ELb0ELb0ELb0ELb0ELb0ELb1ELb1ELb1ELb0ELb0EEENS1_21CollectiveEpilogueFwdINS6_IJSB_SB_SB_EEESA_SE_SG_Li256ELb0ELb1ELb0ELb0EEENS1_29StaticPersistentTileSchedulerILb0EEEEEEEEEvNT_6ParamsE:
        .type           _ZN7cutlass13device_kernelIN5flash11enable_sm90INS1_16FlashAttnFwdSm90INS1_25CollectiveMainloopFwdSm90ILi2EN4cute5tupleIJNS5_1CILi2EEENS7_ILi1EEES9_EEENS6_IJNS7_ILi128EEESB_NS7_ILi192EEEEEELi128ENS_10bfloat16_tEfNS_4arch4Sm90ELb0ELb0ELb0ELb0ELb0ELb0ELb0ELb1ELb1ELb1ELb0ELb0EEENS1_21CollectiveEpilogueFwdINS6_IJSB_SB_SB_EEESA_SE_SG_Li256ELb0ELb1ELb0ELb0EEENS1_29StaticPersistentTileSchedulerILb0EEEEEEEEEvNT_6ParamsE,@function
        .size           _ZN7cutlass13device_kernelIN5flash11enable_sm90INS1_16FlashAttnFwdSm90INS1_25CollectiveMainloopFwdSm90ILi2EN4cute5tupleIJNS5_1CILi2EEENS7_ILi1EEES9_EEENS6_IJNS7_ILi128EEESB_NS7_ILi192EEEEEELi128ENS_10bfloat16_tEfNS_4arch4Sm90ELb0ELb0ELb0ELb0ELb0ELb0ELb0ELb1ELb1ELb1ELb0ELb0EEENS1_21CollectiveEpilogueFwdINS6_IJSB_SB_SB_EEESA_SE_SG_Li256ELb0ELb1ELb0ELb0EEENS1_29StaticPersistentTileSchedulerILb0EEEEEEEEEvNT_6ParamsE,(.L_x_47 - _ZN7cutlass13device_kernelIN5flash11enable_sm90INS1_16FlashAttnFwdSm90INS1_25CollectiveMainloopFwdSm90ILi2EN4cute5tupleIJNS5_1CILi2EEENS7_ILi1EEES9_EEENS6_IJNS7_ILi128EEESB_NS7_ILi192EEEEEELi128ENS_10bfloat16_tEfNS_4arch4Sm90ELb0ELb0ELb0ELb0ELb0ELb0ELb0ELb1ELb1ELb1ELb0ELb0EEENS1_21CollectiveEpilogueFwdINS6_IJSB_SB_SB_EEESA_SE_SG_Li256ELb0ELb1ELb0ELb0EEENS1_29StaticPersistentTileSchedulerILb0EEEEEEEEEvNT_6ParamsE)
        .other          _ZN7cutlass13device_kernelIN5flash11enable_sm90INS1_16FlashAttnFwdSm90INS1_25CollectiveMainloopFwdSm90ILi2EN4cute5tupleIJNS5_1CILi2EEENS7_ILi1EEES9_EEENS6_IJNS7_ILi128EEESB_NS7_ILi192EEEEEELi128ENS_10bfloat16_tEfNS_4arch4Sm90ELb0ELb0ELb0ELb0ELb0ELb0ELb0ELb1ELb1ELb1ELb0ELb0EEENS1_21CollectiveEpilogueFwdINS6_IJSB_SB_SB_EEESA_SE_SG_Li256ELb0ELb1ELb0ELb0EEENS1_29StaticPersistentTileSchedulerILb0EEEEEEEEEvNT_6ParamsE,@"STO_CUDA_ENTRY STV_DEFAULT"
_ZN7cutlass13device_kernelIN5flash11enable_sm90INS1_16FlashAttnFwdSm90INS1_25CollectiveMainloopFwdSm90ILi2EN4cute5tupleIJNS5_1CILi2EEENS7_ILi1EEES9_EEENS6_IJNS7_ILi128EEESB_NS7_ILi192EEEEEELi128ENS_10bfloat16_tEfNS_4arch4Sm90ELb0ELb0ELb0ELb0ELb0ELb0ELb0ELb1ELb1ELb1ELb0ELb0EEENS1_21CollectiveEpilogueFwdINS6_IJSB_SB_SB_EEESA_SE_SG_Li256ELb0ELb1ELb0ELb0EEENS1_29StaticPersistentTileSchedulerILb0EEEEEEEEEvNT_6ParamsE:
[----:B------:R-:W-:Y:S01]  /*0000*/  LDC R1, c[0x0][0x37c] ;  /* 0x0000df00ff017b82 */ /* 0x000fe20000000800 */
[----:B------:R-:W-:Y:S05]  /*0010*/  EXIT ;  /* 0x000000000000794d */ /* 0x000fea0003800000 */
.L_x_1:
        /* <DEDUP_REMOVED lines=14> */
.L_x_47:


//--------------------- .text._ZN7cutlass13device_kernelIN5flash11enable_sm90INS1_16FlashAttnFwdSm90INS1_25CollectiveMainloopFwdSm90ILi2EN4cute5tupleIJNS5_1CILi1EEES8_S8_EEENS6_IJNS7_ILi128EEESA_NS7_ILi192EEEEEELi128ENS_10bfloat16_tEfNS_4arch4Sm90ELb0ELb0ELb0ELb1ELb0ELb0ELb0ELb1ELb1ELb1ELb0ELb0EEENS1_21CollectiveEpilogueFwdINS6_IJSA_SA_SA_EEES9_SD_SF_Li256ELb1ELb1ELb0ELb0EEENS1_36VarlenDynamicPersistentTileSchedulerILi128ELi128ELi256ELi128ELb0ELb1ELb1ELb0ELb1ELb1EEEEEEEEEvNT_6ParamsE --------------------------
	.section	.text._ZN7cutlass13device_kernelIN5flash11enable_sm90INS1_16FlashAttnFwdSm90INS1_25CollectiveMainloopFwdSm90ILi2EN4cute5tupleIJNS5_1CILi1EEES8_S8_EEENS6_IJNS7_ILi128EEESA_NS7_ILi192EEEEEELi128ENS_10bfloat16_tEfNS_4arch4Sm90ELb0ELb0ELb0ELb1ELb0ELb0ELb0ELb1ELb1ELb1ELb0ELb0EEENS1_21CollectiveEpilogueFwdINS6_IJSA_SA_SA_EEES9_SD_SF_Li256ELb1ELb1ELb0ELb0EEENS1_36VarlenDynamicPersistentTileSchedulerILi128ELi128ELi256ELi128ELb0ELb1ELb1ELb0ELb1ELb1EEEEEEEEEvNT_6ParamsE,"ax",@progbits
	.align	128
.text._ZN7cutlass13device_kernelIN5flash11enable_sm90INS1_16FlashAttnFwdSm90INS1_25CollectiveMainloopFwdSm90ILi2EN4cute5tupleIJNS5_1CILi1EEES8_S8_EEENS6_IJNS7_ILi128EEESA_NS7_ILi192EEEEEELi128ENS_10bfloat16_tEfNS_4arch4Sm90ELb0ELb0ELb0ELb1ELb0ELb0ELb0ELb1ELb1ELb1ELb0ELb0EEENS1_21CollectiveEpilogueFwdINS6_IJSA_SA_SA_EEES9_SD_SF_Li256ELb1ELb1ELb0ELb0EEENS1_36VarlenDynamicPersistentTileSchedulerILi128ELi128ELi256ELi128ELb0ELb1ELb1ELb0ELb1ELb1EEEEEEEEEvNT_6ParamsE:
        .type           _ZN7cutlass13device_kernelIN5flash11enable_sm90INS1_16FlashAttnFwdSm90INS1_25CollectiveMainloopFwdSm90ILi2EN4cute5tupleIJNS5_1CILi1EEES8_S8_EEENS6_IJNS7_ILi128EEESA_NS7_ILi192EEEEEELi128ENS_10bfloat16_tEfNS_4arch4Sm90ELb0ELb0ELb0ELb1ELb0ELb0ELb0ELb1ELb1ELb1ELb0ELb0EEENS1_21CollectiveEpilogueFwdINS6_IJSA_SA_SA_EEES9_SD_SF_Li256ELb1ELb1ELb0ELb0EEENS1_36VarlenDynamicPersistentTileSchedulerILi128ELi128ELi256ELi128ELb0ELb1ELb1ELb0ELb1ELb1EEEEEEEEEvNT_6ParamsE,@function
        .size           _ZN7cutlass13device_kernelIN5flash11enable_sm90INS1_16FlashAttnFwdSm90INS1_25CollectiveMainloopFwdSm90ILi2EN4cute5tupleIJNS5_1CILi1EEES8_S8_EEENS6_IJNS7_ILi128EEESA_NS7_ILi192EEEEEELi128ENS_10bfloat16_tEfNS_4arch4Sm90ELb0ELb0ELb0ELb1ELb0ELb0ELb0ELb1ELb1ELb1ELb0ELb0EEENS1_21CollectiveEpilogueFwdINS6_IJSA_SA_SA_EEES9_SD_SF_Li256ELb1ELb1ELb0ELb0EEENS1_36VarlenDynamicPersistentTileSchedulerILi128ELi128ELi256ELi128ELb0ELb1ELb1ELb0ELb1ELb1EEEEEEEEEvNT_6ParamsE,(.L_x_48 - _ZN7cutlass13device_kernelIN5flash11enable_sm90INS1_16FlashAttnFwdSm90INS1_25CollectiveMainloopFwdSm90ILi2EN4cute5tupleIJNS5_1CILi1EEES8_S8_EEENS6_IJNS7_ILi128EEESA_NS7_ILi192EEEEEELi128ENS_10bfloat16_tEfNS_4arch4Sm90ELb0ELb0ELb0ELb1ELb0ELb0ELb0ELb1ELb1ELb1ELb0ELb0EEENS1_21CollectiveEpilogueFwdINS6_IJSA_SA_SA_EEES9_SD_SF_Li256ELb1ELb1ELb0ELb0EEENS1_36VarlenDynamicPersistentTileSchedulerILi128ELi128ELi256ELi128ELb0ELb1ELb1ELb0ELb1ELb1EEEEEEEEEvNT_6ParamsE)
        .other          _ZN7cutlass13device_kernelIN5flash11enable_sm90INS1_16FlashAttnFwdSm90INS1_25CollectiveMainloopFwdSm90ILi2EN4cute5tupleIJNS5_1CILi1EEES8_S8_EEENS6_IJNS7_ILi128EEESA_NS7_ILi192EEEEEELi128ENS_10bfloat16_tEfNS_4arch4Sm90ELb0ELb0ELb0ELb1ELb0ELb0ELb0ELb1ELb1ELb1ELb0ELb0EEENS1_21CollectiveEpilogueFwdINS6_IJSA_SA_SA_EEES9_SD_SF_Li256ELb1ELb1ELb0ELb0EEENS1_36VarlenDynamicPersistentTileSchedulerILi128ELi128ELi256ELi128ELb0ELb1ELb1ELb0ELb1ELb1EEEEEEEEEvNT_6ParamsE,@"STO_CUDA_ENTRY STV_DEFAULT"
_ZN7cutlass13device_kernelIN5flash11enable_sm90INS1_16FlashAttnFwdSm90INS1_25CollectiveMainloopFwdSm90ILi2EN4cute5tupleIJNS5_1CILi1EEES8_S8_EEENS6_IJNS7_ILi128EEESA_NS7_ILi192EEEEEELi128ENS_10bfloat16_tEfNS_4arch4Sm90ELb0ELb0ELb0ELb1ELb0ELb0ELb0ELb1ELb1ELb1ELb0ELb0EEENS1_21CollectiveEpilogueFwdINS6_IJSA_SA_SA_EEES9_SD_SF_Li256ELb1ELb1ELb0ELb0EEENS1_36VarlenDynamicPersistentTileSchedulerILi128ELi128ELi256ELi128ELb0ELb1ELb1ELb0ELb1ELb1EEEEEEEEEvNT_6ParamsE:
[----:B------:R-:W-:Y:S01]  /*0000*/  LDC R1, c[0x0][0x37c] ;  /* 0x0000df00ff017b82 */ /* 0x000fe20000000800 */
[----:B------:R-:W-:Y:S05]  /*0010*/  EXIT ;  /* 0x000000000000794d */ /* 0x000fea0003800000 */
.L_x_2:
        /* <DEDUP_REMOVED lines=14> */
.L_x_48:


//--------------------- .text._ZN7cutlass13device_kernelIN5flash11enable_sm90INS1_16FlashAttnFwdSm90INS1_25CollectiveMainloopFwdSm90ILi2EN4cute5tupleIJNS5_1CILi1EEES8_S8_EEENS6_IJNS7_ILi128EEESA_NS7_ILi192EEEEEELi128ENS_10bfloat16_tEfNS_4arch4Sm90ELb0ELb0ELb0ELb1ELb0ELb1ELb0ELb1ELb1ELb1ELb0ELb0EEENS1_21CollectiveEpilogueFwdINS6_IJSA_SA_SA_EEES9_SD_SF_Li256ELb1ELb1ELb0ELb0EEENS1_36VarlenDynamicPersistentTileSchedulerILi128ELi128ELi256ELi128ELb0ELb1ELb1ELb0ELb1ELb1EEEEEEEEEvNT_6ParamsE --------------------------
	.section	.text._ZN7cutlass13device_kernelIN5flash11enable_sm90INS1_16FlashAttnFwdSm90INS1_25CollectiveMainloopFwdSm90ILi2EN4cute5tupleIJNS5_1CILi1EEES8_S8_EEENS6_IJNS7_ILi128EEESA_NS7_ILi192EEEEEELi128ENS_10bfloat16_tEfNS_4arch4Sm90ELb0ELb0ELb0ELb1ELb0ELb1ELb0ELb1ELb1ELb1ELb0ELb0EEENS1_21CollectiveEpilogueFwdINS6_IJSA_SA_SA_EEES9_SD_SF_Li256ELb1ELb1ELb0ELb0EEENS1_36VarlenDynamicPersistentTileSchedulerILi128ELi128ELi256ELi128ELb0ELb1ELb1ELb0ELb1ELb1EEEEEEEEEvNT_6ParamsE,"ax",@progbits
	.align	128
.text._ZN7cutlass13device_kernelIN5flash11enable_sm90INS1_16FlashAttnFwdSm90INS1_25CollectiveMainloopFwdSm90ILi2EN4cute5tupleIJNS5_1CILi1EEES8_S8_EEENS6_IJNS7_ILi128EEESA_NS7_ILi192EEEEEELi128ENS_10bfloat16_tEfNS_4arch4Sm90ELb0ELb0ELb0ELb1ELb0ELb1ELb0ELb1ELb1ELb1ELb0ELb0EEENS1_21CollectiveEpilogueFwdINS6_IJSA_SA_SA_EEES9_SD_SF_Li256ELb1ELb1ELb0ELb0EEENS1_36VarlenDynamicPersistentTileSchedulerILi128ELi128ELi256ELi128ELb0ELb1ELb1ELb0ELb1ELb1EEEEEEEEEvNT_6ParamsE:
        .type           _ZN7cutlass13device_kernelIN5flash11enable_sm90INS1_16FlashAttnFwdSm90INS1_25CollectiveMainloopFwdSm90ILi2EN4cute5tupleIJNS5_1CILi1EEES8_S8_EEENS6_IJNS7_ILi128EEESA_NS7_ILi192EEEEEELi128ENS_10bfloat16_tEfNS_4arch4Sm90ELb0ELb0ELb0ELb1ELb0ELb1ELb0ELb1ELb1ELb1ELb0ELb0EEENS1_21CollectiveEpilogueFwdINS6_IJSA_SA_SA_EEES9_SD_SF_Li256ELb1ELb1ELb0ELb0EEENS1_36VarlenDynamicPersistentTileSchedulerILi128ELi128ELi256ELi128ELb0ELb1ELb1ELb0ELb1ELb1EEEEEEEEEvNT_6ParamsE,@function
        .size           _ZN7cutlass13device_kernelIN5flash11enable_sm90INS1_16FlashAttnFwdSm90INS1_25CollectiveMainloopFwdSm90ILi2EN4cute5tupleIJNS5_1CILi1EEES8_S8_EEENS6_IJNS7_ILi128EEESA_NS7_ILi192EEEEEELi128ENS_10bfloat16_tEfNS_4arch4Sm90ELb0ELb0ELb0ELb1ELb0ELb1ELb0ELb1ELb1ELb1ELb0ELb0EEENS1_21CollectiveEpilogueFwdINS6_IJSA_SA_SA_EEES9_SD_SF_Li256ELb1ELb1ELb0ELb0EEENS1_36VarlenDynamicPersistentTileSchedulerILi128ELi128ELi256ELi128ELb0ELb1ELb1ELb0ELb1ELb1EEEEEEEEEvNT_6ParamsE,(.L_x_49 - _ZN7cutlass13device_kernelIN5flash11enable_sm90INS1_16FlashAttnFwdSm90INS1_25CollectiveMainloopFwdSm90ILi2EN4cute5tupleIJNS5_1CILi1EEES8_S8_EEENS6_IJNS7_ILi128EEESA_NS7_ILi192EEEEEELi128ENS_10bfloat16_tEfNS_4arch4Sm90ELb0ELb0ELb0ELb1ELb0ELb1ELb0ELb1ELb1ELb1ELb0ELb0EEENS1_21CollectiveEpilogueFwdINS6_IJSA_SA_SA_EEES9_SD_SF_Li256ELb1ELb1ELb0ELb0EEENS1_36VarlenDynamicPersistentTileSchedulerILi128ELi128ELi256ELi128ELb0ELb1ELb1ELb0ELb1ELb1EEEEEEEEEvNT_6ParamsE)
        .other          _ZN7cutlass13device_kernelIN5flash11enable_sm90INS1_16FlashAttnFwdSm90INS1_25CollectiveMainloopFwdSm90ILi2EN4cute5tupleIJNS5_1CILi1EEES8_S8_EEENS6_IJNS7_ILi128EEESA_NS7_ILi192EEEEEELi128ENS_10bfloat16_tEfNS_4arch4Sm90ELb0ELb0ELb0ELb1ELb0ELb1ELb0ELb1ELb1ELb1ELb0ELb0EEENS1_21CollectiveEpilogueFwdINS6_IJSA_SA_SA_EEES9_SD_SF_Li256ELb1ELb1ELb0ELb0EEENS1_36VarlenDynamicPersistentTileSchedulerILi128ELi128ELi256ELi128ELb0ELb1ELb1ELb0ELb1ELb1EEEEEEEEEvNT_6ParamsE,@"STO_CUDA_ENTRY STV_DEFAULT"
_ZN7cutlass13device_kernelIN5flash11enable_sm90INS1_16FlashAttnFwdSm90INS1_25CollectiveMainloopFwdSm90ILi2EN4cute5tupleIJNS5_1CILi1EEES8_S8_EEENS6_IJNS7_ILi128EEESA_NS7_ILi192EEEEEELi128ENS_10bfloat16_tEfNS_4arch4Sm90ELb0ELb0ELb0ELb1ELb0ELb1ELb0ELb1ELb1ELb1ELb0ELb0EEENS1_21CollectiveEpilogueFwdINS6_IJSA_SA_SA_EEES9_SD_SF_Li256ELb1ELb1ELb0ELb0EEENS1_36VarlenDynamicPersistentTileSchedulerILi128ELi128ELi256ELi128ELb0ELb1ELb1ELb0ELb1ELb1EEEEEEEEEvNT_6ParamsE:
[----:B------:R-:W-:Y:S01]  /*0000*/  LDC R1, c[0x0][0x37c] ;  /* 0x0000df00ff017b82 */ /* 0x000fe20000000800 */
[----:B------:R-:W-:Y:S05]  /*0010*/  EXIT ;  /* 0x000000000000794d */ /* 0x000fea0003800000 */
.L_x_3:
        /* <DEDUP_REMOVED lines=14> */
.L_x_49:


//--------------------- .text._ZN7cutlass13device_kernelIN5flash11enable_sm90INS1_16FlashAttnFwdSm90INS1_25CollectiveMainloopFwdSm90ILi2EN4cute5tupleIJNS5_1CILi1EEES8_S8_EEENS6_IJNS7_ILi128EEENS7_ILi96EEENS7_ILi192EEEEEELi128ENS_10bfloat16_tEfNS_4arch4Sm90ELb0ELb1ELb0ELb0ELb0ELb0ELb0ELb1ELb1ELb1ELb0ELb0EEENS1_21CollectiveEpilogueFwdINS6_IJSA_SA_SB_EEES9_SE_SG_Li256ELb0ELb1ELb0ELb0EEENS1_30DynamicPersistentTileSchedulerILi256ELi128ELb0ELb1ELb1EEEEEEEEEvNT_6ParamsE --------------------------
	.section	.text._ZN7cutlass13device_kernelIN5flash11enable_sm90INS1_16FlashAttnFwdSm90INS1_25CollectiveMainloopFwdSm90ILi2EN4cute5tupleIJNS5_1CILi1EEES8_S8_EEENS6_IJNS7_ILi128EEENS7_ILi96EEENS7_ILi192EEEEEELi128ENS_10bfloat16_tEfNS_4arch4Sm90ELb0ELb1ELb0ELb0ELb0ELb0ELb0ELb1ELb1ELb1ELb0ELb0EEENS1_21CollectiveEpilogueFwdINS6_IJSA_SA_SB_EEES9_SE_SG_Li256ELb0ELb1ELb0ELb0EEENS1_30DynamicPersistentTileSchedulerILi256ELi128ELb0ELb1ELb1EEEEEEEEEvNT_6ParamsE,"ax",@progbits
	.align	128
.text._ZN7cutlass13device_kernelIN5flash11enable_sm90INS1_16FlashAttnFwdSm90INS1_25CollectiveMainloopFwdSm90ILi2EN4cute5tupleIJNS5_1CILi1EEES8_S8_EEENS6_IJNS7_ILi128EEENS7_ILi96EEENS7_ILi192EEEEEELi128ENS_10bfloat16_tEfNS_4arch4Sm90ELb0ELb1ELb0ELb0ELb0ELb0ELb0ELb1ELb1ELb1ELb0ELb0EEENS1_21CollectiveEpilogueFwdINS6_IJSA_SA_SB_EEES9_SE_SG_Li256ELb0ELb1ELb0ELb0EEENS1_30DynamicPersistentTileSchedulerILi256ELi128ELb0ELb1ELb1EEEEEEEEEvNT_6ParamsE:
        .type           _ZN7cutlass13device_kernelIN5flash11enable_sm90INS1_16FlashAttnFwdSm90INS1_25CollectiveMainloopFwdSm90ILi2EN4cute5tupleIJNS5_1CILi1EEES8_S8_EEENS6_IJNS7_ILi128EEENS7_ILi96EEENS7_ILi192EEEEEELi128ENS_10bfloat16_tEfNS_4arch4Sm90ELb0ELb1ELb0ELb0ELb0ELb0ELb0ELb1ELb1ELb1ELb0ELb0EEENS1_21CollectiveEpilogueFwdINS6_IJSA_SA_SB_EEES9_SE_SG_Li256ELb0ELb1ELb0ELb0EEENS1_30DynamicPersistentTileSchedulerILi256ELi128ELb0ELb1ELb1EEEEEEEEEvNT_6ParamsE,@function
        .size           _ZN7cutlass13device_kernelIN5flash11enable_sm90INS1_16FlashAttnFwdSm90INS1_25CollectiveMainloopFwdSm90ILi2EN4cute5tupleIJNS5_1CILi1EEES8_S8_EEENS6_IJNS7_ILi128EEENS7_ILi96EEENS7_ILi192EEEEEELi128ENS_10bfloat16_tEfNS_4arch4Sm90ELb0ELb1ELb0ELb0ELb0ELb0ELb0ELb1ELb1ELb1ELb0ELb0EEENS1_21CollectiveEpilogueFwdINS6_IJSA_SA_SB_EEES9_SE_SG_Li256ELb0ELb1ELb0ELb0EEENS1_30DynamicPersistentTileSchedulerILi256ELi128ELb0ELb1ELb1EEEEEEEEEvNT_6ParamsE,(.L_x_50 - _ZN7cutlass13device_kernelIN5flash11enable_sm90INS1_16FlashAttnFwdSm90INS1_25CollectiveMainloopFwdSm90ILi2EN4cute5tupleIJNS5_1CILi1EEES8_S8_EEENS6_IJNS7_ILi128EEENS7_ILi96EEENS7_ILi192EEEEEELi128ENS_10bfloat16_tEfNS_4arch4Sm90ELb0ELb1ELb0ELb0ELb0ELb0ELb0ELb1ELb1ELb1ELb0ELb0EEENS1_21CollectiveEpilogueFwdINS6_IJSA_SA_SB_EEES9_SE_SG_Li256ELb0ELb1ELb0ELb0EEENS1_30DynamicPersistentTileSchedulerILi256ELi128ELb0ELb1ELb1EEEEEEEEEvNT_6ParamsE)
        .other          _ZN7cutlass13device_kernelIN5flash11enable_sm90INS1_16FlashAttnFwdSm90INS1_25CollectiveMainloopFwdSm90ILi2EN4cute5tupleIJNS5_1CILi1EEES8_S8_EEENS6_IJNS7_ILi128EEENS7_ILi96EEENS7_ILi192EEEEEELi128ENS_10bfloat16_tEfNS_4arch4Sm90ELb0ELb1ELb0ELb0ELb0ELb0ELb0ELb1ELb1ELb1ELb0ELb0EEENS1_21CollectiveEpilogueFwdINS6_IJSA_SA_SB_EEES9_SE_SG_Li256ELb0ELb1ELb0ELb0EEENS1_30DynamicPersistentTileSchedulerILi256ELi128ELb0ELb1ELb1EEEEEEEEEvNT_6ParamsE,@"STO_CUDA_ENTRY STV_DEFAULT"
_ZN7cutlass13device_kernelIN5flash11enable_sm90INS1_16FlashAttnFwdSm90INS1_25CollectiveMainloopFwdSm90ILi2EN4cute5tupleIJNS5_1CILi1EEES8_S8_EEENS6_IJNS7_ILi128EEENS7_ILi96EEENS7_ILi192EEEEEELi128ENS_10bfloat16_tEfNS_4arch4Sm90ELb0ELb1ELb0ELb0ELb0ELb0ELb0ELb1ELb1ELb1ELb0ELb0EEENS1_21CollectiveEpilogueFwdINS6_IJSA_SA_SB_EEES9_SE_SG_Li256ELb0ELb1ELb0ELb0EEENS1_30DynamicPersistentTileSchedulerILi256ELi128ELb0ELb1ELb1EEEEEEEEEvNT_6ParamsE:
[----:B------:R-:W-:Y:S01]  /*0000*/  LDC R1, c[0x0][0x37c] ;  /* 0x0000df00ff017b82 */ /* 0x000fe20000000800 */
[----:B------:R-:W-:Y:S05]  /*0010*/  EXIT ;  /* 0x000000000000794d */ /* 0x000fea0003800000 */
.L_x_4:
        /* <DEDUP_REMOVED lines=14> */
.L_x_50:


//--------------------- .text._ZN7cutlass13device_kernelIN5flash11enable_sm90INS1_16FlashAttnFwdSm90INS1_25CollectiveMainloopFwdSm90ILi2EN4cute5tupleIJNS5_1CILi1EEES8_S8_EEENS6_IJNS7_ILi128EEENS7_ILi96EEENS7_ILi192EEEEEELi128ENS_10bfloat16_tEfNS_4arch4Sm90ELb0ELb1ELb0ELb1ELb0ELb0ELb0ELb1ELb1ELb1ELb0ELb0EEENS1_21CollectiveEpilogueFwdINS6_IJSA_SA_SB_EEES9_SE_SG_Li256ELb1ELb1ELb0ELb0EEENS1_36VarlenDynamicPersistentTileSchedulerILi128ELi96ELi256ELi128ELb0ELb1ELb1ELb1ELb0ELb1EEEEEEEEEvNT_6ParamsE --------------------------
	.section	.text._ZN7cutlass13device_kernelIN5flash11enable_sm90INS1_16FlashAttnFwdSm90INS1_25CollectiveMainloopFwdSm90ILi2EN4cute5tupleIJNS5_1CILi1EEES8_S8_EEENS6_IJNS7_ILi128EEENS7_ILi96EEENS7_ILi192EEEEEELi128ENS_10bfloat16_tEfNS_4arch4Sm90ELb0ELb1ELb0ELb1ELb0ELb0ELb0ELb1ELb1ELb1ELb0ELb0EEENS1_21CollectiveEpilogueFwdINS6_IJSA_SA_SB_EEES9_SE_SG_Li256ELb1ELb1ELb0ELb0EEENS1_36VarlenDynamicPersistentTileSchedulerILi128ELi96ELi256ELi128ELb0ELb1ELb1ELb1ELb0ELb1EEEEEEEEEvNT_6ParamsE,"ax",@progbits
	.align	128
.text._ZN7cutlass13device_kernelIN5flash11enable_sm90INS1_16FlashAttnFwdSm90INS1_25CollectiveMainloopFwdSm90ILi2EN4cute5tupleIJNS5_1CILi1EEES8_S8_EEENS6_IJNS7_ILi128EEENS7_ILi96EEENS7_ILi192EEEEEELi128ENS_10bfloat16_tEfNS_4arch4Sm90ELb0ELb1ELb0ELb1ELb0ELb0ELb0ELb1ELb1ELb1ELb0ELb0EEENS1_21CollectiveEpilogueFwdINS6_IJSA_SA_SB_EEES9_SE_SG_Li256ELb1ELb1ELb0ELb0EEENS1_36VarlenDynamicPersistentTileSchedulerILi128ELi96ELi256ELi128ELb0ELb1ELb1ELb1ELb0ELb1EEEEEEEEEvNT_6ParamsE:
        .type           _ZN7cutlass13device_kernelIN5flash11enable_sm90INS1_16FlashAttnFwdSm90INS1_25CollectiveMainloopFwdSm90ILi2EN4cute5tupleIJNS5_1CILi1EEES8_S8_EEENS6_IJNS7_ILi128EEENS7_ILi96EEENS7_ILi192EEEEEELi128ENS_10bfloat16_tEfNS_4arch4Sm90ELb0ELb1ELb0ELb1ELb0ELb0ELb0ELb1ELb1ELb1ELb0ELb0EEENS1_21CollectiveEpilogueFwdINS6_IJSA_SA_SB_EEES9_SE_SG_Li256ELb1ELb1ELb0ELb0EEENS1_36VarlenDynamicPersistentTileSchedulerILi128ELi96ELi256ELi128ELb0ELb1ELb1ELb1ELb0ELb1EEEEEEEEEvNT_6ParamsE,@function
        .size           _ZN7cutlass13device_kernelIN5flash11enable_sm90INS1_16FlashAttnFwdSm90INS1_25CollectiveMainloopFwdSm90ILi2EN4cute5tupleIJNS5_1CILi1EEES8_S8_EEENS6_IJNS7_ILi128EEENS7_ILi96EEENS7_ILi192EEEEEELi128ENS_10bfloat16_tEfNS_4arch4Sm90ELb0ELb1ELb0ELb1ELb0ELb0ELb0ELb1ELb1ELb1ELb0ELb0EEENS1_21CollectiveEpilogueFwdINS6_IJSA_SA_SB_EEES9_SE_SG_Li256ELb1ELb1ELb0ELb0EEENS1_36VarlenDynamicPersistentTileSchedulerILi128ELi96ELi256ELi128ELb0ELb1ELb1ELb1ELb0ELb1EEEEEEEEEvNT_6ParamsE,(.L_x_51 - _ZN7cutlass13device_kernelIN5flash11enable_sm90INS1_16FlashAttnFwdSm90INS1_25CollectiveMainloopFwdSm90ILi2EN4cute5tupleIJNS5_1CILi1EEES8_S8_EEENS6_IJNS7_ILi128EEENS7_ILi96EEENS7_ILi192EEEEEELi128ENS_10bfloat16_tEfNS_4arch4Sm90ELb0ELb1ELb0ELb1ELb0ELb0ELb0ELb1ELb1ELb1ELb0ELb0EEENS1_21CollectiveEpilogueFwdINS6_IJSA_SA_SB_EEES9_SE_SG_Li256ELb1ELb1ELb0ELb0EEENS1_36VarlenDynamicPersistentTileSchedulerILi128ELi96ELi256ELi128ELb0ELb1ELb1ELb1ELb0ELb1EEEEEEEEEvNT_6ParamsE)
        .other          _ZN7cutlass13device_kernelIN5flash11enable_sm90INS1_16FlashAttnFwdSm90INS1_25CollectiveMainloopFwdSm90ILi2EN4cute5tupleIJNS5_1CILi1EEES8_S8_EEENS6_IJNS7_ILi128EEENS7_ILi96EEENS7_ILi192EEEEEELi128ENS_10bfloat16_tEfNS_4arch4Sm90ELb0ELb1ELb0ELb1ELb0ELb0ELb0ELb1ELb1ELb1ELb0ELb0EEENS1_21CollectiveEpilogueFwdINS6_IJSA_SA_SB_EEES9_SE_SG_Li256ELb1ELb1ELb0ELb0EEENS1_36VarlenDynamicPersistentTileSchedulerILi128ELi96ELi256ELi128ELb0ELb1ELb1ELb1ELb0ELb1EEEEEEEEEvNT_6ParamsE,@"STO_CUDA_ENTRY STV_DEFAULT"
_ZN7cutlass13device_kernelIN5flash11enable_sm90INS1_16FlashAttnFwdSm90INS1_25CollectiveMainloopFwdSm90ILi2EN4cute5tupleIJNS5_1CILi1EEES8_S8_EEENS6_IJNS7_ILi128EEENS7_ILi96EEENS7_ILi192EEEEEELi128ENS_10bfloat16_tEfNS_4arch4Sm90ELb0ELb1ELb0ELb1ELb0ELb0ELb0ELb1ELb1ELb1ELb0ELb0EEENS1_21CollectiveEpilogueFwdINS6_IJSA_SA_SB_EEES9_SE_SG_Li256ELb1ELb1ELb0ELb0EEENS1_36VarlenDynamicPersistentTileSchedulerILi128ELi96ELi256ELi128ELb0ELb1ELb1ELb1ELb0ELb1EEEEEEEEEvNT_6ParamsE:
[----:B------:R-:W-:Y:S01]  /*0000*/  LDC R1, c[0x0][0x37c] ;  /* 0x0000df00ff017b82 */ /* 0x000fe20000000800 */
[----:B------:R-:W-:Y:S05]  /*0010*/  EXIT ;  /* 0x000000000000794d */ /* 0x000fea0003800000 */
.L_x_5:
        /* <DEDUP_REMOVED lines=14> */
.L_x_51:


//--------------------- .text._ZN7cutlass13device_kernelIN5flash11enable_sm90INS1_16FlashAttnFwdSm90INS1_25CollectiveMainloopFwdSm90ILi2EN4cute5tupleIJNS5_1CILi1EEES8_S8_EEENS6_IJNS7_ILi128EEENS7_ILi96EEENS7_ILi192EEEEEELi128ENS_10bfloat16_tEfNS_4arch4Sm90ELb0ELb1ELb0ELb1ELb0ELb1ELb0ELb1ELb1ELb1ELb0ELb0EEENS1_21CollectiveEpilogueFwdINS6_IJSA_SA_SB_EEES9_SE_SG_Li256ELb1ELb1ELb0ELb0EEENS1_36VarlenDynamicPersistentTileSchedulerILi128ELi96ELi256ELi128ELb0ELb1ELb1ELb1ELb0ELb1EEEEEEEEEvNT_6ParamsE --------------------------
	.section	.text._ZN7cutlass13device_kernelIN5flash11enable_sm90INS1_16FlashAttnFwdSm90INS1_25CollectiveMainloopFwdSm90ILi2EN4cute5tupleIJNS5_1CILi1EEES8_S8_EEENS6_IJNS7_ILi128EEENS7_ILi96EEENS7_ILi192EEEEEELi128ENS_10bfloat16_tEfNS_4arch4Sm90ELb0ELb1ELb0ELb1ELb0ELb1ELb0ELb1ELb1ELb1ELb0ELb0EEENS1_21CollectiveEpilogueFwdINS6_IJSA_SA_SB_EEES9_SE_SG_Li256ELb1ELb1ELb0ELb0EEENS1_36VarlenDynamicPersistentTileSchedulerILi128ELi96ELi256ELi128ELb0ELb1ELb1ELb1ELb0ELb1EEEEEEEEEvNT_6ParamsE,"ax",@progbits
	.align	128
.text._ZN7cutlass13device_kernelIN5flash11enable_sm90INS1_16FlashAttnFwdSm90INS1_25CollectiveMainloopFwdSm90ILi2EN4cute5tupleIJNS5_1CILi1EEES8_S8_EEENS6_IJNS7_ILi128EEENS7_ILi96EEENS7_ILi192EEEEEELi128ENS_10bfloat16_tEfNS_4arch4Sm90ELb0ELb1ELb0ELb1ELb0ELb1ELb0ELb1ELb1ELb1ELb0ELb0EEENS1_21CollectiveEpilogueFwdINS6_IJSA_SA_SB_EEES9_SE_SG_Li256ELb1ELb1ELb0ELb0EEENS1_36VarlenDynamicPersistentTileSchedulerILi128ELi96ELi256ELi128ELb0ELb1ELb1ELb1ELb0ELb1EEEEEEEEEvNT_6ParamsE:
        .type           _ZN7cutlass13device_kernelIN5flash11enable_sm90INS1_16FlashAttnFwdSm90INS1_25CollectiveMainloopFwdSm90ILi2EN4cute5tupleIJNS5_1CILi1EEES8_S8_EEENS6_IJNS7_ILi128EEENS7_ILi96EEENS7_ILi192EEEEEELi128ENS_10bfloat16_tEfNS_4arch4Sm90ELb0ELb1ELb0ELb1ELb0ELb1ELb0ELb1ELb1ELb1ELb0ELb0EEENS1_21CollectiveEpilogueFwdINS6_IJSA_SA_SB_EEES9_SE_SG_Li256ELb1ELb1ELb0ELb0EEENS1_36VarlenDynamicPersistentTileSchedulerILi128ELi96ELi256ELi128ELb0ELb1ELb1ELb1ELb0ELb1EEEEEEEEEvNT_6ParamsE,@function
        .size           _ZN7cutlass13device_kernelIN5flash11enable_sm90INS1_16FlashAttnFwdSm90INS1_25CollectiveMainloopFwdSm90ILi2EN4cute5tupleIJNS5_1CILi1EEES8_S8_EEENS6_IJNS7_ILi128EEENS7_ILi96EEENS7_ILi192EEEEEELi128ENS_10bfloat16_tEfNS_4arch4Sm90ELb0ELb1ELb0ELb1ELb0ELb1ELb0ELb1ELb1ELb1ELb0ELb0EEENS1_21CollectiveEpilogueFwdINS6_IJSA_SA_SB_EEES9_SE_SG_Li256ELb1ELb1ELb0ELb0EEENS1_36VarlenDynamicPersistentTileSchedulerILi128ELi96ELi256ELi128ELb0ELb1ELb1ELb1ELb0ELb1EEEEEEEEEvNT_6ParamsE,(.L_x_52 - _ZN7cutlass13device_kernelIN5flash11enable_sm90INS1_16FlashAttnFwdSm90INS1_25CollectiveMainloopFwdSm90ILi2EN4cute5tupleIJNS5_1CILi1EEES8_S8_EEENS6_IJNS7_ILi128EEENS7_ILi96EEENS7_ILi192EEEEEELi128ENS_10bfloat16_tEfNS_4arch4Sm90ELb0ELb1ELb0ELb1ELb0ELb1ELb0ELb1ELb1ELb1ELb0ELb0EEENS1_21CollectiveEpilogueFwdINS6_IJSA_SA_SB_EEES9_SE_SG_Li256ELb1ELb1ELb0ELb0EEENS1_36VarlenDynamicPersistentTileSchedulerILi128ELi96ELi256ELi128ELb0ELb1ELb1ELb1ELb0ELb1EEEEEEEEEvNT_6ParamsE)
        .other          _ZN7cutlass13device_kernelIN5flash11enable_sm90INS1_16FlashAttnFwdSm90INS1_25CollectiveMainloopFwdSm90ILi2EN4cute5tupleIJNS5_1CILi1EEES8_S8_EEENS6_IJNS7_ILi128EEENS7_ILi96EEENS7_ILi192EEEEEELi128ENS_10bfloat16_tEfNS_4arch4Sm90ELb0ELb1ELb0ELb1ELb0ELb1ELb0ELb1ELb1ELb1ELb0ELb0EEENS1_21CollectiveEpilogueFwdINS6_IJSA_SA_SB_EEES9_SE_SG_Li256ELb1ELb1ELb0ELb0EEENS1_36VarlenDynamicPersistentTileSchedulerILi128ELi96ELi256ELi128ELb0ELb1ELb1ELb1ELb0ELb1EEEEEEEEEvNT_6ParamsE,@"STO_CUDA_ENTRY STV_DEFAULT"
_ZN7cutlass13device_kernelIN5flash11enable_sm90INS1_16FlashAttnFwdSm90INS1_25CollectiveMainloopFwdSm90ILi2EN4cute5tupleIJNS5_1CILi1EEES8_S8_EEENS6_IJNS7_ILi128EEENS7_ILi96EEENS7_ILi192EEEEEELi128ENS_10bfloat16_tEfNS_4arch4Sm90ELb0ELb1ELb0ELb1ELb0ELb1ELb0ELb1ELb1ELb1ELb0ELb0EEENS1_21CollectiveEpilogueFwdINS6_IJSA_SA_SB_EEES9_SE_SG_Li256ELb1ELb1ELb0ELb0EEENS1_36VarlenDynamicPersistentTileSchedulerILi128ELi96ELi256ELi128ELb0ELb1ELb1ELb1ELb0ELb1EEEEEEEEEvNT_6ParamsE:
[----:B------:R-:W-:Y:S01]  /*0000*/  LDC R1, c[0x0][0x37c] ;  /* 0x0000df00ff017b82 */ /* 0x000fe20000000800 */
[----:B------:R-:W-:Y:S05]  /*0010*/  EXIT ;  /* 0x000000000000794d */ /* 0x000fea0003800000 */
.L_x_6:
        /* <DEDUP_REMOVED lines=14> */
.L_x_52:


//--------------------- .text._ZN7cutlass13device_kernelIN5flash11enable_sm90INS1_16FlashAttnFwdSm90INS1_25CollectiveMainloopFwdSm90ILi2EN4cute5tupleIJNS5_1CILi1EEES8_S8_EEENS6_IJNS7_ILi128EEESA_NS7_ILi192EEEEEELi128ENS_10bfloat16_tEfNS_4arch4Sm90ELb1ELb0ELb0ELb0ELb0ELb0ELb0ELb1ELb1ELb1ELb0ELb0EEENS1_21CollectiveEpilogueFwdINS6_IJSA_SA_SA_EEES9_SD_SF_Li256ELb0ELb1ELb0ELb0EEENS1_30DynamicPersistentTileSchedulerILi256ELi128ELb0ELb1ELb1EEEEEEEEEvNT_6ParamsE --------------------------
	.section	.text._ZN7cutlass13device_kernelIN5flash11enable_sm90INS1_16FlashAttnFwdSm90INS1_25CollectiveMainloopFwdSm90ILi2EN4cute5tupleIJNS5_1CILi1EEES8_S8_EEENS6_IJNS7_ILi128EEESA_NS7_ILi192EEEEEELi128ENS_10bfloat16_tEfNS_4arch4Sm90ELb1ELb0ELb0ELb0ELb0ELb0ELb0ELb1ELb1ELb1ELb0ELb0EEENS1_21CollectiveEpilogueFwdINS6_IJSA_SA_SA_EEES9_SD_SF_Li256ELb0ELb1ELb0ELb0EEENS1_30DynamicPersistentTileSchedulerILi256ELi128ELb0ELb1ELb1EEEEEEEEEvNT_6ParamsE,"ax",@progbits
	.align	128
.text._ZN7cutlass13device_kernelIN5flash11enable_sm90INS1_16FlashAttnFwdSm90INS1_25CollectiveMainloopFwdSm90ILi2EN4cute5tupleIJNS5_1CILi1EEES8_S8_EEENS6_IJNS7_ILi128EEESA_NS7_ILi192EEEEEELi128ENS_10bfloat16_tEfNS_4arch4Sm90ELb1ELb0ELb0ELb0ELb0ELb0ELb0ELb1ELb1ELb1ELb0ELb0EEENS1_21CollectiveEpilogueFwdINS6_IJSA_SA_SA_EEES9_SD_SF_Li256ELb0ELb1ELb0ELb0EEENS1_30DynamicPersistentTileSchedulerILi256ELi128ELb0ELb1ELb1EEEEEEEEEvNT_6ParamsE:
        .type           _ZN7cutlass13device_kernelIN5flash11enable_sm90INS1_16FlashAttnFwdSm90INS1_25CollectiveMainloopFwdSm90ILi2EN4cute5tupleIJNS5_1CILi1EEES8_S8_EEENS6_IJNS7_ILi128EEESA_NS7_ILi192EEEEEELi128ENS_10bfloat16_tEfNS_4arch4Sm90ELb1ELb0ELb0ELb0ELb0ELb0ELb0ELb1ELb1ELb1ELb0ELb0EEENS1_21CollectiveEpilogueFwdINS6_IJSA_SA_SA_EEES9_SD_SF_Li256ELb0ELb1ELb0ELb0EEENS1_30DynamicPersistentTileSchedulerILi256ELi128ELb0ELb1ELb1EEEEEEEEEvNT_6ParamsE,@function
        .size           _ZN7cutlass13device_kernelIN5flash11enable_sm90INS1_16FlashAttnFwdSm90INS1_25CollectiveMainloopFwdSm90ILi2EN4cute5tupleIJNS5_1CILi1EEES8_S8_EEENS6_IJNS7_ILi128EEESA_NS7_ILi192EEEEEELi128ENS_10bfloat16_tEfNS_4arch4Sm90ELb1ELb0ELb0ELb0ELb0ELb0ELb0ELb1ELb1ELb1ELb0ELb0EEENS1_21CollectiveEpilogueFwdINS6_IJSA_SA_SA_EEES9_SD_SF_Li256ELb0ELb1ELb0ELb0EEENS1_30DynamicPersistentTileSchedulerILi256ELi128ELb0ELb1ELb1EEEEEEEEEvNT_6ParamsE,(.L_x_53 - _ZN7cutlass13device_kernelIN5flash11enable_sm90INS1_16FlashAttnFwdSm90INS1_25CollectiveMainloopFwdSm90ILi2EN4cute5tupleIJNS5_1CILi1EEES8_S8_EEENS6_IJNS7_ILi128EEESA_NS7_ILi192EEEEEELi128ENS_10bfloat16_tEfNS_4arch4Sm90ELb1ELb0ELb0ELb0ELb0ELb0ELb0ELb1ELb1ELb1ELb0ELb0EEENS1_21CollectiveEpilogueFwdINS6_IJSA_SA_SA_EEES9_SD_SF_Li256ELb0ELb1ELb0ELb0EEENS1_30DynamicPersistentTileSchedulerILi256ELi128ELb0ELb1ELb1EEEEEEEEEvNT_6ParamsE)
        .other          _ZN7cutlass13device_kernelIN5flash11enable_sm90INS1_16FlashAttnFwdSm90INS1_25CollectiveMainloopFwdSm90ILi2EN4cute5tupleIJNS5_1CILi1EEES8_S8_EEENS6_IJNS7_ILi128EEESA_NS7_ILi192EEEEEELi128ENS_10bfloat16_tEfNS_4arch4Sm90ELb1ELb0ELb0ELb0ELb0ELb0ELb0ELb1ELb1ELb1ELb0ELb0EEENS1_21CollectiveEpilogueFwdINS6_IJSA_SA_SA_EEES9_SD_SF_Li256ELb0ELb1ELb0ELb0EEENS1_30DynamicPersistentTileSchedulerILi256ELi128ELb0ELb1ELb1EEEEEEEEEvNT_6ParamsE,@"STO_CUDA_ENTRY STV_DEFAULT"
_ZN7cutlass13device_kernelIN5flash11enable_sm90INS1_16FlashAttnFwdSm90INS1_25CollectiveMainloopFwdSm90ILi2EN4cute5tupleIJNS5_1CILi1EEES8_S8_EEENS6_IJNS7_ILi128EEESA_NS7_ILi192EEEEEELi128ENS_10bfloat16_tEfNS_4arch4Sm90ELb1ELb0ELb0ELb0ELb0ELb0ELb0ELb1ELb1ELb1ELb0ELb0EEENS1_21CollectiveEpilogueFwdINS6_IJSA_SA_SA_EEES9_SD_SF_Li256ELb0ELb1ELb0ELb0EEENS1_30DynamicPersistentTileSchedulerILi256ELi128ELb0ELb1ELb1EEEEEEEEEvNT_6ParamsE:
[----:B------:R-:W-:Y:S01]  /*0000*/  LDC R1, c[0x0][0x37c] ;  /* 0x0000df00ff017b82 */ /* 0x000fe20000000800 */
[----:B------:R-:W-:Y:S05]  /*0010*/  EXIT ;  /* 0x000000000000794d */ /* 0x000fea0003800000 */
.L_x_7:
        /* <DEDUP_REMOVED lines=14> */
.L_x_53:


//--------------------- .text._ZN7cutlass13device_kernelIN5flash11enable_sm90INS1_16FlashAttnFwdSm90INS1_25CollectiveMainloopFwdSm90ILi2EN4cute5tupleIJNS5_1CILi1EEES8_S8_EEENS6_IJNS7_ILi128EEESA_NS7_ILi192EEEEEELi128ENS_10bfloat16_tEfNS_4arch4Sm90ELb1ELb0ELb0ELb1ELb0ELb0ELb0ELb1ELb1ELb1ELb0ELb0EEENS1_21CollectiveEpilogueFwdINS6_IJSA_SA_SA_EEES9_SD_SF_Li256ELb1ELb1ELb0ELb0EEENS1_36VarlenDynamicPersistentTileSchedulerILi128ELi128ELi256ELi128ELb0ELb1ELb1ELb1ELb1ELb1EEEEEEEEEvNT_6ParamsE --------------------------
	.section	.text._ZN7cutlass13device_kernelIN5flash11enable_sm90INS1_16FlashAttnFwdSm90INS1_25CollectiveMainloopFwdSm90ILi2EN4cute5tupleIJNS5_1CILi1EEES8_S8_EEENS6_IJNS7_ILi128EEESA_NS7_ILi192EEEEEELi128ENS_10bfloat16_tEfNS_4arch4Sm90ELb1ELb0ELb0ELb1ELb0ELb0ELb0ELb1ELb1ELb1ELb0ELb0EEENS1_21CollectiveEpilogueFwdINS6_IJSA_SA_SA_EEES9_SD_SF_Li256ELb1ELb1ELb0ELb0EEENS1_36VarlenDynamicPersistentTileSchedulerILi128ELi128ELi256ELi128ELb0ELb1ELb1ELb1ELb1ELb1EEEEEEEEEvNT_6ParamsE,"ax",@progbits
	.align	128
.text._ZN7cutlass13device_kernelIN5flash11enable_sm90INS1_16FlashAttnFwdSm90INS1_25CollectiveMainloopFwdSm90ILi2EN4cute5tupleIJNS5_1CILi1EEES8_S8_EEENS6_IJNS7_ILi128EEESA_NS7_ILi192EEEEEELi128ENS_10bfloat16_tEfNS_4arch4Sm90ELb1ELb0ELb0ELb1ELb0ELb0ELb0ELb1ELb1ELb1ELb0ELb0EEENS1_21CollectiveEpilogueFwdINS6_IJSA_SA_SA_EEES9_SD_SF_Li256ELb1ELb1ELb0ELb0EEENS1_36VarlenDynamicPersistentTileSchedulerILi128ELi128ELi256ELi128ELb0ELb1ELb1ELb1ELb1ELb1EEEEEEEEEvNT_6ParamsE:
        .type           _ZN7cutlass13device_kernelIN5flash11enable_sm90INS1_16FlashAttnFwdSm90INS1_25CollectiveMainloopFwdSm90ILi2EN4cute5tupleIJNS5_1CILi1EEES8_S8_EEENS6_IJNS7_ILi128EEESA_NS7_ILi192EEEEEELi128ENS_10bfloat16_tEfNS_4arch4Sm90ELb1ELb0ELb0ELb1ELb0ELb0ELb0ELb1ELb1ELb1ELb0ELb0EEENS1_21CollectiveEpilogueFwdINS6_IJSA_SA_SA_EEES9_SD_SF_Li256ELb1ELb1ELb0ELb0EEENS1_36VarlenDynamicPersistentTileSchedulerILi128ELi128ELi256ELi128ELb0ELb1ELb1ELb1ELb1ELb1EEEEEEEEEvNT_6ParamsE,@function
        .size           _ZN7cutlass13device_kernelIN5flash11enable_sm90INS1_16FlashAttnFwdSm90INS1_25CollectiveMainloopFwdSm90ILi2EN4cute5tupleIJNS5_1CILi1EEES8_S8_EEENS6_IJNS7_ILi128EEESA_NS7_ILi192EEEEEELi128ENS_10bfloat16_tEfNS_4arch4Sm90ELb1ELb0ELb0ELb1ELb0ELb0ELb0ELb1ELb1ELb1ELb0ELb0EEENS1_21CollectiveEpilogueFwdINS6_IJSA_SA_SA_EEES9_SD_SF_Li256ELb1ELb1ELb0ELb0EEENS1_36VarlenDynamicPersistentTileSchedulerILi128ELi128ELi256ELi128ELb0ELb1ELb1ELb1ELb1ELb1EEEEEEEEEvNT_6ParamsE,(.L_x_54 - _ZN7cutlass13device_kernelIN5flash11enable_sm90INS1_16FlashAttnFwdSm90INS1_25CollectiveMainloopFwdSm90ILi2EN4cute5tupleIJNS5_1CILi1EEES8_S8_EEENS6_IJNS7_ILi128EEESA_NS7_ILi192EEEEEELi128ENS_10bfloat16_tEfNS_4arch4Sm90ELb1ELb0ELb0ELb1ELb0ELb0ELb0ELb1ELb1ELb1ELb0ELb0EEENS1_21CollectiveEpilogueFwdINS6_IJSA_SA_SA_EEES9_SD_SF_Li256ELb1ELb1ELb0ELb0EEENS1_36VarlenDynamicPersistentTileSchedulerILi128ELi128ELi256ELi128ELb0ELb1ELb1ELb1ELb1ELb1EEEEEEEEEvNT_6ParamsE)
        .other          _ZN7cutlass13device_kernelIN5flash11enable_sm90INS1_16FlashAttnFwdSm90INS1_25CollectiveMainloopFwdSm90ILi2EN4cute5tupleIJNS5_1CILi1EEES8_S8_EEENS6_IJNS7_ILi128EEESA_NS7_ILi192EEEEEELi128ENS_10bfloat16_tEfNS_4arch4Sm90ELb1ELb0ELb0ELb1ELb0ELb0ELb0ELb1ELb1ELb1ELb0ELb0EEENS1_21CollectiveEpilogueFwdINS6_IJSA_SA_SA_EEES9_SD_SF_Li256ELb1ELb1ELb0ELb0EEENS1_36VarlenDynamicPersistentTileSchedulerILi128ELi128ELi256ELi128ELb0ELb1ELb1ELb1ELb1ELb1EEEEEEEEEvNT_6ParamsE,@"STO_CUDA_ENTRY STV_DEFAULT"
_ZN7cutlass13device_kernelIN5flash11enable_sm90INS1_16FlashAttnFwdSm90INS1_25CollectiveMainloopFwdSm90ILi2EN4cute5tupleIJNS5_1CILi1EEES8_S8_EEENS6_IJNS7_ILi128EEESA_NS7_ILi192EEEEEELi128ENS_10bfloat16_tEfNS_4arch4Sm90ELb1ELb0ELb0ELb1ELb0ELb0ELb0ELb1ELb1ELb1ELb0ELb0EEENS1_21CollectiveEpilogueFwdINS6_IJSA_SA_SA_EEES9_SD_SF_Li256ELb1ELb1ELb0ELb0EEENS1_36VarlenDynamicPersistentTileSchedulerILi128ELi128ELi256ELi128ELb0ELb1ELb1ELb1ELb1ELb1EEEEEEEEEvNT_6ParamsE:
[----:B------:R-:W-:Y:S01]  /*0000*/  LDC R1, c[0x0][0x37c] ;  /* 0x0000df00ff017b82 */ /* 0x000fe20000000800 */
[----:B------:R-:W-:Y:S05]  /*0010*/  EXIT ;  /* 0x000000000000794d */ /* 0x000fea0003800000 */
.L_x_8:
        /* <DEDUP_REMOVED lines=14> */
.L_x_54:


//--------------------- .text._ZN7cutlass13device_kernelIN5flash11enable_sm90INS1_16FlashAttnFwdSm90INS1_25CollectiveMainloopFwdSm90ILi2EN4cute5tupleIJNS5_1CILi1EEES8_S8_EEENS6_IJNS7_ILi128EEESA_NS7_ILi192EEEEEELi128ENS_10bfloat16_tEfNS_4arch4Sm90ELb1ELb0ELb0ELb1ELb0ELb1ELb0ELb1ELb1ELb1ELb0ELb0EEENS1_21CollectiveEpilogueFwdINS6_IJSA_SA_SA_EEES9_SD_SF_Li256ELb1ELb1ELb0ELb0EEENS1_36VarlenDynamicPersistentTileSchedulerILi128ELi128ELi256ELi128ELb0ELb1ELb1ELb1ELb1ELb1EEEEEEEEEvNT_6ParamsE --------------------------
	.section	.text._ZN7cutlass13device_kernelIN5flash11enable_sm90INS1_16FlashAttnFwdSm90INS1_25CollectiveMainloopFwdSm90ILi2EN4cute5tupleIJNS5_1CILi1EEES8_S8_EEENS6_IJNS7_ILi128EEESA_NS7_ILi192EEEEEELi128ENS_10bfloat16_tEfNS_4arch4Sm90ELb1ELb0ELb0ELb1ELb0ELb1ELb0ELb1ELb1ELb1ELb0ELb0EEENS1_21CollectiveEpilogueFwdINS6_IJSA_SA_SA_EEES9_SD_SF_Li256ELb1ELb1ELb0ELb0EEENS1_36VarlenDynamicPersistentTileSchedulerILi128ELi128ELi256ELi128ELb0ELb1ELb1ELb1ELb1ELb1EEEEEEEEEvNT_6ParamsE,"ax",@progbits
	.align	128
.text._ZN7cutlass13device_kernelIN5flash11enable_sm90INS1_16FlashAttnFwdSm90INS1_25CollectiveMainloopFwdSm90ILi2EN4cute5tupleIJNS5_1CILi1EEES8_S8_EEENS6_IJNS7_ILi128EEESA_NS7_ILi192EEEEEELi128ENS_10bfloat16_tEfNS_4arch4Sm90ELb1ELb0ELb0ELb1ELb0ELb1ELb0ELb1ELb1ELb1ELb0ELb0EEENS1_21CollectiveEpilogueFwdINS6_IJSA_SA_SA_EEES9_SD_SF_Li256ELb1ELb1ELb0ELb0EEENS1_36VarlenDynamicPersistentTileSchedulerILi128ELi128ELi256ELi128ELb0ELb1ELb1ELb1ELb1ELb1EEEEEEEEEvNT_6ParamsE:
        .type           _ZN7cutlass13device_kernelIN5flash11enable_sm90INS1_16FlashAttnFwdSm90INS1_25CollectiveMainloopFwdSm90ILi2EN4cute5tupleIJNS5_1CILi1EEES8_S8_EEENS6_IJNS7_ILi128EEESA_NS7_ILi192EEEEEELi128ENS_10bfloat16_tEfNS_4arch4Sm90ELb1ELb0ELb0ELb1ELb0ELb1ELb0ELb1ELb1ELb1ELb0ELb0EEENS1_21CollectiveEpilogueFwdINS6_IJSA_SA_SA_EEES9_SD_SF_Li256ELb1ELb1ELb0ELb0EEENS1_36VarlenDynamicPersistentTileSchedulerILi128ELi128ELi256ELi128ELb0ELb1ELb1ELb1ELb1ELb1EEEEEEEEEvNT_6ParamsE,@function
        .size           _ZN7cutlass13device_kernelIN5flash11enable_sm90INS1_16FlashAttnFwdSm90INS1_25CollectiveMainloopFwdSm90ILi2EN4cute5tupleIJNS5_1CILi1EEES8_S8_EEENS6_IJNS7_ILi128EEESA_NS7_ILi192EEEEEELi128ENS_10bfloat16_tEfNS_4arch4Sm90ELb1ELb0ELb0ELb1ELb0ELb1ELb0ELb1ELb1ELb1ELb0ELb0EEENS1_21CollectiveEpilogueFwdINS6_IJSA_SA_SA_EEES9_SD_SF_Li256ELb1ELb1ELb0ELb0EEENS1_36VarlenDynamicPersistentTileSchedulerILi128ELi128ELi256ELi128ELb0ELb1ELb1ELb1ELb1ELb1EEEEEEEEEvNT_6ParamsE,(.L_x_55 - _ZN7cutlass13device_kernelIN5flash11enable_sm90INS1_16FlashAttnFwdSm90INS1_25CollectiveMainloopFwdSm90ILi2EN4cute5tupleIJNS5_1CILi1EEES8_S8_EEENS6_IJNS7_ILi128EEESA_NS7_ILi192EEEEEELi128ENS_10bfloat16_tEfNS_4arch4Sm90ELb1ELb0ELb0ELb1ELb0ELb1ELb0ELb1ELb1ELb1ELb0ELb0EEENS1_21CollectiveEpilogueFwdINS6_IJSA_SA_SA_EEES9_SD_SF_Li256ELb1ELb1ELb0ELb0EEENS1_36VarlenDynamicPersistentTileSchedulerILi128ELi128ELi256ELi128ELb0ELb1ELb1ELb1ELb1ELb1EEEEEEEEEvNT_6ParamsE)
        .other          _ZN7cutlass13device_kernelIN5flash11enable_sm90INS1_16FlashAttnFwdSm90INS1_25CollectiveMainloopFwdSm90ILi2EN4cute5tupleIJNS5_1CILi1EEES8_S8_EEENS6_IJNS7_ILi128EEESA_NS7_ILi192EEEEEELi128ENS_10bfloat16_tEfNS_4arch4Sm90ELb1ELb0ELb0ELb1ELb0ELb1ELb0ELb1ELb1ELb1ELb0ELb0EEENS1_21CollectiveEpilogueFwdINS6_IJSA_SA_SA_EEES9_SD_SF_Li256ELb1ELb1ELb0ELb0EEENS1_36VarlenDynamicPersistentTileSchedulerILi128ELi128ELi256ELi128ELb0ELb1ELb1ELb1ELb1ELb1EEEEEEEEEvNT_6ParamsE,@"STO_CUDA_ENTRY STV_DEFAULT"
_ZN7cutlass13device_kernelIN5flash11enable_sm90INS1_16FlashAttnFwdSm90INS1_25CollectiveMainloopFwdSm90ILi2EN4cute5tupleIJNS5_1CILi1EEES8_S8_EEENS6_IJNS7_ILi128EEESA_NS7_ILi192EEEEEELi128ENS_10bfloat16_tEfNS_4arch4Sm90ELb1ELb0ELb0ELb1ELb0ELb1ELb0ELb1ELb1ELb1ELb0ELb0EEENS1_21CollectiveEpilogueFwdINS6_IJSA_SA_SA_EEES9_SD_SF_Li256ELb1ELb1ELb0ELb0EEENS1_36VarlenDynamicPersistentTileSchedulerILi128ELi128ELi256ELi128ELb0ELb1ELb1ELb1ELb1ELb1EEEEEEEEEvNT_6ParamsE:
[----:B------:R-:W-:Y:S01]  /*0000*/  LDC R1, c[0x0][0x37c] ;  /* 0x0000df00ff017b82 */ /* 0x000fe20000000800 */
[----:B------:R-:W-:Y:S05]  /*0010*/  EXIT ;  /* 0x000000000000794d */ /* 0x000fea0003800000 */
.L_x_9:
        /* <DEDUP_REMOVED lines=14> */
.L_x_55:


//--------------------- .text._ZN7cutlass13device_kernelIN5flash11enable_sm90INS1_16FlashAttnFwdSm90INS1_25CollectiveMainloopFwdSm90ILi2EN4cute5tupleIJNS5_1CILi1EEES8_S8_EEENS6_IJNS7_ILi64EEESA_SA_EEELi512ENS_10bfloat16_tEfNS_4arch4Sm90ELb0ELb0ELb0ELb0ELb0ELb0ELb0ELb0ELb0ELb1ELb0ELb0EEENS1_21CollectiveEpilogueFwdINS6_IJSA_NS7_ILi512EEESA_EEES9_SC_SE_Li256ELb0ELb1ELb0ELb0EEENS1_29StaticPersistentTileSchedulerILb0EEEEEEEEEvNT_6ParamsE --------------------------
	.section	.text._ZN7cutlass13device_kernelIN5flash11enable_sm90INS1_16FlashAttnFwdSm90INS1_25CollectiveMainloopFwdSm90ILi2EN4cute5tupleIJNS5_1CILi1EEES8_S8_EEENS6_IJNS7_ILi64EEESA_SA_EEELi512ENS_10bfloat16_tEfNS_4arch4Sm90ELb0ELb0ELb0ELb0ELb0ELb0ELb0ELb0ELb0ELb1ELb0ELb0EEENS1_21CollectiveEpilogueFwdINS6_IJSA_NS7_ILi512EEESA_EEES9_SC_SE_Li256ELb0ELb1ELb0ELb0EEENS1_29StaticPersistentTileSchedulerILb0EEEEEEEEEvNT_6ParamsE,"ax",@progbits
	.align	128
.text._ZN7cutlass13device_kernelIN5flash11enable_sm90INS1_16FlashAttnFwdSm90INS1_25CollectiveMainloopFwdSm90ILi2EN4cute5tupleIJNS5_1CILi1EEES8_S8_EEENS6_IJNS7_ILi64EEESA_SA_EEELi512ENS_10bfloat16_tEfNS_4arch4Sm90ELb0ELb0ELb0ELb0ELb0ELb0ELb0ELb0ELb0ELb1ELb0ELb0EEENS1_21CollectiveEpilogueFwdINS6_IJSA_NS7_ILi512EEESA_EEES9_SC_SE_Li256ELb0ELb1ELb0ELb0EEENS1_29StaticPersistentTileSchedulerILb0EEEEEEEEEvNT_6ParamsE:
        .type           _ZN7cutlass13device_kernelIN5flash11enable_sm90INS1_16FlashAttnFwdSm90INS1_25CollectiveMainloopFwdSm90ILi2EN4cute5tupleIJNS5_1CILi1EEES8_S8_EEENS6_IJNS7_ILi64EEESA_SA_EEELi512ENS_10bfloat16_tEfNS_4arch4Sm90ELb0ELb0ELb0ELb0ELb0ELb0ELb0ELb0ELb0ELb1ELb0ELb0EEENS1_21CollectiveEpilogueFwdINS6_IJSA_NS7_ILi512EEESA_EEES9_SC_SE_Li256ELb0ELb1ELb0ELb0EEENS1_29StaticPersistentTileSchedulerILb0EEEEEEEEEvNT_6ParamsE,@function
        .size           _ZN7cutlass13device_kernelIN5flash11enable_sm90INS1_16FlashAttnFwdSm90INS1_25CollectiveMainloopFwdSm90ILi2EN4cute5tupleIJNS5_1CILi1EEES8_S8_EEENS6_IJNS7_ILi64EEESA_SA_EEELi512ENS_10bfloat16_tEfNS_4arch4Sm90ELb0ELb0ELb0ELb0ELb0ELb0ELb0ELb0ELb0ELb1ELb0ELb0EEENS1_21CollectiveEpilogueFwdINS6_IJSA_NS7_ILi512EEESA_EEES9_SC_SE_Li256ELb0ELb1ELb0ELb0EEENS1_29StaticPersistentTileSchedulerILb0EEEEEEEEEvNT_6ParamsE,(.L_x_56 - _ZN7cutlass13device_kernelIN5flash11enable_sm90INS1_16FlashAttnFwdSm90INS1_25CollectiveMainloopFwdSm90ILi2EN4cute5tupleIJNS5_1CILi1EEES8_S8_EEENS6_IJNS7_ILi64EEESA_SA_EEELi512ENS_10bfloat16_tEfNS_4arch4Sm90ELb0ELb0ELb0ELb0ELb0ELb0ELb0ELb0ELb0ELb1ELb0ELb0EEENS1_21CollectiveEpilogueFwdINS6_IJSA_NS7_ILi512EEESA_EEES9_SC_SE_Li256ELb0ELb1ELb0ELb0EEENS1_29StaticPersistentTileSchedulerILb0EEEEEEEEEvNT_6ParamsE)
        .other          _ZN7cutlass13device_kernelIN5flash11enable_sm90INS1_16FlashAttnFwdSm90INS1_25CollectiveMainloopFwdSm90ILi2EN4cute5tupleIJNS5_1CILi1EEES8_S8_EEENS6_IJNS7_ILi64EEESA_SA_EEELi512ENS_10bfloat16_tEfNS_4arch4Sm90ELb0ELb0ELb0ELb0ELb0ELb0ELb0ELb0ELb0ELb1ELb0ELb0EEENS1_21CollectiveEpilogueFwdINS6_IJSA_NS7_ILi512EEESA_EEES9_SC_SE_Li256ELb0ELb1ELb0ELb0EEENS1_29StaticPersistentTileSchedulerILb0EEEEEEEEEvNT_6ParamsE,@"STO_CUDA_ENTRY STV_DEFAULT"
_ZN7cutlass13device_kernelIN5flash11enable_sm90INS1_16FlashAttnFwdSm90INS1_25CollectiveMainloopFwdSm90ILi2EN4cute5tupleIJNS5_1CILi1EEES8_S8_EEENS6_IJNS7_ILi64EEESA_SA_EEELi512ENS_10bfloat16_tEfNS_4arch4Sm90ELb0ELb0ELb0ELb0ELb0ELb0ELb0ELb0ELb0ELb1ELb0ELb0EEENS1_21CollectiveEpilogueFwdINS6_IJSA_NS7_ILi512EEESA_EEES9_SC_SE_Li256ELb0ELb1ELb0ELb0EEENS1_29StaticPersistentTileSchedulerILb0EEEEEEEEEvNT_6ParamsE:
[----:B------:R-:W-:Y:S01]  /*0000*/  LDC R1, c[0x0][0x37c] ;  /* 0x0000df00ff017b82 */ /* 0x000fe20000000800 */
[----:B------:R-:W-:Y:S05]  /*0010*/  EXIT ;  /* 0x000000000000794d */ /* 0x000fea0003800000 */
.L_x_10:
        /* <DEDUP_REMOVED lines=14> */
.L_x_56:


//--------------------- .text._ZN7cutlass13device_kernelIN5flash11enable_sm90INS1_16FlashAttnFwdSm90INS1_25CollectiveMainloopFwdSm90ILi2EN4cute5tupleIJNS5_1CILi1EEES8_S8_EEENS6_IJNS7_ILi64EEESA_SA_EEELi512ENS_10bfloat16_tEfNS_4arch4Sm90ELb0ELb0ELb0ELb0ELb0ELb0ELb1ELb0ELb0ELb1ELb0ELb0EEENS1_21CollectiveEpilogueFwdINS6_IJSA_NS7_ILi512EEESA_EEES9_SC_SE_Li256ELb0ELb1ELb0ELb0EEENS1_29StaticPersistentTileSchedulerILb0EEEEEEEEEvNT_6ParamsE --------------------------
	.section	.text._ZN7cutlass13device_kernelIN5flash11enable_sm90INS1_16FlashAttnFwdSm90INS1_25CollectiveMainloopFwdSm90ILi2EN4cute5tupleIJNS5_1CILi1EEES8_S8_EEENS6_IJNS7_ILi64EEESA_SA_EEELi512ENS_10bfloat16_tEfNS_4arch4Sm90ELb0ELb0ELb0ELb0ELb0ELb0ELb1ELb0ELb0ELb1ELb0ELb0EEENS1_21CollectiveEpilogueFwdINS6_IJSA_NS7_ILi512EEESA_EEES9_SC_SE_Li256ELb0ELb1ELb0ELb0EEENS1_29StaticPersistentTileSchedulerILb0EEEEEEEEEvNT_6ParamsE,"ax",@progbits
	.align	128
.text._ZN7cutlass13device_kernelIN5flash11enable_sm90INS1_16FlashAttnFwdSm90INS1_25CollectiveMainloopFwdSm90ILi2EN4cute5tupleIJNS5_1CILi1EEES8_S8_EEENS6_IJNS7_ILi64EEESA_SA_EEELi512ENS_10bfloat16_tEfNS_4arch4Sm90ELb0ELb0ELb0ELb0ELb0ELb0ELb1ELb0ELb0ELb1ELb0ELb0EEENS1_21CollectiveEpilogueFwdINS6_IJSA_NS7_ILi512EEESA_EEES9_SC_SE_Li256ELb0ELb1ELb0ELb0EEENS1_29StaticPersistentTileSchedulerILb0EEEEEEEEEvNT_6ParamsE:
        .type           _ZN7cutlass13device_kernelIN5flash11enable_sm90INS1_16FlashAttnFwdSm90INS1_25CollectiveMainloopFwdSm90ILi2EN4cute5tupleIJNS5_1CILi1EEES8_S8_EEENS6_IJNS7_ILi64EEESA_SA_EEELi512ENS_10bfloat16_tEfNS_4arch4Sm90ELb0ELb0ELb0ELb0ELb0ELb0ELb1ELb0ELb0ELb1ELb0ELb0EEENS1_21CollectiveEpilogueFwdINS6_IJSA_NS7_ILi512EEESA_EEES9_SC_SE_Li256ELb0ELb1ELb0ELb0EEENS1_29StaticPersistentTileSchedulerILb0EEEEEEEEEvNT_6ParamsE,@function
        .size           _ZN7cutlass13device_kernelIN5flash11enable_sm90INS1_16FlashAttnFwdSm90INS1_25CollectiveMainloopFwdSm90ILi2EN4cute5tupleIJNS5_1CILi1EEES8_S8_EEENS6_IJNS7_ILi64EEESA_SA_EEELi512ENS_10bfloat16_tEfNS_4arch4Sm90ELb0ELb0ELb0ELb0ELb0ELb0ELb1ELb0ELb0ELb1ELb0ELb0EEENS1_21CollectiveEpilogueFwdINS6_IJSA_NS7_ILi512EEESA_EEES9_SC_SE_Li256ELb0ELb1ELb0ELb0EEENS1_29StaticPersistentTileSchedulerILb0EEEEEEEEEvNT_6ParamsE,(.L_x_57 - _ZN7cutlass13device_kernelIN5flash11enable_sm90INS1_16FlashAttnFwdSm90INS1_25CollectiveMainloopFwdSm90ILi2EN4cute5tupleIJNS5_1CILi1EEES8_S8_EEENS6_IJNS7_ILi64EEESA_SA_EEELi512ENS_10bfloat16_tEfNS_4arch4Sm90ELb0ELb0ELb0ELb0ELb0ELb0ELb1ELb0ELb0ELb1ELb0ELb0EEENS1_21CollectiveEpilogueFwdINS6_IJSA_NS7_ILi512EEESA_EEES9_SC_SE_Li256ELb0ELb1ELb0ELb0EEENS1_29StaticPersistentTileSchedulerILb0EEEEEEEEEvNT_6ParamsE)
        .other          _ZN7cutlass13device_kernelIN5flash11enable_sm90INS1_16FlashAttnFwdSm90INS1_25CollectiveMainloopFwdSm90ILi2EN4cute5tupleIJNS5_1CILi1EEES8_S8_EEENS6_IJNS7_ILi64EEESA_SA_EEELi512ENS_10bfloat16_tEfNS_4arch4Sm90ELb0ELb0ELb0ELb0ELb0ELb0ELb1ELb0ELb0ELb1ELb0ELb0EEENS1_21CollectiveEpilogueFwdINS6_IJSA_NS7_ILi512EEESA_EEES9_SC_SE_Li256ELb0ELb1ELb0ELb0EEENS1_29StaticPersistentTileSchedulerILb0EEEEEEEEEvNT_6ParamsE,@"STO_CUDA_ENTRY STV_DEFAULT"
_ZN7cutlass13device_kernelIN5flash11enable_sm90INS1_16FlashAttnFwdSm90INS1_25CollectiveMainloopFwdSm90ILi2EN4cute5tupleIJNS5_1CILi1EEES8_S8_EEENS6_IJNS7_ILi64EEESA_SA_EEELi512ENS_10bfloat16_tEfNS_4arch4Sm90ELb0ELb0ELb0ELb0ELb0ELb0ELb1ELb0ELb0ELb1ELb0ELb0EEENS1_21CollectiveEpilogueFwdINS6_IJSA_NS7_ILi512EEESA_EEES9_SC_SE_Li256ELb0ELb1ELb0ELb0EEENS1_29StaticPersistentTileSchedulerILb0EEEEEEEEEvNT_6ParamsE:
[----:B------:R-:W-:Y:S01]  /*0000*/  LDC R1, c[0x0][0x37c] ;  /* 0x0000df00ff017b82 */ /* 0x000fe20000000800 */
[----:B------:R-:W-:Y:S05]  /*0010*/  EXIT ;  /* 0x000000000000794d */ /* 0x000fea0003800000 */
.L_x_11:
        /* <DEDUP_REMOVED lines=14> */
.L_x_57:


//--------------------- .text._ZN7cutlass13device_kernelIN5flash11enable_sm90INS1_16FlashAttnFwdSm90INS1_25CollectiveMainloopFwdSm90ILi2EN4cute5tupleIJNS5_1CILi1EEES8_S8_EEENS6_IJNS7_ILi64EEESA_SA_EEELi512ENS_10bfloat16_tEfNS_4arch4Sm90ELb0ELb0ELb0ELb1ELb0ELb0ELb0ELb0ELb0ELb1ELb0ELb0EEENS1_21CollectiveEpilogueFwdINS6_IJSA_NS7_ILi512EEESA_EEES9_SC_SE_Li256ELb1ELb1ELb0ELb0EEENS1_36VarlenDynamicPersistentTileSchedulerILi64ELi64ELi256ELi128ELb0ELb1ELb1ELb0ELb1ELb1EEEEEEEEEvNT_6ParamsE --------------------------
	.section	.text._ZN7cutlass13device_kernelIN5flash11enable_sm90INS1_16FlashAttnFwdSm90INS1_25CollectiveMainloopFwdSm90ILi2EN4cute5tupleIJNS5_1CILi1EEES8_S8_EEENS6_IJNS7_ILi64EEESA_SA_EEELi512ENS_10bfloat16_tEfNS_4arch4Sm90ELb0ELb0ELb0ELb1ELb0ELb0ELb0ELb0ELb0ELb1ELb0ELb0EEENS1_21CollectiveEpilogueFwdINS6_IJSA_NS7_ILi512EEESA_EEES9_SC_SE_Li256ELb1ELb1ELb0ELb0EEENS1_36VarlenDynamicPersistentTileSchedulerILi64ELi64ELi256ELi128ELb0ELb1ELb1ELb0ELb1ELb1EEEEEEEEEvNT_6ParamsE,"ax",@progbits
	.align	128
.text._ZN7cutlass13device_kernelIN5flash11enable_sm90INS1_16FlashAttnFwdSm90INS1_25CollectiveMainloopFwdSm90ILi2EN4cute5tupleIJNS5_1CILi1EEES8_S8_EEENS6_IJNS7_ILi64EEESA_SA_EEELi512ENS_10bfloat16_tEfNS_4arch4Sm90ELb0ELb0ELb0ELb1ELb0ELb0ELb0ELb0ELb0ELb1ELb0ELb0EEENS1_21CollectiveEpilogueFwdINS6_IJSA_NS7_ILi512EEESA_EEES9_SC_SE_Li256ELb1ELb1ELb0ELb0EEENS1_36VarlenDynamicPersistentTileSchedulerILi64ELi64ELi256ELi128ELb0ELb1ELb1ELb0ELb1ELb1EEEEEEEEEvNT_6ParamsE:
        .type           _ZN7cutlass13device_kernelIN5flash11enable_sm90INS1_16FlashAttnFwdSm90INS1_25CollectiveMainloopFwdSm90ILi2EN4cute5tupleIJNS5_1CILi1EEES8_S8_EEENS6_IJNS7_ILi64EEESA_SA_EEELi512ENS_10bfloat16_tEfNS_4arch4Sm90ELb0ELb0ELb0ELb1ELb0ELb0ELb0ELb0ELb0ELb1ELb0ELb0EEENS1_21CollectiveEpilogueFwdINS6_IJSA_NS7_ILi512EEESA_EEES9_SC_SE_Li256ELb1ELb1ELb0ELb0EEENS1_36VarlenDynamicPersistentTileSchedulerILi64ELi64ELi256ELi128ELb0ELb1ELb1ELb0ELb1ELb1EEEEEEEEEvNT_6ParamsE,@function
        .size           _ZN7cutlass13device_kernelIN5flash11enable_sm90INS1_16FlashAttnFwdSm90INS1_25CollectiveMainloopFwdSm90ILi2EN4cute5tupleIJNS5_1CILi1EEES8_S8_EEENS6_IJNS7_ILi64EEESA_SA_EEELi512ENS_10bfloat16_tEfNS_4arch4Sm90ELb0ELb0ELb0ELb1ELb0ELb0ELb0ELb0ELb0ELb1ELb0ELb0EEENS1_21CollectiveEpilogueFwdINS6_IJSA_NS7_ILi512EEESA_EEES9_SC_SE_Li256ELb1ELb1ELb0ELb0EEENS1_36VarlenDynamicPersistentTileSchedulerILi64ELi64ELi256ELi128ELb0ELb1ELb1ELb0ELb1ELb1EEEEEEEEEvNT_6ParamsE,(.L_x_58 - _ZN7cutlass13device_kernelIN5flash11enable_sm90INS1_16FlashAttnFwdSm90INS1_25CollectiveMainloopFwdSm90ILi2EN4cute5tupleIJNS5_1CILi1EEES8_S8_EEENS6_IJNS7_ILi64EEESA_SA_EEELi512ENS_10bfloat16_tEfNS_4arch4Sm90ELb0ELb0ELb0ELb1ELb0ELb0ELb0ELb0ELb0ELb1ELb0ELb0EEENS1_21CollectiveEpilogueFwdINS6_IJSA_NS7_ILi512EEESA_EEES9_SC_SE_Li256ELb1ELb1ELb0ELb0EEENS1_36VarlenDynamicPersistentTileSchedulerILi64ELi64ELi256ELi128ELb0ELb1ELb1ELb0ELb1ELb1EEEEEEEEEvNT_6ParamsE)
        .other          _ZN7cutlass13device_kernelIN5flash11enable_sm90INS1_16FlashAttnFwdSm90INS1_25CollectiveMainloopFwdSm90ILi2EN4cute5tupleIJNS5_1CILi1EEES8_S8_EEENS6_IJNS7_ILi64EEESA_SA_EEELi512ENS_10bfloat16_tEfNS_4arch4Sm90ELb0ELb0ELb0ELb1ELb0ELb0ELb0ELb0ELb0ELb1ELb0ELb0EEENS1_21CollectiveEpilogueFwdINS6_IJSA_NS7_ILi512EEESA_EEES9_SC_SE_Li256ELb1ELb1ELb0ELb0EEENS1_36VarlenDynamicPersistentTileSchedulerILi64ELi64ELi256ELi128ELb0ELb1ELb1ELb0ELb1ELb1EEEEEEEEEvNT_6ParamsE,@"STO_CUDA_ENTRY STV_DEFAULT"
_ZN7cutlass13device_kernelIN5flash11enable_sm90INS1_16FlashAttnFwdSm90INS1_25CollectiveMainloopFwdSm90ILi2EN4cute5tupleIJNS5_1CILi1EEES8_S8_EEENS6_IJNS7_ILi64EEESA_SA_EEELi512ENS_10bfloat16_tEfNS_4arch4Sm90ELb0ELb0ELb0ELb1ELb0ELb0ELb0ELb0ELb0ELb1ELb0ELb0EEENS1_21CollectiveEpilogueFwdINS6_IJSA_NS7_ILi512EEESA_EEES9_SC_SE_Li256ELb1ELb1ELb0ELb0EEENS1_36VarlenDynamicPersistentTileSchedulerILi64ELi64ELi256ELi128ELb0ELb1ELb1ELb0ELb1ELb1EEEEEEEEEvNT_6ParamsE:
[----:B------:R-:W-:Y:S01]  /*0000*/  LDC R1, c[0x0][0x37c] ;  /* 0x0000df00ff017b82 */ /* 0x000fe20000000800 */
[----:B------:R-:W-:Y:S05]  /*0010*/  EXIT ;  /* 0x000000000000794d */ /* 0x000fea0003800000 */
.L_x_12:
        /* <DEDUP_REMOVED lines=14> */
.L_x_58:


//--------------------- .text._ZN7cutlass13device_kernelIN5flash11enable_sm90INS1_16FlashAttnFwdSm90INS1_25CollectiveMainloopFwdSm90ILi2EN4cute5tupleIJNS5_1CILi1EEES8_S8_EEENS6_IJNS7_ILi64EEESA_SA_EEELi512ENS_10bfloat16_tEfNS_4arch4Sm90ELb0ELb0ELb0ELb1ELb0ELb1ELb0ELb0ELb0ELb1ELb0ELb0EEENS1_21CollectiveEpilogueFwdINS6_IJSA_NS7_ILi512EEESA_EEES9_SC_SE_Li256ELb1ELb1ELb0ELb0EEENS1_36VarlenDynamicPersistentTileSchedulerILi64ELi64ELi256ELi128ELb0ELb1ELb1ELb0ELb1ELb1EEEEEEEEEvNT_6ParamsE --------------------------
	.section	.text._ZN7cutlass13device_kernelIN5flash11enable_sm90INS1_16FlashAttnFwdSm90INS1_25CollectiveMainloopFwdSm90ILi2EN4cute5tupleIJNS5_1CILi1EEES8_S8_EEENS6_IJNS7_ILi64EEESA_SA_EEELi512ENS_10bfloat16_tEfNS_4arch4Sm90ELb0ELb0ELb0ELb1ELb0ELb1ELb0ELb0ELb0ELb1ELb0ELb0EEENS1_21CollectiveEpilogueFwdINS6_IJSA_NS7_ILi512EEESA_EEES9_SC_SE_Li256ELb1ELb1ELb0ELb0EEENS1_36VarlenDynamicPersistentTileSchedulerILi64ELi64ELi256ELi128ELb0ELb1ELb1ELb0ELb1ELb1EEEEEEEEEvNT_6ParamsE,"ax",@progbits
	.align	128
.text._ZN7cutlass13device_kernelIN5flash11enable_sm90INS1_16FlashAttnFwdSm90INS1_25CollectiveMainloopFwdSm90ILi2EN4cute5tupleIJNS5_1CILi1EEES8_S8_EEENS6_IJNS7_ILi64EEESA_SA_EEELi512ENS_10bfloat16_tEfNS_4arch4Sm90ELb0ELb0ELb0ELb1ELb0ELb1ELb0ELb0ELb0ELb1ELb0ELb0EEENS1_21CollectiveEpilogueFwdINS6_IJSA_NS7_ILi512EEESA_EEES9_SC_SE_Li256ELb1ELb1ELb0ELb0EEENS1_36VarlenDynamicPersistentTileSchedulerILi64ELi64ELi256ELi128ELb0ELb1ELb1ELb0ELb1ELb1EEEEEEEEEvNT_6ParamsE:
        .type           _ZN7cutlass13device_kernelIN5flash11enable_sm90INS1_16FlashAttnFwdSm90INS1_25CollectiveMainloopFwdSm90ILi2EN4cute5tupleIJNS5_1CILi1EEES8_S8_EEENS6_IJNS7_ILi64EEESA_SA_EEELi512ENS_10bfloat16_tEfNS_4arch4Sm90ELb0ELb0ELb0ELb1ELb0ELb1ELb0ELb0ELb0ELb1ELb0ELb0EEENS1_21CollectiveEpilogueFwdINS6_IJSA_NS7_ILi512EEESA_EEES9_SC_SE_Li256ELb1ELb1ELb0ELb0EEENS1_36VarlenDynamicPersistentTileSchedulerILi64ELi64ELi256ELi128ELb0ELb1ELb1ELb0ELb1ELb1EEEEEEEEEvNT_6ParamsE,@function
        .size           _ZN7cutlass13device_kernelIN5flash11enable_sm90INS1_16FlashAttnFwdSm90INS1_25CollectiveMainloopFwdSm90ILi2EN4cute5tupleIJNS5_1CILi1EEES8_S8_EEENS6_IJNS7_ILi64EEESA_SA_EEELi512ENS_10bfloat16_tEfNS_4arch4Sm90ELb0ELb0ELb0ELb1ELb0ELb1ELb0ELb0ELb0ELb1ELb0ELb0EEENS1_21CollectiveEpilogueFwdINS6_IJSA_NS7_ILi512EEESA_EEES9_SC_SE_Li256ELb1ELb1ELb0ELb0EEENS1_36VarlenDynamicPersistentTileSchedulerILi64ELi64ELi256ELi128ELb0ELb1ELb1ELb0ELb1ELb1EEEEEEEEEvNT_6ParamsE,(.L_x_59 - _ZN7cutlass13device_kernelIN5flash11enable_sm90INS1_16FlashAttnFwdSm90INS1_25CollectiveMainloopFwdSm90ILi2EN4cute5tupleIJNS5_1CILi1EEES8_S8_EEENS6_IJNS7_ILi64EEESA_SA_EEELi512ENS_10bfloat16_tEfNS_4arch4Sm90ELb0ELb0ELb0ELb1ELb0ELb1ELb0ELb0ELb0ELb1ELb0ELb0EEENS1_21CollectiveEpilogueFwdINS6_IJSA_NS7_ILi512EEESA_EEES9_SC_SE_Li256ELb1ELb1ELb0ELb0EEENS1_36VarlenDynamicPersistentTileSchedulerILi64ELi64ELi256ELi128ELb0ELb1ELb1ELb0ELb1ELb1EEEEEEEEEvNT_6ParamsE)
        .other          _ZN7cutlass13device_kernelIN5flash11enable_sm90INS1_16FlashAttnFwdSm90INS1_25CollectiveMainloopFwdSm90ILi2EN4cute5tupleIJNS5_1CILi1EEES8_S8_EEENS6_IJNS7_ILi64EEESA_SA_EEELi512ENS_10bfloat16_tEfNS_4arch4Sm90ELb0ELb0ELb0ELb1ELb0ELb1ELb0ELb0ELb0ELb1ELb0ELb0EEENS1_21CollectiveEpilogueFwdINS6_IJSA_NS7_ILi512EEESA_EEES9_SC_SE_Li256ELb1ELb1ELb0ELb0EEENS1_36VarlenDynamicPersistentTileSchedulerILi64ELi64ELi256ELi128ELb0ELb1ELb1ELb0ELb1ELb1EEEEEEEEEvNT_6ParamsE,@"STO_CUDA_ENTRY STV_DEFAULT"
_ZN7cutlass13device_kernelIN5flash11enable_sm90INS1_16FlashAttnFwdSm90INS1_25CollectiveMainloopFwdSm90ILi2EN4cute5tupleIJNS5_1CILi1EEES8_S8_EEENS6_IJNS7_ILi64EEESA_SA_EEELi512ENS_10bfloat16_tEfNS_4arch4Sm90ELb0ELb0ELb0ELb1ELb0ELb1ELb0ELb0ELb0ELb1ELb0ELb0EEENS1_21CollectiveEpilogueFwdINS6_IJSA_NS7_ILi512EEESA_EEES9_SC_SE_Li256ELb1ELb1ELb0ELb0EEENS1_36VarlenDynamicPersistentTileSchedulerILi64ELi64ELi256ELi128ELb0ELb1ELb1ELb0ELb1ELb1EEEEEEEEEvNT_6ParamsE:
[----:B------:R-:W-:Y:S01]  /*0000*/  LDC R1, c[0x0][0x37c] ;  /* 0x0000df00ff017b82 */ /* 0x000fe20000000800 */
[----:B------:R-:W-:Y:S05]  /*0010*/  EXIT ;  /* 0x000000000000794d */ /* 0x000fea0003800000 */
.L_x_13:
        /* <DEDUP_REMOVED lines=14> */
.L_x_59:


//--------------------- .text._ZN7cutlass13device_kernelIN5flash11enable_sm90INS1_16FlashAttnFwdSm90INS1_25CollectiveMainloopFwdSm90ILi2EN4cute5tupleIJNS5_1CILi1EEES8_S8_EEENS6_IJNS7_ILi64EEESA_SA_EEELi512ENS_10bfloat16_tEfNS_4arch4Sm90ELb0ELb0ELb0ELb1ELb0ELb0ELb1ELb0ELb0ELb1ELb0ELb0EEENS1_21CollectiveEpilogueFwdINS6_IJSA_NS7_ILi512EEESA_EEES9_SC_SE_Li256ELb1ELb1ELb0ELb0EEENS1_36VarlenDynamicPersistentTileSchedulerILi64ELi64ELi256ELi128ELb0ELb1ELb1ELb0ELb1ELb1EEEEEEEEEvNT_6ParamsE --------------------------
	.section	.text._ZN7cutlass13device_kernelIN5flash11enable_sm90INS1_16FlashAttnFwdSm90INS1_25CollectiveMainloopFwdSm90ILi2EN4cute5tupleIJNS5_1CILi1EEES8_S8_EEENS6_IJNS7_ILi64EEESA_SA_EEELi512ENS_10bfloat16_tEfNS_4arch4Sm90ELb0ELb0ELb0ELb1ELb0ELb0ELb1ELb0ELb0ELb1ELb0ELb0EEENS1_21CollectiveEpilogueFwdINS6_IJSA_NS7_ILi512EEESA_EEES9_SC_SE_Li256ELb1ELb1ELb0ELb0EEENS1_36VarlenDynamicPersistentTileSchedulerILi64ELi64ELi256ELi128ELb0ELb1ELb1ELb0ELb1ELb1EEEEEEEEEvNT_6ParamsE,"ax",@progbits
	.align	128
.text._ZN7cutlass13device_kernelIN5flash11enable_sm90INS1_16FlashAttnFwdSm90INS1_25CollectiveMainloopFwdSm90ILi2EN4cute5tupleIJNS5_1CILi1EEES8_S8_EEENS6_IJNS7_ILi64EEESA_SA_EEELi512ENS_10bfloat16_tEfNS_4arch4Sm90ELb0ELb0ELb0ELb1ELb0ELb0ELb1ELb0ELb0ELb1ELb0ELb0EEENS1_21CollectiveEpilogueFwdINS6_IJSA_NS7_ILi512EEESA_EEES9_SC_SE_Li256ELb1ELb1ELb0ELb0EEENS1_36VarlenDynamicPersistentTileSchedulerILi64ELi64ELi256ELi128ELb0ELb1ELb1ELb0ELb1ELb1EEEEEEEEEvNT_6ParamsE:
        .type           _ZN7cutlass13device_kernelIN5flash11enable_sm90INS1_16FlashAttnFwdSm90INS1_25CollectiveMainloopFwdSm90ILi2EN4cute5tupleIJNS5_1CILi1EEES8_S8_EEENS6_IJNS7_ILi64EEESA_SA_EEELi512ENS_10bfloat16_tEfNS_4arch4Sm90ELb0ELb0ELb0ELb1ELb0ELb0ELb1ELb0ELb0ELb1ELb0ELb0EEENS1_21CollectiveEpilogueFwdINS6_IJSA_NS7_ILi512EEESA_EEES9_SC_SE_Li256ELb1ELb1ELb0ELb0EEENS1_36VarlenDynamicPersistentTileSchedulerILi64ELi64ELi256ELi128ELb0ELb1ELb1ELb0ELb1ELb1EEEEEEEEEvNT_6ParamsE,@function
        .size           _ZN7cutlass13device_kernelIN5flash11enable_sm90INS1_16FlashAttnFwdSm90INS1_25CollectiveMainloopFwdSm90ILi2EN4cute5tupleIJNS5_1CILi1EEES8_S8_EEENS6_IJNS7_ILi64EEESA_SA_EEELi512ENS_10bfloat16_tEfNS_4arch4Sm90ELb0ELb0ELb0ELb1ELb0ELb0ELb1ELb0ELb0ELb1ELb0ELb0EEENS1_21CollectiveEpilogueFwdINS6_IJSA_NS7_ILi512EEESA_EEES9_SC_SE_Li256ELb1ELb1ELb0ELb0EEENS1_36VarlenDynamicPersistentTileSchedulerILi64ELi64ELi256ELi128ELb0ELb1ELb1ELb0ELb1ELb1EEEEEEEEEvNT_6ParamsE,(.L_x_60 - _ZN7cutlass13device_kernelIN5flash11enable_sm90INS1_16FlashAttnFwdSm90INS1_25CollectiveMainloopFwdSm90ILi2EN4cute5tupleIJNS5_1CILi1EEES8_S8_EEENS6_IJNS7_ILi64EEESA_SA_EEELi512ENS_10bfloat16_tEfNS_4arch4Sm90ELb0ELb0ELb0ELb1ELb0ELb0ELb1ELb0ELb0ELb1ELb0ELb0EEENS1_21CollectiveEpilogueFwdINS6_IJSA_NS7_ILi512EEESA_EEES9_SC_SE_Li256ELb1ELb1ELb0ELb0EEENS1_36VarlenDynamicPersistentTileSchedulerILi64ELi64ELi256ELi128ELb0ELb1ELb1ELb0ELb1ELb1EEEEEEEEEvNT_6ParamsE)
        .other          _ZN7cutlass13device_kernelIN5flash11enable_sm90INS1_16FlashAttnFwdSm90INS1_25CollectiveMainloopFwdSm90ILi2EN4cute5tupleIJNS5_1CILi1EEES8_S8_EEENS6_IJNS7_ILi64EEESA_SA_EEELi512ENS_10bfloat16_tEfNS_4arch4Sm90ELb0ELb0ELb0ELb1ELb0ELb0ELb1ELb0ELb0ELb1ELb0ELb0EEENS1_21CollectiveEpilogueFwdINS6_IJSA_NS7_ILi512EEESA_EEES9_SC_SE_Li256ELb1ELb1ELb0ELb0EEENS1_36VarlenDynamicPersistentTileSchedulerILi64ELi64ELi256ELi128ELb0ELb1ELb1ELb0ELb1ELb1EEEEEEEEEvNT_6ParamsE,@"STO_CUDA_ENTRY STV_DEFAULT"
_ZN7cutlass13device_kernelIN5flash11enable_sm90INS1_16FlashAttnFwdSm90INS1_25CollectiveMainloopFwdSm90ILi2EN4cute5tupleIJNS5_1CILi1EEES8_S8_EEENS6_IJNS7_ILi64EEESA_SA_EEELi512ENS_10bfloat16_tEfNS_4arch4Sm90ELb0ELb0ELb0ELb1ELb0ELb0ELb1ELb0ELb0ELb1ELb0ELb0EEENS1_21CollectiveEpilogueFwdINS6_IJSA_NS7_ILi512EEESA_EEES9_SC_SE_Li256ELb1ELb1ELb0ELb0EEENS1_36VarlenDynamicPersistentTileSchedulerILi64ELi64ELi256ELi128ELb0ELb1ELb1ELb0ELb1ELb1EEEEEEEEEvNT_6ParamsE:
[----:B------:R-:W-:Y:S01]  /*0000*/  LDC R1, c[0x0][0x37c] ;  /* 0x0000df00ff017b82 */ /* 0x000fe20000000800 */
[----:B------:R-:W-:Y:S05]  /*0010*/  EXIT ;  /* 0x000000000000794d */ /* 0x000fea0003800000 */
.L_x_14:
        /* <DEDUP_REMOVED lines=14> */
.L_x_60:


//--------------------- .text._ZN7cutlass13device_kernelIN5flash11enable_sm90INS1_16FlashAttnFwdSm90INS1_25CollectiveMainloopFwdSm90ILi2EN4cute5tupleIJNS5_1CILi1EEES8_S8_EEENS6_IJNS7_ILi64EEESA_SA_EEELi512ENS_10bfloat16_tEfNS_4arch4Sm90ELb0ELb0ELb0ELb1ELb0ELb1ELb1ELb0ELb0ELb1ELb0ELb0EEENS1_21CollectiveEpilogueFwdINS6_IJSA_NS7_ILi512EEESA_EEES9_SC_SE_Li256ELb1ELb1ELb0ELb0EEENS1_36VarlenDynamicPersistentTileSchedulerILi64ELi64ELi256ELi128ELb0ELb1ELb1ELb0ELb1ELb1EEEEEEEEEvNT_6ParamsE --------------------------
	.section	.text._ZN7cutlass13device_kernelIN5flash11enable_sm90INS1_16FlashAttnFwdSm90INS1_25CollectiveMainloopFwdSm90ILi2EN4cute5tupleIJNS5_1CILi1EEES8_S8_EEENS6_IJNS7_ILi64EEESA_SA_EEELi512ENS_10bfloat16_tEfNS_4arch4Sm90ELb0ELb0ELb0ELb1ELb0ELb1ELb1ELb0ELb0ELb1ELb0ELb0EEENS1_21CollectiveEpilogueFwdINS6_IJSA_NS7_ILi512EEESA_EEES9_SC_SE_Li256ELb1ELb1ELb0ELb0EEENS1_36VarlenDynamicPersistentTileSchedulerILi64ELi64ELi256ELi128ELb0ELb1ELb1ELb0ELb1ELb1EEEEEEEEEvNT_6ParamsE,"ax",@progbits
	.align	128
.text._ZN7cutlass13device_kernelIN5flash11enable_sm90INS1_16FlashAttnFwdSm90INS1_25CollectiveMainloopFwdSm90ILi2EN4cute5tupleIJNS5_1CILi1EEES8_S8_EEENS6_IJNS7_ILi64EEESA_SA_EEELi512ENS_10bfloat16_tEfNS_4arch4Sm90ELb0ELb0ELb0ELb1ELb0ELb1ELb1ELb0ELb0ELb1ELb0ELb0EEENS1_21CollectiveEpilogueFwdINS6_IJSA_NS7_ILi512EEESA_EEES9_SC_SE_Li256ELb1ELb1ELb0ELb0EEENS1_36VarlenDynamicPersistentTileSchedulerILi64ELi64ELi256ELi128ELb0ELb1ELb1ELb0ELb1ELb1EEEEEEEEEvNT_6ParamsE:
        .type           _ZN7cutlass13device_kernelIN5flash11enable_sm90INS1_16FlashAttnFwdSm90INS1_25CollectiveMainloopFwdSm90ILi2EN4cute5tupleIJNS5_1CILi1EEES8_S8_EEENS6_IJNS7_ILi64EEESA_SA_EEELi512ENS_10bfloat16_tEfNS_4arch4Sm90ELb0ELb0ELb0ELb1ELb0ELb1ELb1ELb0ELb0ELb1ELb0ELb0EEENS1_21CollectiveEpilogueFwdINS6_IJSA_NS7_ILi512EEESA_EEES9_SC_SE_Li256ELb1ELb1ELb0ELb0EEENS1_36VarlenDynamicPersistentTileSchedulerILi64ELi64ELi256ELi128ELb0ELb1ELb1ELb0ELb1ELb1EEEEEEEEEvNT_6ParamsE,@function
        .size           _ZN7cutlass13device_kernelIN5flash11enable_sm90INS1_16FlashAttnFwdSm90INS1_25CollectiveMainloopFwdSm90ILi2EN4cute5tupleIJNS5_1CILi1EEES8_S8_EEENS6_IJNS7_ILi64EEESA_SA_EEELi512ENS_10bfloat16_tEfNS_4arch4Sm90ELb0ELb0ELb0ELb1ELb0ELb1ELb1ELb0ELb0ELb1ELb0ELb0EEENS1_21CollectiveEpilogueFwdINS6_IJSA_NS7_ILi512EEESA_EEES9_SC_SE_Li256ELb1ELb1ELb0ELb0EEENS1_36VarlenDynamicPersistentTileSchedulerILi64ELi64ELi256ELi128ELb0ELb1ELb1ELb0ELb1ELb1EEEEEEEEEvNT_6ParamsE,(.L_x_61 - _ZN7cutlass13device_kernelIN5flash11enable_sm90INS1_16FlashAttnFwdSm90INS1_25CollectiveMainloopFwdSm90ILi2EN4cute5tupleIJNS5_1CILi1EEES8_S8_EEENS6_IJNS7_ILi64EEESA_SA_EEELi512ENS_10bfloat16_tEfNS_4arch4Sm90ELb0ELb0ELb0ELb1ELb0ELb1ELb1ELb0ELb0ELb1ELb0ELb0EEENS1_21CollectiveEpilogueFwdINS6_IJSA_NS7_ILi512EEESA_EEES9_SC_SE_Li256ELb1ELb1ELb0ELb0EEENS1_36VarlenDynamicPersistentTileSchedulerILi64ELi64ELi256ELi128ELb0ELb1ELb1ELb0ELb1ELb1EEEEEEEEEvNT_6ParamsE)
        .other          _ZN7cutlass13device_kernelIN5flash11enable_sm90INS1_16FlashAttnFwdSm90INS1_25CollectiveMainloopFwdSm90ILi2EN4cute5tupleIJNS5_1CILi1EEES8_S8_EEENS6_IJNS7_ILi64EEESA_SA_EEELi512ENS_10bfloat16_tEfNS_4arch4Sm90ELb0ELb0ELb0ELb1ELb0ELb1ELb1ELb0ELb0ELb1ELb0ELb0EEENS1_21CollectiveEpilogueFwdINS6_IJSA_NS7_ILi512EEESA_EEES9_SC_SE_Li256ELb1ELb1ELb0ELb0EEENS1_36VarlenDynamicPersistentTileSchedulerILi64ELi64ELi256ELi128ELb0ELb1ELb1ELb0ELb1ELb1EEEEEEEEEvNT_6ParamsE,@"STO_CUDA_ENTRY STV_DEFAULT"
_ZN7cutlass13device_kernelIN5flash11enable_sm90INS1_16FlashAttnFwdSm90INS1_25CollectiveMainloopFwdSm90ILi2EN4cute5tupleIJNS5_1CILi1EEES8_S8_EEENS6_IJNS7_ILi64EEESA_SA_EEELi512ENS_10bfloat16_tEfNS_4arch4Sm90ELb0ELb0ELb0ELb1ELb0ELb1ELb1ELb0ELb0ELb1ELb0ELb0EEENS1_21CollectiveEpilogueFwdINS6_IJSA_NS7_ILi512EEESA_EEES9_SC_SE_Li256ELb1ELb1ELb0ELb0EEENS1_36VarlenDynamicPersistentTileSchedulerILi64ELi64ELi256ELi128ELb0ELb1ELb1ELb0ELb1ELb1EEEEEEEEEvNT_6ParamsE:
[----:B------:R-:W-:Y:S01]  /*0000*/  LDC R1, c[0x0][0x37c] ;  /* 0x0000df00ff017b82 */ /* 0x000fe20000000800 */
[----:B------:R-:W-:Y:S05]  /*0010*/  EXIT ;  /* 0x000000000000794d */ /* 0x000fea0003800000 */
.L_x_15:
        /* <DEDUP_REMOVED lines=14> */
.L_x_61:


//--------------------- .text._ZN7cutlass13device_kernelIN5flash11enable_sm90INS1_16FlashAttnFwdSm90INS1_25CollectiveMainloopFwdSm90ILi2EN4cute5tupleIJNS5_1CILi1EEES8_S8_EEENS6_IJNS7_ILi64EEESA_SA_EEELi512ENS_10bfloat16_tEfNS_4arch4Sm90ELb0ELb1ELb0ELb0ELb0ELb0ELb0ELb0ELb0ELb1ELb0ELb0EEENS1_21CollectiveEpilogueFwdINS6_IJSA_NS7_ILi512EEESA_EEES9_SC_SE_Li256ELb0ELb1ELb0ELb0EEENS1_30DynamicPersistentTileSchedulerILi256ELi128ELb0ELb1ELb1EEEEEEEEEvNT_6ParamsE --------------------------
	.section	.text._ZN7cutlass13device_kernelIN5flash11enable_sm90INS1_16FlashAttnFwdSm90INS1_25CollectiveMainloopFwdSm90ILi2EN4cute5tupleIJNS5_1CILi1EEES8_S8_EEENS6_IJNS7_ILi64EEESA_SA_EEELi512ENS_10bfloat16_tEfNS_4arch4Sm90ELb0ELb1ELb0ELb0ELb0ELb0ELb0ELb0ELb0ELb1ELb0ELb0EEENS1_21CollectiveEpilogueFwdINS6_IJSA_NS7_ILi512EEESA_EEES9_SC_SE_Li256ELb0ELb1ELb0ELb0EEENS1_30DynamicPersistentTileSchedulerILi256ELi128ELb0ELb1ELb1EEEEEEEEEvNT_6ParamsE,"ax",@progbits
	.align	128
.text._ZN7cutlass13device_kernelIN5flash11enable_sm90INS1_16FlashAttnFwdSm90INS1_25CollectiveMainloopFwdSm90ILi2EN4cute5tupleIJNS5_1CILi1EEES8_S8_EEENS6_IJNS7_ILi64EEESA_SA_EEELi512ENS_10bfloat16_tEfNS_4arch4Sm90ELb0ELb1ELb0ELb0ELb0ELb0ELb0ELb0ELb0ELb1ELb0ELb0EEENS1_21CollectiveEpilogueFwdINS6_IJSA_NS7_ILi512EEESA_EEES9_SC_SE_Li256ELb0ELb1ELb0ELb0EEENS1_30DynamicPersistentTileSchedulerILi256ELi128ELb0ELb1ELb1EEEEEEEEEvNT_6ParamsE:
        .type           _ZN7cutlass13device_kernelIN5flash11enable_sm90INS1_16FlashAttnFwdSm90INS1_25CollectiveMainloopFwdSm90ILi2EN4cute5tupleIJNS5_1CILi1EEES8_S8_EEENS6_IJNS7_ILi64EEESA_SA_EEELi512ENS_10bfloat16_tEfNS_4arch4Sm90ELb0ELb1ELb0ELb0ELb0ELb0ELb0ELb0ELb0ELb1ELb0ELb0EEENS1_21CollectiveEpilogueFwdINS6_IJSA_NS7_ILi512EEESA_EEES9_SC_SE_Li256ELb0ELb1ELb0ELb0EEENS1_30DynamicPersistentTileSchedulerILi256ELi128ELb0ELb1ELb1EEEEEEEEEvNT_6ParamsE,@function
        .size           _ZN7cutlass13device_kernelIN5flash11enable_sm90INS1_16FlashAttnFwdSm90INS1_25CollectiveMainloopFwdSm90ILi2EN4cute5tupleIJNS5_1CILi1EEES8_S8_EEENS6_IJNS7_ILi64EEESA_SA_EEELi512ENS_10bfloat16_tEfNS_4arch4Sm90ELb0ELb1ELb0ELb0ELb0ELb0ELb0ELb0ELb0ELb1ELb0ELb0EEENS1_21CollectiveEpilogueFwdINS6_IJSA_NS7_ILi512EEESA_EEES9_SC_SE_Li256ELb0ELb1ELb0ELb0EEENS1_30DynamicPersistentTileSchedulerILi256ELi128ELb0ELb1ELb1EEEEEEEEEvNT_6ParamsE,(.L_x_62 - _ZN7cutlass13device_kernelIN5flash11enable_sm90INS1_16FlashAttnFwdSm90INS1_25CollectiveMainloopFwdSm90ILi2EN4cute5tupleIJNS5_1CILi1EEES8_S8_EEENS6_IJNS7_ILi64EEESA_SA_EEELi512ENS_10bfloat16_tEfNS_4arch4Sm90ELb0ELb1ELb0ELb0ELb0ELb0ELb0ELb0ELb0ELb1ELb0ELb0EEENS1_21CollectiveEpilogueFwdINS6_IJSA_NS7_ILi512EEESA_EEES9_SC_SE_Li256ELb0ELb1ELb0ELb0EEENS1_30DynamicPersistentTileSchedulerILi256ELi128ELb0ELb1ELb1EEEEEEEEEvNT_6ParamsE)
        .other          _ZN7cutlass13device_kernelIN5flash11enable_sm90INS1_16FlashAttnFwdSm90INS1_25CollectiveMainloopFwdSm90ILi2EN4cute5tupleIJNS5_1CILi1EEES8_S8_EEENS6_IJNS7_ILi64EEESA_SA_EEELi512ENS_10bfloat16_tEfNS_4arch4Sm90ELb0ELb1ELb0ELb0ELb0ELb0ELb0ELb0ELb0ELb1ELb0ELb0EEENS1_21CollectiveEpilogueFwdINS6_IJSA_NS7_ILi512EEESA_EEES9_SC_SE_Li256ELb0ELb1ELb0ELb0EEENS1_30DynamicPersistentTileSchedulerILi256ELi128ELb0ELb1ELb1EEEEEEEEEvNT_6ParamsE,@"STO_CUDA_ENTRY STV_DEFAULT"
_ZN7cutlass13device_kernelIN5flash11enable_sm90INS1_16FlashAttnFwdSm90INS1_25CollectiveMainloopFwdSm90ILi2EN4cute5tupleIJNS5_1CILi1EEES8_S8_EEENS6_IJNS7_ILi64EEESA_SA_EEELi512ENS_10bfloat16_tEfNS_4arch4Sm90ELb0ELb1ELb0ELb0ELb0ELb0ELb0ELb0ELb0ELb1ELb0ELb0EEENS1_21CollectiveEpilogueFwdINS6_IJSA_NS7_ILi512EEESA_EEES9_SC_SE_Li256ELb0ELb1ELb0ELb0EEENS1_30DynamicPersistentTileSchedulerILi256ELi128ELb0ELb1ELb1EEEEEEEEEvNT_6ParamsE:
[----:B------:R-:W-:Y:S01]  /*0000*/  LDC R1, c[0x0][0x37c] ;  /* 0x0000df00ff017b82 */ /* 0x000fe20000000800 */
[----:B------:R-:W-:Y:S05]  /*0010*/  EXIT ;  /* 0x000000000000794d */ /* 0x000fea0003800000 */
.L_x_16:
        /* <DEDUP_REMOVED lines=14> */
.L_x_62:


//--------------------- .text._ZN7cutlass13device_kernelIN5flash11enable_sm90INS1_16FlashAttnFwdSm90INS1_25CollectiveMainloopFwdSm90ILi2EN4cute5tupleIJNS5_1CILi1EEES8_S8_EEENS6_IJNS7_ILi64EEESA_SA_EEELi512ENS_10bfloat16_tEfNS_4arch4Sm90ELb0ELb1ELb0ELb0ELb0ELb0ELb1ELb0ELb0ELb1ELb0ELb0EEENS1_21CollectiveEpilogueFwdINS6_IJSA_NS7_ILi512EEESA_EEES9_SC_SE_Li256ELb0ELb1ELb0ELb0EEENS1_30DynamicPersistentTileSchedulerILi256ELi128ELb0ELb1ELb1EEEEEEEEEvNT_6ParamsE --------------------------
	.section	.text._ZN7cutlass13device_kernelIN5flash11enable_sm90INS1_16FlashAttnFwdSm90INS1_25CollectiveMainloopFwdSm90ILi2EN4cute5tupleIJNS5_1CILi1EEES8_S8_EEENS6_IJNS7_ILi64EEESA_SA_EEELi512ENS_10bfloat16_tEfNS_4arch4Sm90ELb0ELb1ELb0ELb0ELb0ELb0ELb1ELb0ELb0ELb1ELb0ELb0EEENS1_21CollectiveEpilogueFwdINS6_IJSA_NS7_ILi512EEESA_EEES9_SC_SE_Li256ELb0ELb1ELb0ELb0EEENS1_30DynamicPersistentTileSchedulerILi256ELi128ELb0ELb1ELb1EEEEEEEEEvNT_6ParamsE,"ax",@progbits
	.align	128
.text._ZN7cutlass13device_kernelIN5flash11enable_sm90INS1_16FlashAttnFwdSm90INS1_25CollectiveMainloopFwdSm90ILi2EN4cute5tupleIJNS5_1CILi1EEES8_S8_EEENS6_IJNS7_ILi64EEESA_SA_EEELi512ENS_10bfloat16_tEfNS_4arch4Sm90ELb0ELb1ELb0ELb0ELb0ELb0ELb1ELb0ELb0ELb1ELb0ELb0EEENS1_21CollectiveEpilogueFwdINS6_IJSA_NS7_ILi512EEESA_EEES9_SC_SE_Li256ELb0ELb1ELb0ELb0EEENS1_30DynamicPersistentTileSchedulerILi256ELi128ELb0ELb1ELb1EEEEEEEEEvNT_6ParamsE:
        .type           _ZN7cutlass13device_kernelIN5flash11enable_sm90INS1_16FlashAttnFwdSm90INS1_25CollectiveMainloopFwdSm90ILi2EN4cute5tupleIJNS5_1CILi1EEES8_S8_EEENS6_IJNS7_ILi64EEESA_SA_EEELi512ENS_10bfloat16_tEfNS_4arch4Sm90ELb0ELb1ELb0ELb0ELb0ELb0ELb1ELb0ELb0ELb1ELb0ELb0EEENS1_21CollectiveEpilogueFwdINS6_IJSA_NS7_ILi512EEESA_EEES9_SC_SE_Li256ELb0ELb1ELb0ELb0EEENS1_30DynamicPersistentTileSchedulerILi256ELi128ELb0ELb1ELb1EEEEEEEEEvNT_6ParamsE,@function
        .size           _ZN7cutlass13device_kernelIN5flash11enable_sm90INS1_16FlashAttnFwdSm90INS1_25CollectiveMainloopFwdSm90ILi2EN4cute5tupleIJNS5_1CILi1EEES8_S8_EEENS6_IJNS7_ILi64EEESA_SA_EEELi512ENS_10bfloat16_tEfNS_4arch4Sm90ELb0ELb1ELb0ELb0ELb0ELb0ELb1ELb0ELb0ELb1ELb0ELb0EEENS1_21CollectiveEpilogueFwdINS6_IJSA_NS7_ILi512EEESA_EEES9_SC_SE_Li256ELb0ELb1ELb0ELb0EEENS1_30DynamicPersistentTileSchedulerILi256ELi128ELb0ELb1ELb1EEEEEEEEEvNT_6ParamsE,(.L_x_63 - _ZN7cutlass13device_kernelIN5flash11enable_sm90INS1_16FlashAttnFwdSm90INS1_25CollectiveMainloopFwdSm90ILi2EN4cute5tupleIJNS5_1CILi1EEES8_S8_EEENS6_IJNS7_ILi64EEESA_SA_EEELi512ENS_10bfloat16_tEfNS_4arch4Sm90ELb0ELb1ELb0ELb0ELb0ELb0ELb1ELb0ELb0ELb1ELb0ELb0EEENS1_21CollectiveEpilogueFwdINS6_IJSA_NS7_ILi512EEESA_EEES9_SC_SE_Li256ELb0ELb1ELb0ELb0EEENS1_30DynamicPersistentTileSchedulerILi256ELi128ELb0ELb1ELb1EEEEEEEEEvNT_6ParamsE)
        .other          _ZN7cutlass13device_kernelIN5flash11enable_sm90INS1_16FlashAttnFwdSm90INS1_25CollectiveMainloopFwdSm90ILi2EN4cute5tupleIJNS5_1CILi1EEES8_S8_EEENS6_IJNS7_ILi64EEESA_SA_EEELi512ENS_10bfloat16_tEfNS_4arch4Sm90ELb0ELb1ELb0ELb0ELb0ELb0ELb1ELb0ELb0ELb1ELb0ELb0EEENS1_21CollectiveEpilogueFwdINS6_IJSA_NS7_ILi512EEESA_EEES9_SC_SE_Li256ELb0ELb1ELb0ELb0EEENS1_30DynamicPersistentTileSchedulerILi256ELi128ELb0ELb1ELb1EEEEEEEEEvNT_6ParamsE,@"STO_CUDA_ENTRY STV_DEFAULT"
_ZN7cutlass13device_kernelIN5flash11enable_sm90INS1_16FlashAttnFwdSm90INS1_25CollectiveMainloopFwdSm90ILi2EN4cute5tupleIJNS5_1CILi1EEES8_S8_EEENS6_IJNS7_ILi64EEESA_SA_EEELi512ENS_10bfloat16_tEfNS_4arch4Sm90ELb0ELb1ELb0ELb0ELb0ELb0ELb1ELb0ELb0ELb1ELb0ELb0EEENS1_21CollectiveEpilogueFwdINS6_IJSA_NS7_ILi512EEESA_EEES9_SC_SE_Li256ELb0ELb1ELb0ELb0EEENS1_30DynamicPersistentTileSchedulerILi256ELi128ELb0ELb1ELb1EEEEEEEEEvNT_6ParamsE:
[----:B------:R-:W-:Y:S01]  /*0000*/  LDC R1, c[0x0][0x37c] ;  /* 0x0000df00ff017b82 */ /* 0x000fe20000000800 */
[----:B------:R-:W-:Y:S05]  /*0010*/  EXIT ;  /* 0x000000000000794d */ /* 0x000fea0003800000 */
.L_x_17:
        /* <DEDUP_REMOVED lines=14> */
.L_x_63:


//--------------------- .text._ZN7cutlass13device_kernelIN5flash11enable_sm90INS1_16FlashAttnFwdSm90INS1_25CollectiveMainloopFwdSm90ILi2EN4cute5tupleIJNS5_1CILi1EEES8_S8_EEENS6_IJNS7_ILi64EEESA_SA_EEELi512ENS_10bfloat16_tEfNS_4arch4Sm90ELb0ELb1ELb0ELb1ELb0ELb0ELb0ELb0ELb0ELb1ELb0ELb0EEENS1_21CollectiveEpilogueFwdINS6_IJSA_NS7_ILi512EEESA_EEES9_SC_SE_Li256ELb1ELb1ELb0ELb0EEENS1_36VarlenDynamicPersistentTileSchedulerILi64ELi64ELi256ELi128ELb0ELb1ELb1ELb1ELb0ELb1EEEEEEEEEvNT_6ParamsE --------------------------
	.section	.text._ZN7cutlass13device_kernelIN5flash11enable_sm90INS1_16FlashAttnFwdSm90INS1_25CollectiveMainloopFwdSm90ILi2EN4cute5tupleIJNS5_1CILi1EEES8_S8_EEENS6_IJNS7_ILi64EEESA_SA_EEELi512ENS_10bfloat16_tEfNS_4arch4Sm90ELb0ELb1ELb0ELb1ELb0ELb0ELb0ELb0ELb0ELb1ELb0ELb0EEENS1_21CollectiveEpilogueFwdINS6_IJSA_NS7_ILi512EEESA_EEES9_SC_SE_Li256ELb1ELb1ELb0ELb0EEENS1_36VarlenDynamicPersistentTileSchedulerILi64ELi64ELi256ELi128ELb0ELb1ELb1ELb1ELb0ELb1EEEEEEEEEvNT_6ParamsE,"ax",@progbits
	.align	128
.text._ZN7cutlass13device_kernelIN5flash11enable_sm90INS1_16FlashAttnFwdSm90INS1_25CollectiveMainloopFwdSm90ILi2EN4cute5tupleIJNS5_1CILi1EEES8_S8_EEENS6_IJNS7_ILi64EEESA_SA_EEELi512ENS_10bfloat16_tEfNS_4arch4Sm90ELb0ELb1ELb0ELb1ELb0ELb0ELb0ELb0ELb0ELb1ELb0ELb0EEENS1_21CollectiveEpilogueFwdINS6_IJSA_NS7_ILi512EEESA_EEES9_SC_SE_Li256ELb1ELb1ELb0ELb0EEENS1_36VarlenDynamicPersistentTileSchedulerILi64ELi64ELi256ELi128ELb0ELb1ELb1ELb1ELb0ELb1EEEEEEEEEvNT_6ParamsE:
        .type           _ZN7cutlass13device_kernelIN5flash11enable_sm90INS1_16FlashAttnFwdSm90INS1_25CollectiveMainloopFwdSm90ILi2EN4cute5tupleIJNS5_1CILi1EEES8_S8_EEENS6_IJNS7_ILi64EEESA_SA_EEELi512ENS_10bfloat16_tEfNS_4arch4Sm90ELb0ELb1ELb0ELb1ELb0ELb0ELb0ELb0ELb0ELb1ELb0ELb0EEENS1_21CollectiveEpilogueFwdINS6_IJSA_NS7_ILi512EEESA_EEES9_SC_SE_Li256ELb1ELb1ELb0ELb0EEENS1_36VarlenDynamicPersistentTileSchedulerILi64ELi64ELi256ELi128ELb0ELb1ELb1ELb1ELb0ELb1EEEEEEEEEvNT_6ParamsE,@function
        .size           _ZN7cutlass13device_kernelIN5flash11enable_sm90INS1_16FlashAttnFwdSm90INS1_25CollectiveMainloopFwdSm90ILi2EN4cute5tupleIJNS5_1CILi1EEES8_S8_EEENS6_IJNS7_ILi64EEESA_SA_EEELi512ENS_10bfloat16_tEfNS_4arch4Sm90ELb0ELb1ELb0ELb1ELb0ELb0ELb0ELb0ELb0ELb1ELb0ELb0EEENS1_21CollectiveEpilogueFwdINS6_IJSA_NS7_ILi512EEESA_EEES9_SC_SE_Li256ELb1ELb1ELb0ELb0EEENS1_36VarlenDynamicPersistentTileSchedulerILi64ELi64ELi256ELi128ELb0ELb1ELb1ELb1ELb0ELb1EEEEEEEEEvNT_6ParamsE,(.L_x_64 - _ZN7cutlass13device_kernelIN5flash11enable_sm90INS1_16FlashAttnFwdSm90INS1_25CollectiveMainloopFwdSm90ILi2EN4cute5tupleIJNS5_1CILi1EEES8_S8_EEENS6_IJNS7_ILi64EEESA_SA_EEELi512ENS_10bfloat16_tEfNS_4arch4Sm90ELb0ELb1ELb0ELb1ELb0ELb0ELb0ELb0ELb0ELb1ELb0ELb0EEENS1_21CollectiveEpilogueFwdINS6_IJSA_NS7_ILi512EEESA_EEES9_SC_SE_Li256ELb1ELb1ELb0ELb0EEENS1_36VarlenDynamicPersistentTileSchedulerILi64ELi64ELi256ELi128ELb0ELb1ELb1ELb1ELb0ELb1EEEEEEEEEvNT_6ParamsE)
        .other          _ZN7cutlass13device_kernelIN5flash11enable_sm90INS1_16FlashAttnFwdSm90INS1_25CollectiveMainloopFwdSm90ILi2EN4cute5tupleIJNS5_1CILi1EEES8_S8_EEENS6_IJNS7_ILi64EEESA_SA_EEELi512ENS_10bfloat16_tEfNS_4arch4Sm90ELb0ELb1ELb0ELb1ELb0ELb0ELb0ELb0ELb0ELb1ELb0ELb0EEENS1_21CollectiveEpilogueFwdINS6_IJSA_NS7_ILi512EEESA_EEES9_SC_SE_Li256ELb1ELb1ELb0ELb0EEENS1_36VarlenDynamicPersistentTileSchedulerILi64ELi64ELi256ELi128ELb0ELb1ELb1ELb1ELb0ELb1EEEEEEEEEvNT_6ParamsE,@"STO_CUDA_ENTRY STV_DEFAULT"
_ZN7cutlass13device_kernelIN5flash11enable_sm90INS1_16FlashAttnFwdSm90INS1_25CollectiveMainloopFwdSm90ILi2EN4cute5tupleIJNS5_1CILi1EEES8_S8_EEENS6_IJNS7_ILi64EEESA_SA_EEELi512ENS_10bfloat16_tEfNS_4arch4Sm90ELb0ELb1ELb0ELb1ELb0ELb0ELb0ELb0ELb0ELb1ELb0ELb0EEENS1_21CollectiveEpilogueFwdINS6_IJSA_NS7_ILi512EEESA_EEES9_SC_SE_Li256ELb1ELb1ELb0ELb0EEENS1_36VarlenDynamicPersistentTileSchedulerILi64ELi64ELi256ELi128ELb0ELb1ELb1ELb1ELb0ELb1EEEEEEEEEvNT_6ParamsE:
[----:B------:R-:W-:Y:S01]  /*0000*/  LDC R1, c[0x0][0x37c] ;  /* 0x0000df00ff017b82 */ /* 0x000fe20000000800 */
[----:B------:R-:W-:Y:S05]  /*0010*/  EXIT ;  /* 0x000000000000794d */ /* 0x000fea0003800000 */
.L_x_18:
        /* <DEDUP_REMOVED lines=14> */
.L_x_64:


//--------------------- .text._ZN7cutlass13device_kernelIN5flash11enable_sm90INS1_16FlashAttnFwdSm90INS1_25CollectiveMainloopFwdSm90ILi2EN4cute5tupleIJNS5_1CILi1EEES8_S8_EEENS6_IJNS7_ILi64EEESA_SA_EEELi512ENS_10bfloat16_tEfNS_4arch4Sm90ELb0ELb1ELb0ELb1ELb0ELb1ELb0ELb0ELb0ELb1ELb0ELb0EEENS1_21CollectiveEpilogueFwdINS6_IJSA_NS7_ILi512EEESA_EEES9_SC_SE_Li256ELb1ELb1ELb0ELb0EEENS1_36VarlenDynamicPersistentTileSchedulerILi64ELi64ELi256ELi128ELb0ELb1ELb1ELb1ELb0ELb1EEEEEEEEEvNT_6ParamsE --------------------------
	.section	.text._ZN7cutlass13device_kernelIN5flash11enable_sm90INS1_16FlashAttnFwdSm90INS1_25CollectiveMainloopFwdSm90ILi2EN4cute5tupleIJNS5_1CILi1EEES8_S8_EEENS6_IJNS7_ILi64EEESA_SA_EEELi512ENS_10bfloat16_tEfNS_4arch4Sm90ELb0ELb1ELb0ELb1ELb0ELb1ELb0ELb0ELb0ELb1ELb0ELb0EEENS1_21CollectiveEpilogueFwdINS6_IJSA_NS7_ILi512EEESA_EEES9_SC_SE_Li256ELb1ELb1ELb0ELb0EEENS1_36VarlenDynamicPersistentTileSchedulerILi64ELi64ELi256ELi128ELb0ELb1ELb1ELb1ELb0ELb1EEEEEEEEEvNT_6ParamsE,"ax",@progbits
	.align	128
.text._ZN7cutlass13device_kernelIN5flash11enable_sm90INS1_16FlashAttnFwdSm90INS1_25CollectiveMainloopFwdSm90ILi2EN4cute5tupleIJNS5_1CILi1EEES8_S8_EEENS6_IJNS7_ILi64EEESA_SA_EEELi512ENS_10bfloat16_tEfNS_4arch4Sm90ELb0ELb1ELb0ELb1ELb0ELb1ELb0ELb0ELb0ELb1ELb0ELb0EEENS1_21CollectiveEpilogueFwdINS6_IJSA_NS7_ILi512EEESA_EEES9_SC_SE_Li256ELb1ELb1ELb0ELb0EEENS1_36VarlenDynamicPersistentTileSchedulerILi64ELi64ELi256ELi128ELb0ELb1ELb1ELb1ELb0ELb1EEEEEEEEEvNT_6ParamsE:
        .type           _ZN7cutlass13device_kernelIN5flash11enable_sm90INS1_16FlashAttnFwdSm90INS1_25CollectiveMainloopFwdSm90ILi2EN4cute5tupleIJNS5_1CILi1EEES8_S8_EEENS6_IJNS7_ILi64EEESA_SA_EEELi512ENS_10bfloat16_tEfNS_4arch4Sm90ELb0ELb1ELb0ELb1ELb0ELb1ELb0ELb0ELb0ELb1ELb0ELb0EEENS1_21CollectiveEpilogueFwdINS6_IJSA_NS7_ILi512EEESA_EEES9_SC_SE_Li256ELb1ELb1ELb0ELb0EEENS1_36VarlenDynamicPersistentTileSchedulerILi64ELi64ELi256ELi128ELb0ELb1ELb1ELb1ELb0ELb1EEEEEEEEEvNT_6ParamsE,@function
        .size           _ZN7cutlass13device_kernelIN5flash11enable_sm90INS1_16FlashAttnFwdSm90INS1_25CollectiveMainloopFwdSm90ILi2EN4cute5tupleIJNS5_1CILi1EEES8_S8_EEENS6_IJNS7_ILi64EEESA_SA_EEELi512ENS_10bfloat16_tEfNS_4arch4Sm90ELb0ELb1ELb0ELb1ELb0ELb1ELb0ELb0ELb0ELb1ELb0ELb0EEENS1_21CollectiveEpilogueFwdINS6_IJSA_NS7_ILi512EEESA_EEES9_SC_SE_Li256ELb1ELb1ELb0ELb0EEENS1_36VarlenDynamicPersistentTileSchedulerILi64ELi64ELi256ELi128ELb0ELb1ELb1ELb1ELb0ELb1EEEEEEEEEvNT_6ParamsE,(.L_x_65 - _ZN7cutlass13device_kernelIN5flash11enable_sm90INS1_16FlashAttnFwdSm90INS1_25CollectiveMainloopFwdSm90ILi2EN4cute5tupleIJNS5_1CILi1EEES8_S8_EEENS6_IJNS7_ILi64EEESA_SA_EEELi512ENS_10bfloat16_tEfNS_4arch4Sm90ELb0ELb1ELb0ELb1ELb0ELb1ELb0ELb0ELb0ELb1ELb0ELb0EEENS1_21CollectiveEpilogueFwdINS6_IJSA_NS7_ILi512EEESA_EEES9_SC_SE_Li256ELb1ELb1ELb0ELb0EEENS1_36VarlenDynamicPersistentTileSchedulerILi64ELi64ELi256ELi128ELb0ELb1ELb1ELb1ELb0ELb1EEEEEEEEEvNT_6ParamsE)
        .other          _ZN7cutlass13device_kernelIN5flash11enable_sm90INS1_16FlashAttnFwdSm90INS1_25CollectiveMainloopFwdSm90ILi2EN4cute5tupleIJNS5_1CILi1EEES8_S8_EEENS6_IJNS7_ILi64EEESA_SA_EEELi512ENS_10bfloat16_tEfNS_4arch4Sm90ELb0ELb1ELb0ELb1ELb0ELb1ELb0ELb0ELb0ELb1ELb0ELb0EEENS1_21CollectiveEpilogueFwdINS6_IJSA_NS7_ILi512EEESA_EEES9_SC_SE_Li256ELb1ELb1ELb0ELb0EEENS1_36VarlenDynamicPersistentTileSchedulerILi64ELi64ELi256ELi128ELb0ELb1ELb1ELb1ELb0ELb1EEEEEEEEEvNT_6ParamsE,@"STO_CUDA_ENTRY STV_DEFAULT"
_ZN7cutlass13device_kernelIN5flash11enable_sm90INS1_16FlashAttnFwdSm90INS1_25CollectiveMainloopFwdSm90ILi2EN4cute5tupleIJNS5_1CILi1EEES8_S8_EEENS6_IJNS7_ILi64EEESA_SA_EEELi512ENS_10bfloat16_tEfNS_4arch4Sm90ELb0ELb1ELb0ELb1ELb0ELb1ELb0ELb0ELb0ELb1ELb0ELb0EEENS1_21CollectiveEpilogueFwdINS6_IJSA_NS7_ILi512EEESA_EEES9_SC_SE_Li256ELb1ELb1ELb0ELb0EEENS1_36VarlenDynamicPersistentTileSchedulerILi64ELi64ELi256ELi128ELb0ELb1ELb1ELb1ELb0ELb1EEEEEEEEEvNT_6ParamsE:
[----:B------:R-:W-:Y:S01]  /*0000*/  LDC R1, c[0x0][0x37c] ;  /* 0x0000df00ff017b82 */ /* 0x000fe20000000800 */
[----:B------:R-:W-:Y:S05]  /*0010*/  EXIT ;  /* 0x000000000000794d */ /* 0x000fea0003800000 */
.L_x_19:
        /* <DEDUP_REMOVED lines=14> */
.L_x_65:


//--------------------- .text._ZN7cutlass13device_kernelIN5flash11enable_sm90INS1_16FlashAttnFwdSm90INS1_25CollectiveMainloopFwdSm90ILi2EN4cute5tupleIJNS5_1CILi1EEES8_S8_EEENS6_IJNS7_ILi64EEESA_SA_EEELi512ENS_10bfloat16_tEfNS_4arch4Sm90ELb0ELb1ELb0ELb1ELb0ELb0ELb1ELb0ELb0ELb1ELb0ELb0EEENS1_21CollectiveEpilogueFwdINS6_IJSA_NS7_ILi512EEESA_EEES9_SC_SE_Li256ELb1ELb1ELb0ELb0EEENS1_36VarlenDynamicPersistentTileSchedulerILi64ELi64ELi256ELi128ELb0ELb1ELb1ELb1ELb0ELb1EEEEEEEEEvNT_6ParamsE --------------------------
	.section	.text._ZN7cutlass13device_kernelIN5flash11enable_sm90INS1_16FlashAttnFwdSm90INS1_25CollectiveMainloopFwdSm90ILi2EN4cute5tupleIJNS5_1CILi1EEES8_S8_EEENS6_IJNS7_ILi64EEESA_SA_EEELi512ENS_10bfloat16_tEfNS_4arch4Sm90ELb0ELb1ELb0ELb1ELb0ELb0ELb1ELb0ELb0ELb1ELb0ELb0EEENS1_21CollectiveEpilogueFwdINS6_IJSA_NS7_ILi512EEESA_EEES9_SC_SE_Li256ELb1ELb1ELb0ELb0EEENS1_36VarlenDynamicPersistentTileSchedulerILi64ELi64ELi256ELi128ELb0ELb1ELb1ELb1ELb0ELb1EEEEEEEEEvNT_6ParamsE,"ax",@progbits
	.align	128
.text._ZN7cutlass13device_kernelIN5flash11enable_sm90INS1_16FlashAttnFwdSm90INS1_25CollectiveMainloopFwdSm90ILi2EN4cute5tupleIJNS5_1CILi1EEES8_S8_EEENS6_IJNS7_ILi64EEESA_SA_EEELi512ENS_10bfloat16_tEfNS_4arch4Sm90ELb0ELb1ELb0ELb1ELb0ELb0ELb1ELb0ELb0ELb1ELb0ELb0EEENS1_21CollectiveEpilogueFwdINS6_IJSA_NS7_ILi512EEESA_EEES9_SC_SE_Li256ELb1ELb1ELb0ELb0EEENS1_36VarlenDynamicPersistentTileSchedulerILi64ELi64ELi256ELi128ELb0ELb1ELb1ELb1ELb0ELb1EEEEEEEEEvNT_6ParamsE:
        .type           _ZN7cutlass13device_kernelIN5flash11enable_sm90INS1_16FlashAttnFwdSm90INS1_25CollectiveMainloopFwdSm90ILi2EN4cute5tupleIJNS5_1CILi1EEES8_S8_EEENS6_IJNS7_ILi64EEESA_SA_EEELi512ENS_10bfloat16_tEfNS_4arch4Sm90ELb0ELb1ELb0ELb1ELb0ELb0ELb1ELb0ELb0ELb1ELb0ELb0EEENS1_21CollectiveEpilogueFwdINS6_IJSA_NS7_ILi512EEESA_EEES9_SC_SE_Li256ELb1ELb1ELb0ELb0EEENS1_36VarlenDynamicPersistentTileSchedulerILi64ELi64ELi256ELi128ELb0ELb1ELb1ELb1ELb0ELb1EEEEEEEEEvNT_6ParamsE,@function
        .size           _ZN7cutlass13device_kernelIN5flash11enable_sm90INS1_16FlashAttnFwdSm90INS1_25CollectiveMainloopFwdSm90ILi2EN4cute5tupleIJNS5_1CILi1EEES8_S8_EEENS6_IJNS7_ILi64EEESA_SA_EEELi512ENS_10bfloat16_tEfNS_4arch4Sm90ELb0ELb1ELb0ELb1ELb0ELb0ELb1ELb0ELb0ELb1ELb0ELb0EEENS1_21CollectiveEpilogueFwdINS6_IJSA_NS7_ILi512EEESA_EEES9_SC_SE_Li256ELb1ELb1ELb0ELb0EEENS1_36VarlenDynamicPersistentTileSchedulerILi64ELi64ELi256ELi128ELb0ELb1ELb1ELb1ELb0ELb1EEEEEEEEEvNT_6ParamsE,(.L_x_66 - _ZN7cutlass13device_kernelIN5flash11enable_sm90INS1_16FlashAttnFwdSm90INS1_25CollectiveMainloopFwdSm90ILi2EN4cute5tupleIJNS5_1CILi1EEES8_S8_EEENS6_IJNS7_ILi64EEESA_SA_EEELi512ENS_10bfloat16_tEfNS_4arch4Sm90ELb0ELb1ELb0ELb1ELb0ELb0ELb1ELb0ELb0ELb1ELb0ELb0EEENS1_21CollectiveEpilogueFwdINS6_IJSA_NS7_ILi512EEESA_EEES9_SC_SE_Li256ELb1ELb1ELb0ELb0EEENS1_36VarlenDynamicPersistentTileSchedulerILi64ELi64ELi256ELi128ELb0ELb1ELb1ELb1ELb0ELb1EEEEEEEEEvNT_6ParamsE)
        .other          _ZN7cutlass13device_kernelIN5flash11enable_sm90INS1_16FlashAttnFwdSm90INS1_25CollectiveMainloopFwdSm90ILi2EN4cute5tupleIJNS5_1CILi1EEES8_S8_EEENS6_IJNS7_ILi64EEESA_SA_EEELi512ENS_10bfloat16_tEfNS_4arch4Sm90ELb0ELb1ELb0ELb1ELb0ELb0ELb1ELb0ELb0ELb1ELb0ELb0EEENS1_21CollectiveEpilogueFwdINS6_IJSA_NS7_ILi512EEESA_EEES9_SC_SE_Li256ELb1ELb1ELb0ELb0EEENS1_36VarlenDynamicPersistentTileSchedulerILi64ELi64ELi256ELi128ELb0ELb1ELb1ELb1ELb0ELb1EEEEEEEEEvNT_6ParamsE,@"STO_CUDA_ENTRY STV_DEFAULT"
_ZN7cutlass13device_kernelIN5flash11enable_sm90INS1_16FlashAttnFwdSm90INS1_25CollectiveMainloopFwdSm90ILi2EN4cute5tupleIJNS5_1CILi1EEES8_S8_EEENS6_IJNS7_ILi64EEESA_SA_EEELi512ENS_10bfloat16_tEfNS_4arch4Sm90ELb0ELb1ELb0ELb1ELb0ELb0ELb1ELb0ELb0ELb1ELb0ELb0EEENS1_21CollectiveEpilogueFwdINS6_IJSA_NS7_ILi512EEESA_EEES9_SC_SE_Li256ELb1ELb1ELb0ELb0EEENS1_36VarlenDynamicPersistentTileSchedulerILi64ELi64ELi256ELi128ELb0ELb1ELb1ELb1ELb0ELb1EEEEEEEEEvNT_6ParamsE:
[----:B------:R-:W-:Y:S01]  /*0000*/  LDC R1, c[0x0][0x37c] ;  /* 0x0000df00ff017b82 */ /* 0x000fe20000000800 */
[----:B------:R-:W-:Y:S05]  /*0010*/  EXIT ;  /* 0x000000000000794d */ /* 0x000fea0003800000 */
.L_x_20:
        /* <DEDUP_REMOVED lines=14> */
.L_x_66:


//--------------------- .text._ZN7cutlass13device_kernelIN5flash11enable_sm90INS1_16FlashAttnFwdSm90INS1_25CollectiveMainloopFwdSm90ILi2EN4cute5tupleIJNS5_1CILi1EEES8_S8_EEENS6_IJNS7_ILi64EEESA_SA_EEELi512ENS_10bfloat16_tEfNS_4arch4Sm90ELb0ELb1ELb0ELb1ELb0ELb1ELb1ELb0ELb0ELb1ELb0ELb0EEENS1_21CollectiveEpilogueFwdINS6_IJSA_NS7_ILi512EEESA_EEES9_SC_SE_Li256ELb1ELb1ELb0ELb0EEENS1_36VarlenDynamicPersistentTileSchedulerILi64ELi64ELi256ELi128ELb0ELb1ELb1ELb1ELb0ELb1EEEEEEEEEvNT_6ParamsE --------------------------
	.section	.text._ZN7cutlass13device_kernelIN5flash11enable_sm90INS1_16FlashAttnFwdSm90INS1_25CollectiveMainloopFwdSm90ILi2EN4cute5tupleIJNS5_1CILi1EEES8_S8_EEENS6_IJNS7_ILi64EEESA_SA_EEELi512ENS_10bfloat16_tEfNS_4arch4Sm90ELb0ELb1ELb0ELb1ELb0ELb1ELb1ELb0ELb0ELb1ELb0ELb0EEENS1_21CollectiveEpilogueFwdINS6_IJSA_NS7_ILi512EEESA_EEES9_SC_SE_Li256ELb1ELb1ELb0ELb0EEENS1_36VarlenDynamicPersistentTileSchedulerILi64ELi64ELi256ELi128ELb0ELb1ELb1ELb1ELb0ELb1EEEEEEEEEvNT_6ParamsE,"ax",@progbits
	.align	128
.text._ZN7cutlass13device_kernelIN5flash11enable_sm90INS1_16FlashAttnFwdSm90INS1_25CollectiveMainloopFwdSm90ILi2EN4cute5tupleIJNS5_1CILi1EEES8_S8_EEENS6_IJNS7_ILi64EEESA_SA_EEELi512ENS_10bfloat16_tEfNS_4arch4Sm90ELb0ELb1ELb0ELb1ELb0ELb1ELb1ELb0ELb0ELb1ELb0ELb0EEENS1_21CollectiveEpilogueFwdINS6_IJSA_NS7_ILi512EEESA_EEES9_SC_SE_Li256ELb1ELb1ELb0ELb0EEENS1_36VarlenDynamicPersistentTileSchedulerILi64ELi64ELi256ELi128ELb0ELb1ELb1ELb1ELb0ELb1EEEEEEEEEvNT_6ParamsE:
        .type           _ZN7cutlass13device_kernelIN5flash11enable_sm90INS1_16FlashAttnFwdSm90INS1_25CollectiveMainloopFwdSm90ILi2EN4cute5tupleIJNS5_1CILi1EEES8_S8_EEENS6_IJNS7_ILi64EEESA_SA_EEELi512ENS_10bfloat16_tEfNS_4arch4Sm90ELb0ELb1ELb0ELb1ELb0ELb1ELb1ELb0ELb0ELb1ELb0ELb0EEENS1_21CollectiveEpilogueFwdINS6_IJSA_NS7_ILi512EEESA_EEES9_SC_SE_Li256ELb1ELb1ELb0ELb0EEENS1_36VarlenDynamicPersistentTileSchedulerILi64ELi64ELi256ELi128ELb0ELb1ELb1ELb1ELb0ELb1EEEEEEEEEvNT_6ParamsE,@function
        .size           _ZN7cutlass13device_kernelIN5flash11enable_sm90INS1_16FlashAttnFwdSm90INS1_25CollectiveMainloopFwdSm90ILi2EN4cute5tupleIJNS5_1CILi1EEES8_S8_EEENS6_IJNS7_ILi64EEESA_SA_EEELi512ENS_10bfloat16_tEfNS_4arch4Sm90ELb0ELb1ELb0ELb1ELb0ELb1ELb1ELb0ELb0ELb1ELb0ELb0EEENS1_21CollectiveEpilogueFwdINS6_IJSA_NS7_ILi512EEESA_EEES9_SC_SE_Li256ELb1ELb1ELb0ELb0EEENS1_36VarlenDynamicPersistentTileSchedulerILi64ELi64ELi256ELi128ELb0ELb1ELb1ELb1ELb0ELb1EEEEEEEEEvNT_6ParamsE,(.L_x_67 - _ZN7cutlass13device_kernelIN5flash11enable_sm90INS1_16FlashAttnFwdSm90INS1_25CollectiveMainloopFwdSm90ILi2EN4cute5tupleIJNS5_1CILi1EEES8_S8_EEENS6_IJNS7_ILi64EEESA_SA_EEELi512ENS_10bfloat16_tEfNS_4arch4Sm90ELb0ELb1ELb0ELb1ELb0ELb1ELb1ELb0ELb0ELb1ELb0ELb0EEENS1_21CollectiveEpilogueFwdINS6_IJSA_NS7_ILi512EEESA_EEES9_SC_SE_Li256ELb1ELb1ELb0ELb0EEENS1_36VarlenDynamicPersistentTileSchedulerILi64ELi64ELi256ELi128ELb0ELb1ELb1ELb1ELb0ELb1EEEEEEEEEvNT_6ParamsE)
        .other          _ZN7cutlass13device_kernelIN5flash11enable_sm90INS1_16FlashAttnFwdSm90INS1_25CollectiveMainloopFwdSm90ILi2EN4cute5tupleIJNS5_1CILi1EEES8_S8_EEENS6_IJNS7_ILi64EEESA_SA_EEELi512ENS_10bfloat16_tEfNS_4arch4Sm90ELb0ELb1ELb0ELb1ELb0ELb1ELb1ELb0ELb0ELb1ELb0ELb0EEENS1_21CollectiveEpilogueFwdINS6_IJSA_NS7_ILi512EEESA_EEES9_SC_SE_Li256ELb1ELb1ELb0ELb0EEENS1_36VarlenDynamicPersistentTileSchedulerILi64ELi64ELi256ELi128ELb0ELb1ELb1ELb1ELb0ELb1EEEEEEEEEvNT_6ParamsE,@"STO_CUDA_ENTRY STV_DEFAULT"
_ZN7cutlass13device_kernelIN5flash11enable_sm90INS1_16FlashAttnFwdSm90INS1_25CollectiveMainloopFwdSm90ILi2EN4cute5tupleIJNS5_1CILi1EEES8_S8_EEENS6_IJNS7_ILi64EEESA_SA_EEELi512ENS_10bfloat16_tEfNS_4arch4Sm90ELb0ELb1ELb0ELb1ELb0ELb1ELb1ELb0ELb0ELb1ELb0ELb0EEENS1_21CollectiveEpilogueFwdINS6_IJSA_NS7_ILi512EEESA_EEES9_SC_SE_Li256ELb1ELb1ELb0ELb0EEENS1_36VarlenDynamicPersistentTileSchedulerILi64ELi64ELi256ELi128ELb0ELb1ELb1ELb1ELb0ELb1EEEEEEEEEvNT_6ParamsE:
[----:B------:R-:W-:Y:S01]  /*0000*/  LDC R1, c[0x0][0x37c] ;  /* 0x0000df00ff017b82 */ /* 0x000fe20000000800 */
[----:B------:R-:W-:Y:S05]  /*0010*/  EXIT ;  /* 0x000000000000794d */ /* 0x000fea0003800000 */
.L_x_21:
        /* <DEDUP_REMOVED lines=14> */
.L_x_67:


//--------------------- .text._ZN7cutlass13device_kernelIN5flash11enable_sm90INS1_16FlashAttnFwdSm90INS1_25CollectiveMainloopFwdSm90ILi2EN4cute5tupleIJNS5_1CILi1EEES8_S8_EEENS6_IJNS7_ILi64EEESA_SA_EEELi512ENS_10bfloat16_tEfNS_4arch4Sm90ELb1ELb0ELb0ELb0ELb0ELb0ELb0ELb0ELb0ELb1ELb0ELb0EEENS1_21CollectiveEpilogueFwdINS6_IJSA_NS7_ILi512EEESA_EEES9_SC_SE_Li256ELb0ELb1ELb0ELb0EEENS1_30DynamicPersistentTileSchedulerILi256ELi128ELb0ELb1ELb1EEEEEEEEEvNT_6ParamsE --------------------------
	.section	.text._ZN7cutlass13device_kernelIN5flash11enable_sm90INS1_16FlashAttnFwdSm90INS1_25CollectiveMainloopFwdSm90ILi2EN4cute5tupleIJNS5_1CILi1EEES8_S8_EEENS6_IJNS7_ILi64EEESA_SA_EEELi512ENS_10bfloat16_tEfNS_4arch4Sm90ELb1ELb0ELb0ELb0ELb0ELb0ELb0ELb0ELb0ELb1ELb0ELb0EEENS1_21CollectiveEpilogueFwdINS6_IJSA_NS7_ILi512EEESA_EEES9_SC_SE_Li256ELb0ELb1ELb0ELb0EEENS1_30DynamicPersistentTileSchedulerILi256ELi128ELb0ELb1ELb1EEEEEEEEEvNT_6ParamsE,"ax",@progbits
	.align	128
.text._ZN7cutlass13device_kernelIN5flash11enable_sm90INS1_16FlashAttnFwdSm90INS1_25CollectiveMainloopFwdSm90ILi2EN4cute5tupleIJNS5_1CILi1EEES8_S8_EEENS6_IJNS7_ILi64EEESA_SA_EEELi512ENS_10bfloat16_tEfNS_4arch4Sm90ELb1ELb0ELb0ELb0ELb0ELb0ELb0ELb0ELb0ELb1ELb0ELb0EEENS1_21CollectiveEpilogueFwdINS6_IJSA_NS7_ILi512EEESA_EEES9_SC_SE_Li256ELb0ELb1ELb0ELb0EEENS1_30DynamicPersistentTileSchedulerILi256ELi128ELb0ELb1ELb1EEEEEEEEEvNT_6ParamsE:
        .type           _ZN7cutlass13device_kernelIN5flash11enable_sm90INS1_16FlashAttnFwdSm90INS1_25CollectiveMainloopFwdSm90ILi2EN4cute5tupleIJNS5_1CILi1EEES8_S8_EEENS6_IJNS7_ILi64EEESA_SA_EEELi512ENS_10bfloat16_tEfNS_4arch4Sm90ELb1ELb0ELb0ELb0ELb0ELb0ELb0ELb0ELb0ELb1ELb0ELb0EEENS1_21CollectiveEpilogueFwdINS6_IJSA_NS7_ILi512EEESA_EEES9_SC_SE_Li256ELb0ELb1ELb0ELb0EEENS1_30DynamicPersistentTileSchedulerILi256ELi128ELb0ELb1ELb1EEEEEEEEEvNT_6ParamsE,@function
        .size           _ZN7cutlass13device_kernelIN5flash11enable_sm90INS1_16FlashAttnFwdSm90INS1_25CollectiveMainloopFwdSm90ILi2EN4cute5tupleIJNS5_1CILi1EEES8_S8_EEENS6_IJNS7_ILi64EEESA_SA_EEELi512ENS_10bfloat16_tEfNS_4arch4Sm90ELb1ELb0ELb0ELb0ELb0ELb0ELb0ELb0ELb0ELb1ELb0ELb0EEENS1_21CollectiveEpilogueFwdINS6_IJSA_NS7_ILi512EEESA_EEES9_SC_SE_Li256ELb0ELb1ELb0ELb0EEENS1_30DynamicPersistentTileSchedulerILi256ELi128ELb0ELb1ELb1EEEEEEEEEvNT_6ParamsE,(.L_x_68 - _ZN7cutlass13device_kernelIN5flash11enable_sm90INS1_16FlashAttnFwdSm90INS1_25CollectiveMainloopFwdSm90ILi2EN4cute5tupleIJNS5_1CILi1EEES8_S8_EEENS6_IJNS7_ILi64EEESA_SA_EEELi512ENS_10bfloat16_tEfNS_4arch4Sm90ELb1ELb0ELb0ELb0ELb0ELb0ELb0ELb0ELb0ELb1ELb0ELb0EEENS1_21CollectiveEpilogueFwdINS6_IJSA_NS7_ILi512EEESA_EEES9_SC_SE_Li256ELb0ELb1ELb0ELb0EEENS1_30DynamicPersistentTileSchedulerILi256ELi128ELb0ELb1ELb1EEEEEEEEEvNT_6ParamsE)
        .other          _ZN7cutlass13device_kernelIN5flash11enable_sm90INS1_16FlashAttnFwdSm90INS1_25CollectiveMainloopFwdSm90ILi2EN4cute5tupleIJNS5_1CILi1EEES8_S8_EEENS6_IJNS7_ILi64EEESA_SA_EEELi512ENS_10bfloat16_tEfNS_4arch4Sm90ELb1ELb0ELb0ELb0ELb0ELb0ELb0ELb0ELb0ELb1ELb0ELb0EEENS1_21CollectiveEpilogueFwdINS6_IJSA_NS7_ILi512EEESA_EEES9_SC_SE_Li256ELb0ELb1ELb0ELb0EEENS1_30DynamicPersistentTileSchedulerILi256ELi128ELb0ELb1ELb1EEEEEEEEEvNT_6ParamsE,@"STO_CUDA_ENTRY STV_DEFAULT"
_ZN7cutlass13device_kernelIN5flash11enable_sm90INS1_16FlashAttnFwdSm90INS1_25CollectiveMainloopFwdSm90ILi2EN4cute5tupleIJNS5_1CILi1EEES8_S8_EEENS6_IJNS7_ILi64EEESA_SA_EEELi512ENS_10bfloat16_tEfNS_4arch4Sm90ELb1ELb0ELb0ELb0ELb0ELb0ELb0ELb0ELb0ELb1ELb0ELb0EEENS1_21CollectiveEpilogueFwdINS6_IJSA_NS7_ILi512EEESA_EEES9_SC_SE_Li256ELb0ELb1ELb0ELb0EEENS1_30DynamicPersistentTileSchedulerILi256ELi128ELb0ELb1ELb1EEEEEEEEEvNT_6ParamsE:
[----:B------:R-:W-:Y:S01]  /*0000*/  LDC R1, c[0x0][0x37c] ;  /* 0x0000df00ff017b82 */ /* 0x000fe20000000800 */
[----:B------:R-:W-:Y:S05]  /*0010*/  EXIT ;  /* 0x000000000000794d */ /* 0x000fea0003800000 */
.L_x_22:
        /* <DEDUP_REMOVED lines=14> */
.L_x_68:


//--------------------- .text._ZN7cutlass13device_kernelIN5flash11enable_sm90INS1_16FlashAttnFwdSm90INS1_25CollectiveMainloopFwdSm90ILi2EN4cute5tupleIJNS5_1CILi1EEES8_S8_EEENS6_IJNS7_ILi64EEESA_SA_EEELi512ENS_10bfloat16_tEfNS_4arch4Sm90ELb1ELb0ELb0ELb0ELb0ELb0ELb1ELb0ELb0ELb1ELb0ELb0EEENS1_21CollectiveEpilogueFwdINS6_IJSA_NS7_ILi512EEESA_EEES9_SC_SE_Li256ELb0ELb1ELb0ELb0EEENS1_30DynamicPersistentTileSchedulerILi256ELi128ELb0ELb1ELb1EEEEEEEEEvNT_6ParamsE --------------------------
	.section	.text._ZN7cutlass13device_kernelIN5flash11enable_sm90INS1_16FlashAttnFwdSm90INS1_25CollectiveMainloopFwdSm90ILi2EN4cute5tupleIJNS5_1CILi1EEES8_S8_EEENS6_IJNS7_ILi64EEESA_SA_EEELi512ENS_10bfloat16_tEfNS_4arch4Sm90ELb1ELb0ELb0ELb0ELb0ELb0ELb1ELb0ELb0ELb1ELb0ELb0EEENS1_21CollectiveEpilogueFwdINS6_IJSA_NS7_ILi512EEESA_EEES9_SC_SE_Li256ELb0ELb1ELb0ELb0EEENS1_30DynamicPersistentTileSchedulerILi256ELi128ELb0ELb1ELb1EEEEEEEEEvNT_6ParamsE,"ax",@progbits
	.align	128
.text._ZN7cutlass13device_kernelIN5flash11enable_sm90INS1_16FlashAttnFwdSm90INS1_25CollectiveMainloopFwdSm90ILi2EN4cute5tupleIJNS5_1CILi1EEES8_S8_EEENS6_IJNS7_ILi64EEESA_SA_EEELi512ENS_10bfloat16_tEfNS_4arch4Sm90ELb1ELb0ELb0ELb0ELb0ELb0ELb1ELb0ELb0ELb1ELb0ELb0EEENS1_21CollectiveEpilogueFwdINS6_IJSA_NS7_ILi512EEESA_EEES9_SC_SE_Li256ELb0ELb1ELb0ELb0EEENS1_30DynamicPersistentTileSchedulerILi256ELi128ELb0ELb1ELb1EEEEEEEEEvNT_6ParamsE:
        .type           _ZN7cutlass13device_kernelIN5flash11enable_sm90INS1_16FlashAttnFwdSm90INS1_25CollectiveMainloopFwdSm90ILi2EN4cute5tupleIJNS5_1CILi1EEES8_S8_EEENS6_IJNS7_ILi64EEESA_SA_EEELi512ENS_10bfloat16_tEfNS_4arch4Sm90ELb1ELb0ELb0ELb0ELb0ELb0ELb1ELb0ELb0ELb1ELb0ELb0EEENS1_21CollectiveEpilogueFwdINS6_IJSA_NS7_ILi512EEESA_EEES9_SC_SE_Li256ELb0ELb1ELb0ELb0EEENS1_30DynamicPersistentTileSchedulerILi256ELi128ELb0ELb1ELb1EEEEEEEEEvNT_6ParamsE,@function
        .size           _ZN7cutlass13device_kernelIN5flash11enable_sm90INS1_16FlashAttnFwdSm90INS1_25CollectiveMainloopFwdSm90ILi2EN4cute5tupleIJNS5_1CILi1EEES8_S8_EEENS6_IJNS7_ILi64EEESA_SA_EEELi512ENS_10bfloat16_tEfNS_4arch4Sm90ELb1ELb0ELb0ELb0ELb0ELb0ELb1ELb0ELb0ELb1ELb0ELb0EEENS1_21CollectiveEpilogueFwdINS6_IJSA_NS7_ILi512EEESA_EEES9_SC_SE_Li256ELb0ELb1ELb0ELb0EEENS1_30DynamicPersistentTileSchedulerILi256ELi128ELb0ELb1ELb1EEEEEEEEEvNT_6ParamsE,(.L_x_69 - _ZN7cutlass13device_kernelIN5flash11enable_sm90INS1_16FlashAttnFwdSm90INS1_25CollectiveMainloopFwdSm90ILi2EN4cute5tupleIJNS5_1CILi1EEES8_S8_EEENS6_IJNS7_ILi64EEESA_SA_EEELi512ENS_10bfloat16_tEfNS_4arch4Sm90ELb1ELb0ELb0ELb0ELb0ELb0ELb1ELb0ELb0ELb1ELb0ELb0EEENS1_21CollectiveEpilogueFwdINS6_IJSA_NS7_ILi512EEESA_EEES9_SC_SE_Li256ELb0ELb1ELb0ELb0EEENS1_30DynamicPersistentTileSchedulerILi256ELi128ELb0ELb1ELb1EEEEEEEEEvNT_6ParamsE)
        .other          _ZN7cutlass13device_kernelIN5flash11enable_sm90INS1_16FlashAttnFwdSm90INS1_25CollectiveMainloopFwdSm90ILi2EN4cute5tupleIJNS5_1CILi1EEES8_S8_EEENS6_IJNS7_ILi64EEESA_SA_EEELi512ENS_10bfloat16_tEfNS_4arch4Sm90ELb1ELb0ELb0ELb0ELb0ELb0ELb1ELb0ELb0ELb1ELb0ELb0EEENS1_21CollectiveEpilogueFwdINS6_IJSA_NS7_ILi512EEESA_EEES9_SC_SE_Li256ELb0ELb1ELb0ELb0EEENS1_30DynamicPersistentTileSchedulerILi256ELi128ELb0ELb1ELb1EEEEEEEEEvNT_6ParamsE,@"STO_CUDA_ENTRY STV_DEFAULT"
_ZN7cutlass13device_kernelIN5flash11enable_sm90INS1_16FlashAttnFwdSm90INS1_25CollectiveMainloopFwdSm90ILi2EN4cute5tupleIJNS5_1CILi1EEES8_S8_EEENS6_IJNS7_ILi64EEESA_SA_EEELi512ENS_10bfloat16_tEfNS_4arch4Sm90ELb1ELb0ELb0ELb0ELb0ELb0ELb1ELb0ELb0ELb1ELb0ELb0EEENS1_21CollectiveEpilogueFwdINS6_IJSA_NS7_ILi512EEESA_EEES9_SC_SE_Li256ELb0ELb1ELb0ELb0EEENS1_30DynamicPersistentTileSchedulerILi256ELi128ELb0ELb1ELb1EEEEEEEEEvNT_6ParamsE:
[----:B------:R-:W-:Y:S01]  /*0000*/  LDC R1, c[0x0][0x37c] ;  /* 0x0000df00ff017b82 */ /* 0x000fe20000000800 */
[----:B------:R-:W-:Y:S05]  /*0010*/  EXIT ;  /* 0x000000000000794d */ /* 0x000fea0003800000 */
.L_x_23:
        /* <DEDUP_REMOVED lines=14> */
.L_x_69:


//--------------------- .text._ZN7cutlass13device_kernelIN5flash11enable_sm90INS1_16FlashAttnFwdSm90INS1_25CollectiveMainloopFwdSm90ILi2EN4cute5tupleIJNS5_1CILi1EEES8_S8_EEENS6_IJNS7_ILi64EEESA_SA_EEELi512ENS_10bfloat16_tEfNS_4arch4Sm90ELb1ELb0ELb0ELb1ELb0ELb0ELb0ELb0ELb0ELb1ELb0ELb0EEENS1_21CollectiveEpilogueFwdINS6_IJSA_NS7_ILi512EEESA_EEES9_SC_SE_Li256ELb1ELb1ELb0ELb0EEENS1_36VarlenDynamicPersistentTileSchedulerILi64ELi64ELi256ELi128ELb0ELb1ELb1ELb1ELb1ELb1EEEEEEEEEvNT_6ParamsE --------------------------
	.section	.text._ZN7cutlass13device_kernelIN5flash11enable_sm90INS1_16FlashAttnFwdSm90INS1_25CollectiveMainloopFwdSm90ILi2EN4cute5tupleIJNS5_1CILi1EEES8_S8_EEENS6_IJNS7_ILi64EEESA_SA_EEELi512ENS_10bfloat16_tEfNS_4arch4Sm90ELb1ELb0ELb0ELb1ELb0ELb0ELb0ELb0ELb0ELb1ELb0ELb0EEENS1_21CollectiveEpilogueFwdINS6_IJSA_NS7_ILi512EEESA_EEES9_SC_SE_Li256ELb1ELb1ELb0ELb0EEENS1_36VarlenDynamicPersistentTileSchedulerILi64ELi64ELi256ELi128ELb0ELb1ELb1ELb1ELb1ELb1EEEEEEEEEvNT_6ParamsE,"ax",@progbits
	.align	128
.text._ZN7cutlass13device_kernelIN5flash11enable_sm90INS1_16FlashAttnFwdSm90INS1_25CollectiveMainloopFwdSm90ILi2EN4cute5tupleIJNS5_1CILi1EEES8_S8_EEENS6_IJNS7_ILi64EEESA_SA_EEELi512ENS_10bfloat16_tEfNS_4arch4Sm90ELb1ELb0ELb0ELb1ELb0ELb0ELb0ELb0ELb0ELb1ELb0ELb0EEENS1_21CollectiveEpilogueFwdINS6_IJSA_NS7_ILi512EEESA_EEES9_SC_SE_Li256ELb1ELb1ELb0ELb0EEENS1_36VarlenDynamicPersistentTileSchedulerILi64ELi64ELi256ELi128ELb0ELb1ELb1ELb1ELb1ELb1EEEEEEEEEvNT_6ParamsE:
        .type           _ZN7cutlass13device_kernelIN5flash11enable_sm90INS1_16FlashAttnFwdSm90INS1_25CollectiveMainloopFwdSm90ILi2EN4cute5tupleIJNS5_1CILi1EEES8_S8_EEENS6_IJNS7_ILi64EEESA_SA_EEELi512ENS_10bfloat16_tEfNS_4arch4Sm90ELb1ELb0ELb0ELb1ELb0ELb0ELb0ELb0ELb0ELb1ELb0ELb0EEENS1_21CollectiveEpilogueFwdINS6_IJSA_NS7_ILi512EEESA_EEES9_SC_SE_Li256ELb1ELb1ELb0ELb0EEENS1_36VarlenDynamicPersistentTileSchedulerILi64ELi64ELi256ELi128ELb0ELb1ELb1ELb1ELb1ELb1EEEEEEEEEvNT_6ParamsE,@function
        .size           _ZN7cutlass13device_kernelIN5flash11enable_sm90INS1_16FlashAttnFwdSm90INS1_25CollectiveMainloopFwdSm90ILi2EN4cute5tupleIJNS5_1CILi1EEES8_S8_EEENS6_IJNS7_ILi64EEESA_SA_EEELi512ENS_10bfloat16_tEfNS_4arch4Sm90ELb1ELb0ELb0ELb1ELb0ELb0ELb0ELb0ELb0ELb1ELb0ELb0EEENS1_21CollectiveEpilogueFwdINS6_IJSA_NS7_ILi512EEESA_EEES9_SC_SE_Li256ELb1ELb1ELb0ELb0EEENS1_36VarlenDynamicPersistentTileSchedulerILi64ELi64ELi256ELi128ELb0ELb1ELb1ELb1ELb1ELb1EEEEEEEEEvNT_6ParamsE,(.L_x_70 - _ZN7cutlass13device_kernelIN5flash11enable_sm90INS1_16FlashAttnFwdSm90INS1_25CollectiveMainloopFwdSm90ILi2EN4cute5tupleIJNS5_1CILi1EEES8_S8_EEENS6_IJNS7_ILi64EEESA_SA_EEELi512ENS_10bfloat16_tEfNS_4arch4Sm90ELb1ELb0ELb0ELb1ELb0ELb0ELb0ELb0ELb0ELb1ELb0ELb0EEENS1_21CollectiveEpilogueFwdINS6_IJSA_NS7_ILi512EEESA_EEES9_SC_SE_Li256ELb1ELb1ELb0ELb0EEENS1_36VarlenDynamicPersistentTileSchedulerILi64ELi64ELi256ELi128ELb0ELb1ELb1ELb1ELb1ELb1EEEEEEEEEvNT_6ParamsE)
        .other          _ZN7cutlass13device_kernelIN5flash11enable_sm90INS1_16FlashAttnFwdSm90INS1_25CollectiveMainloopFwdSm90ILi2EN4cute5tupleIJNS5_1CILi1EEES8_S8_EEENS6_IJNS7_ILi64EEESA_SA_EEELi512ENS_10bfloat16_tEfNS_4arch4Sm90ELb1ELb0ELb0ELb1ELb0ELb0ELb0ELb0ELb0ELb1ELb0ELb0EEENS1_21CollectiveEpilogueFwdINS6_IJSA_NS7_ILi512EEESA_EEES9_SC_SE_Li256ELb1ELb1ELb0ELb0EEENS1_36VarlenDynamicPersistentTileSchedulerILi64ELi64ELi256ELi128ELb0ELb1ELb1ELb1ELb1ELb1EEEEEEEEEvNT_6ParamsE,@"STO_CUDA_ENTRY STV_DEFAULT"
_ZN7cutlass13device_kernelIN5flash11enable_sm90INS1_16FlashAttnFwdSm90INS1_25CollectiveMainloopFwdSm90ILi2EN4cute5tupleIJNS5_1CILi1EEES8_S8_EEENS6_IJNS7_ILi64EEESA_SA_EEELi512ENS_10bfloat16_tEfNS_4arch4Sm90ELb1ELb0ELb0ELb1ELb0ELb0ELb0ELb0ELb0ELb1ELb0ELb0EEENS1_21CollectiveEpilogueFwdINS6_IJSA_NS7_ILi512EEESA_EEES9_SC_SE_Li256ELb1ELb1ELb0ELb0EEENS1_36VarlenDynamicPersistentTileSchedulerILi64ELi64ELi256ELi128ELb0ELb1ELb1ELb1ELb1ELb1EEEEEEEEEvNT_6ParamsE:
[----:B------:R-:W-:Y:S01]  /*0000*/  LDC R1, c[0x0][0x37c] ;  /* 0x0000df00ff017b82 */ /* 0x000fe20000000800 */
[----:B------:R-:W-:Y:S05]  /*0010*/  EXIT ;  /* 0x000000000000794d */ /* 0x000fea0003800000 */
.L_x_24:
        /* <DEDUP_REMOVED lines=14> */
.L_x_70:


//--------------------- .text._ZN7cutlass13device_kernelIN5flash11enable_sm90INS1_16FlashAttnFwdSm90INS1_25CollectiveMainloopFwdSm90ILi2EN4cute5tupleIJNS5_1CILi1EEES8_S8_EEENS6_IJNS7_ILi64EEESA_SA_EEELi512ENS_10bfloat16_tEfNS_4arch4Sm90ELb1ELb0ELb0ELb1ELb0ELb1ELb0ELb0ELb0ELb1ELb0ELb0EEENS1_21CollectiveEpilogueFwdINS6_IJSA_NS7_ILi512EEESA_EEES9_SC_SE_Li256ELb1ELb1ELb0ELb0EEENS1_36VarlenDynamicPersistentTileSchedulerILi64ELi64ELi256ELi128ELb0ELb1ELb1ELb1ELb1ELb1EEEEEEEEEvNT_6ParamsE --------------------------
	.section	.text._ZN7cutlass13device_kernelIN5flash11enable_sm90INS1_16FlashAttnFwdSm90INS1_25CollectiveMainloopFwdSm90ILi2EN4cute5tupleIJNS5_1CILi1EEES8_S8_EEENS6_IJNS7_ILi64EEESA_SA_EEELi512ENS_10bfloat16_tEfNS_4arch4Sm90ELb1ELb0ELb0ELb1ELb0ELb1ELb0ELb0ELb0ELb1ELb0ELb0EEENS1_21CollectiveEpilogueFwdINS6_IJSA_NS7_ILi512EEESA_EEES9_SC_SE_Li256ELb1ELb1ELb0ELb0EEENS1_36VarlenDynamicPersistentTileSchedulerILi64ELi64ELi256ELi128ELb0ELb1ELb1ELb1ELb1ELb1EEEEEEEEEvNT_6ParamsE,"ax",@progbits
	.align	128
.text._ZN7cutlass13device_kernelIN5flash11enable_sm90INS1_16FlashAttnFwdSm90INS1_25CollectiveMainloopFwdSm90ILi2EN4cute5tupleIJNS5_1CILi1EEES8_S8_EEENS6_IJNS7_ILi64EEESA_SA_EEELi512ENS_10bfloat16_tEfNS_4arch4Sm90ELb1ELb0ELb0ELb1ELb0ELb1ELb0ELb0ELb0ELb1ELb0ELb0EEENS1_21CollectiveEpilogueFwdINS6_IJSA_NS7_ILi512EEESA_EEES9_SC_SE_Li256ELb1ELb1ELb0ELb0EEENS1_36VarlenDynamicPersistentTileSchedulerILi64ELi64ELi256ELi128ELb0ELb1ELb1ELb1ELb1ELb1EEEEEEEEEvNT_6ParamsE:
        .type           _ZN7cutlass13device_kernelIN5flash11enable_sm90INS1_16FlashAttnFwdSm90INS1_25CollectiveMainloopFwdSm90ILi2EN4cute5tupleIJNS5_1CILi1EEES8_S8_EEENS6_IJNS7_ILi64EEESA_SA_EEELi512ENS_10bfloat16_tEfNS_4arch4Sm90ELb1ELb0ELb0ELb1ELb0ELb1ELb0ELb0ELb0ELb1ELb0ELb0EEENS1_21CollectiveEpilogueFwdINS6_IJSA_NS7_ILi512EEESA_EEES9_SC_SE_Li256ELb1ELb1ELb0ELb0EEENS1_36VarlenDynamicPersistentTileSchedulerILi64ELi64ELi256ELi128ELb0ELb1ELb1ELb1ELb1ELb1EEEEEEEEEvNT_6ParamsE,@function
        .size           _ZN7cutlass13device_kernelIN5flash11enable_sm90INS1_16FlashAttnFwdSm90INS1_25CollectiveMainloopFwdSm90ILi2EN4cute5tupleIJNS5_1CILi1EEES8_S8_EEENS6_IJNS7_ILi64EEESA_SA_EEELi512ENS_10bfloat16_tEfNS_4arch4Sm90ELb1ELb0ELb0ELb1ELb0ELb1ELb0ELb0ELb0ELb1ELb0ELb0EEENS1_21CollectiveEpilogueFwdINS6_IJSA_NS7_ILi512EEESA_EEES9_SC_SE_Li256ELb1ELb1ELb0ELb0EEENS1_36VarlenDynamicPersistentTileSchedulerILi64ELi64ELi256ELi128ELb0ELb1ELb1ELb1ELb1ELb1EEEEEEEEEvNT_6ParamsE,(.L_x_71 - _ZN7cutlass13device_kernelIN5flash11enable_sm90INS1_16FlashAttnFwdSm90INS1_25CollectiveMainloopFwdSm90ILi2EN4cute5tupleIJNS5_1CILi1EEES8_S8_EEENS6_IJNS7_ILi64EEESA_SA_EEELi512ENS_10bfloat16_tEfNS_4arch4Sm90ELb1ELb0ELb0ELb1ELb0ELb1ELb0ELb0ELb0ELb1ELb0ELb0EEENS1_21CollectiveEpilogueFwdINS6_IJSA_NS7_ILi512EEESA_EEES9_SC_SE_Li256ELb1ELb1ELb0ELb0EEENS1_36VarlenDynamicPersistentTileSchedulerILi64ELi64ELi256ELi128ELb0ELb1ELb1ELb1ELb1ELb1EEEEEEEEEvNT_6ParamsE)
        .other          _ZN7cutlass13device_kernelIN5flash11enable_sm90INS1_16FlashAttnFwdSm90INS1_25CollectiveMainloopFwdSm90ILi2EN4cute5tupleIJNS5_1CILi1EEES8_S8_EEENS6_IJNS7_ILi64EEESA_SA_EEELi512ENS_10bfloat16_tEfNS_4arch4Sm90ELb1ELb0ELb0ELb1ELb0ELb1ELb0ELb0ELb0ELb1ELb0ELb0EEENS1_21CollectiveEpilogueFwdINS6_IJSA_NS7_ILi512EEESA_EEES9_SC_SE_Li256ELb1ELb1ELb0ELb0EEENS1_36VarlenDynamicPersistentTileSchedulerILi64ELi64ELi256ELi128ELb0ELb1ELb1ELb1ELb1ELb1EEEEEEEEEvNT_6ParamsE,@"STO_CUDA_ENTRY STV_DEFAULT"
_ZN7cutlass13device_kernelIN5flash11enable_sm90INS1_16FlashAttnFwdSm90INS1_25CollectiveMainloopFwdSm90ILi2EN4cute5tupleIJNS5_1CILi1EEES8_S8_EEENS6_IJNS7_ILi64EEESA_SA_EEELi512ENS_10bfloat16_tEfNS_4arch4Sm90ELb1ELb0ELb0ELb1ELb0ELb1ELb0ELb0ELb0ELb1ELb0ELb0EEENS1_21CollectiveEpilogueFwdINS6_IJSA_NS7_ILi512EEESA_EEES9_SC_SE_Li256ELb1ELb1ELb0ELb0EEENS1_36VarlenDynamicPersistentTileSchedulerILi64ELi64ELi256ELi128ELb0ELb1ELb1ELb1ELb1ELb1EEEEEEEEEvNT_6ParamsE:
[----:B------:R-:W-:Y:S01]  /*0000*/  LDC R1, c[0x0][0x37c] ;  /* 0x0000df00ff017b82 */ /* 0x000fe20000000800 */
[----:B------:R-:W-:Y:S05]  /*0010*/  EXIT ;  /* 0x000000000000794d */ /* 0x000fea0003800000 */
.L_x_25:
        /* <DEDUP_REMOVED lines=14> */
.L_x_71:


//--------------------- .text._ZN7cutlass13device_kernelIN5flash11enable_sm90INS1_16FlashAttnFwdSm90INS1_25CollectiveMainloopFwdSm90ILi2EN4cute5tupleIJNS5_1CILi1EEES8_S8_EEENS6_IJNS7_ILi64EEESA_SA_EEELi512ENS_10bfloat16_tEfNS_4arch4Sm90ELb1ELb0ELb0ELb1ELb0ELb0ELb1ELb0ELb0ELb1ELb0ELb0EEENS1_21CollectiveEpilogueFwdINS6_IJSA_NS7_ILi512EEESA_EEES9_SC_SE_Li256ELb1ELb1ELb0ELb0EEENS1_36VarlenDynamicPersistentTileSchedulerILi64ELi64ELi256ELi128ELb0ELb1ELb1ELb1ELb1ELb1EEEEEEEEEvNT_6ParamsE --------------------------
	.section	.text._ZN7cutlass13device_kernelIN5flash11enable_sm90INS1_16FlashAttnFwdSm90INS1_25CollectiveMainloopFwdSm90ILi2EN4cute5tupleIJNS5_1CILi1EEES8_S8_EEENS6_IJNS7_ILi64EEESA_SA_EEELi512ENS_10bfloat16_tEfNS_4arch4Sm90ELb1ELb0ELb0ELb1ELb0ELb0ELb1ELb0ELb0ELb1ELb0ELb0EEENS1_21CollectiveEpilogueFwdINS6_IJSA_NS7_ILi512EEESA_EEES9_SC_SE_Li256ELb1ELb1ELb0ELb0EEENS1_36VarlenDynamicPersistentTileSchedulerILi64ELi64ELi256ELi128ELb0ELb1ELb1ELb1ELb1ELb1EEEEEEEEEvNT_6ParamsE,"ax",@progbits
	.align	128
.text._ZN7cutlass13device_kernelIN5flash11enable_sm90INS1_16FlashAttnFwdSm90INS1_25CollectiveMainloopFwdSm90ILi2EN4cute5tupleIJNS5_1CILi1EEES8_S8_EEENS6_IJNS7_ILi64EEESA_SA_EEELi512ENS_10bfloat16_tEfNS_4arch4Sm90ELb1ELb0ELb0ELb1ELb0ELb0ELb1ELb0ELb0ELb1ELb0ELb0EEENS1_21CollectiveEpilogueFwdINS6_IJSA_NS7_ILi512EEESA_EEES9_SC_SE_Li256ELb1ELb1ELb0ELb0EEENS1_36VarlenDynamicPersistentTileSchedulerILi64ELi64ELi256ELi128ELb0ELb1ELb1ELb1ELb1ELb1EEEEEEEEEvNT_6ParamsE:
        .type           _ZN7cutlass13device_kernelIN5flash11enable_sm90INS1_16FlashAttnFwdSm90INS1_25CollectiveMainloopFwdSm90ILi2EN4cute5tupleIJNS5_1CILi1EEES8_S8_EEENS6_IJNS7_ILi64EEESA_SA_EEELi512ENS_10bfloat16_tEfNS_4arch4Sm90ELb1ELb0ELb0ELb1ELb0ELb0ELb1ELb0ELb0ELb1ELb0ELb0EEENS1_21CollectiveEpilogueFwdINS6_IJSA_NS7_ILi512EEESA_EEES9_SC_SE_Li256ELb1ELb1ELb0ELb0EEENS1_36VarlenDynamicPersistentTileSchedulerILi64ELi64ELi256ELi128ELb0ELb1ELb1ELb1ELb1ELb1EEEEEEEEEvNT_6ParamsE,@function
        .size           _ZN7cutlass13device_kernelIN5flash11enable_sm90INS1_16FlashAttnFwdSm90INS1_25CollectiveMainloopFwdSm90ILi2EN4cute5tupleIJNS5_1CILi1EEES8_S8_EEENS6_IJNS7_ILi64EEESA_SA_EEELi512ENS_10bfloat16_tEfNS_4arch4Sm90ELb1ELb0ELb0ELb1ELb0ELb0ELb1ELb0ELb0ELb1ELb0ELb0EEENS1_21CollectiveEpilogueFwdINS6_IJSA_NS7_ILi512EEESA_EEES9_SC_SE_Li256ELb1ELb1ELb0ELb0EEENS1_36VarlenDynamicPersistentTileSchedulerILi64ELi64ELi256ELi128ELb0ELb1ELb1ELb1ELb1ELb1EEEEEEEEEvNT_6ParamsE,(.L_x_72 - _ZN7cutlass13device_kernelIN5flash11enable_sm90INS1_16FlashAttnFwdSm90INS1_25CollectiveMainloopFwdSm90ILi2EN4cute5tupleIJNS5_1CILi1EEES8_S8_EEENS6_IJNS7_ILi64EEESA_SA_EEELi512ENS_10bfloat16_tEfNS_4arch4Sm90ELb1ELb0ELb0ELb1ELb0ELb0ELb1ELb0ELb0ELb1ELb0ELb0EEENS1_21CollectiveEpilogueFwdINS6_IJSA_NS7_ILi512EEESA_EEES9_SC_SE_Li256ELb1ELb1ELb0ELb0EEENS1_36VarlenDynamicPersistentTileSchedulerILi64ELi64ELi256ELi128ELb0ELb1ELb1ELb1ELb1ELb1EEEEEEEEEvNT_6ParamsE)
        .other          _ZN7cutlass13device_kernelIN5flash11enable_sm90INS1_16FlashAttnFwdSm90INS1_25CollectiveMainloopFwdSm90ILi2EN4cute5tupleIJNS5_1CILi1EEES8_S8_EEENS6_IJNS7_ILi64EEESA_SA_EEELi512ENS_10bfloat16_tEfNS_4arch4Sm90ELb1ELb0ELb0ELb1ELb0ELb0ELb1ELb0ELb0ELb1ELb0ELb0EEENS1_21CollectiveEpilogueFwdINS6_IJSA_NS7_ILi512EEESA_EEES9_SC_SE_Li256ELb1ELb1ELb0ELb0EEENS1_36VarlenDynamicPersistentTileSchedulerILi64ELi64ELi256ELi128ELb0ELb1ELb1ELb1ELb1ELb1EEEEEEEEEvNT_6ParamsE,@"STO_CUDA_ENTRY STV_DEFAULT"
_ZN7cutlass13device_kernelIN5flash11enable_sm90INS1_16FlashAttnFwdSm90INS1_25CollectiveMainloopFwdSm90ILi2EN4cute5tupleIJNS5_1CILi1EEES8_S8_EEENS6_IJNS7_ILi64EEESA_SA_EEELi512ENS_10bfloat16_tEfNS_4arch4Sm90ELb1ELb0ELb0ELb1ELb0ELb0ELb1ELb0ELb0ELb1ELb0ELb0EEENS1_21CollectiveEpilogueFwdINS6_IJSA_NS7_ILi512EEESA_EEES9_SC_SE_Li256ELb1ELb1ELb0ELb0EEENS1_36VarlenDynamicPersistentTileSchedulerILi64ELi64ELi256ELi128ELb0ELb1ELb1ELb1ELb1ELb1EEEEEEEEEvNT_6ParamsE:
[----:B------:R-:W-:Y:S01]  /*0000*/  LDC R1, c[0x0][0x37c] ;  /* 0x0000df00ff017b82 */ /* 0x000fe20000000800 */
[----:B------:R-:W-:Y:S05]  /*0010*/  EXIT ;  /* 0x000000000000794d */ /* 0x000fea0003800000 */
.L_x_26:
        /* <DEDUP_REMOVED lines=14> */
.L_x_72:


//--------------------- .text._ZN7cutlass13device_kernelIN5flash11enable_sm90INS1_16FlashAttnFwdSm90INS1_25CollectiveMainloopFwdSm90ILi2EN4cute5tupleIJNS5_1CILi1EEES8_S8_EEENS6_IJNS7_ILi64EEESA_SA_EEELi512ENS_10bfloat16_tEfNS_4arch4Sm90ELb1ELb0ELb0ELb1ELb0ELb1ELb1ELb0ELb0ELb1ELb0ELb0EEENS1_21CollectiveEpilogueFwdINS6_IJSA_NS7_ILi512EEESA_EEES9_SC_SE_Li256ELb1ELb1ELb0ELb0EEENS1_36VarlenDynamicPersistentTileSchedulerILi64ELi64ELi256ELi128ELb0ELb1ELb1ELb1ELb1ELb1EEEEEEEEEvNT_6ParamsE --------------------------
	.section	.text._ZN7cutlass13device_kernelIN5flash11enable_sm90INS1_16FlashAttnFwdSm90INS1_25CollectiveMainloopFwdSm90ILi2EN4cute5tupleIJNS5_1CILi1EEES8_S8_EEENS6_IJNS7_ILi64EEESA_SA_EEELi512ENS_10bfloat16_tEfNS_4arch4Sm90ELb1ELb0ELb0ELb1ELb0ELb1ELb1ELb0ELb0ELb1ELb0ELb0EEENS1_21CollectiveEpilogueFwdINS6_IJSA_NS7_ILi512EEESA_EEES9_SC_SE_Li256ELb1ELb1ELb0ELb0EEENS1_36VarlenDynamicPersistentTileSchedulerILi64ELi64ELi256ELi128ELb0ELb1ELb1ELb1ELb1ELb1EEEEEEEEEvNT_6ParamsE,"ax",@progbits
	.align	128
.text._ZN7cutlass13device_kernelIN5flash11enable_sm90INS1_16FlashAttnFwdSm90INS1_25CollectiveMainloopFwdSm90ILi2EN4cute5tupleIJNS5_1CILi1EEES8_S8_EEENS6_IJNS7_ILi64EEESA_SA_EEELi512ENS_10bfloat16_tEfNS_4arch4Sm90ELb1ELb0ELb0ELb1ELb0ELb1ELb1ELb0ELb0ELb1ELb0ELb0EEENS1_21CollectiveEpilogueFwdINS6_IJSA_NS7_ILi512EEESA_EEES9_SC_SE_Li256ELb1ELb1ELb0ELb0EEENS1_36VarlenDynamicPersistentTileSchedulerILi64ELi64ELi256ELi128ELb0ELb1ELb1ELb1ELb1ELb1EEEEEEEEEvNT_6ParamsE:
        .type           _ZN7cutlass13device_kernelIN5flash11enable_sm90INS1_16FlashAttnFwdSm90INS1_25CollectiveMainloopFwdSm90ILi2EN4cute5tupleIJNS5_1CILi1EEES8_S8_EEENS6_IJNS7_ILi64EEESA_SA_EEELi512ENS_10bfloat16_tEfNS_4arch4Sm90ELb1ELb0ELb0ELb1ELb0ELb1ELb1ELb0ELb0ELb1ELb0ELb0EEENS1_21CollectiveEpilogueFwdINS6_IJSA_NS7_ILi512EEESA_EEES9_SC_SE_Li256ELb1ELb1ELb0ELb0EEENS1_36VarlenDynamicPersistentTileSchedulerILi64ELi64ELi256ELi128ELb0ELb1ELb1ELb1ELb1ELb1EEEEEEEEEvNT_6ParamsE,@function
        .size           _ZN7cutlass13device_kernelIN5flash11enable_sm90INS1_16FlashAttnFwdSm90INS1_25CollectiveMainloopFwdSm90ILi2EN4cute5tupleIJNS5_1CILi1EEES8_S8_EEENS6_IJNS7_ILi64EEESA_SA_EEELi512ENS_10bfloat16_tEfNS_4arch4Sm90ELb1ELb0ELb0ELb1ELb0ELb1ELb1ELb0ELb0ELb1ELb0ELb0EEENS1_21CollectiveEpilogueFwdINS6_IJSA_NS7_ILi512EEESA_EEES9_SC_SE_Li256ELb1ELb1ELb0ELb0EEENS1_36VarlenDynamicPersistentTileSchedulerILi64ELi64ELi256ELi128ELb0ELb1ELb1ELb1ELb1ELb1EEEEEEEEEvNT_6ParamsE,(.L_x_73 - _ZN7cutlass13device_kernelIN5flash11enable_sm90INS1_16FlashAttnFwdSm90INS1_25CollectiveMainloopFwdSm90ILi2EN4cute5tupleIJNS5_1CILi1EEES8_S8_EEENS6_IJNS7_ILi64EEESA_SA_EEELi512ENS_10bfloat16_tEfNS_4arch4Sm90ELb1ELb0ELb0ELb1ELb0ELb1ELb1ELb0ELb0ELb1ELb0ELb0EEENS1_21CollectiveEpilogueFwdINS6_IJSA_NS7_ILi512EEESA_EEES9_SC_SE_Li256ELb1ELb1ELb0ELb0EEENS1_36VarlenDynamicPersistentTileSchedulerILi64ELi64ELi256ELi128ELb0ELb1ELb1ELb1ELb1ELb1EEEEEEEEEvNT_6ParamsE)
        .other          _ZN7cutlass13device_kernelIN5flash11enable_sm90INS1_16FlashAttnFwdSm90INS1_25CollectiveMainloopFwdSm90ILi2EN4cute5tupleIJNS5_1CILi1EEES8_S8_EEENS6_IJNS7_ILi64EEESA_SA_EEELi512ENS_10bfloat16_tEfNS_4arch4Sm90ELb1ELb0ELb0ELb1ELb0ELb1ELb1ELb0ELb0ELb1ELb0ELb0EEENS1_21CollectiveEpilogueFwdINS6_IJSA_NS7_ILi512EEESA_EEES9_SC_SE_Li256ELb1ELb1ELb0ELb0EEENS1_36VarlenDynamicPersistentTileSchedulerILi64ELi64ELi256ELi128ELb0ELb1ELb1ELb1ELb1ELb1EEEEEEEEEvNT_6ParamsE,@"STO_CUDA_ENTRY STV_DEFAULT"
_ZN7cutlass13device_kernelIN5flash11enable_sm90INS1_16FlashAttnFwdSm90INS1_25CollectiveMainloopFwdSm90ILi2EN4cute5tupleIJNS5_1CILi1EEES8_S8_EEENS6_IJNS7_ILi64EEESA_SA_EEELi512ENS_10bfloat16_tEfNS_4arch4Sm90ELb1ELb0ELb0ELb1ELb0ELb1ELb1ELb0ELb0ELb1ELb0ELb0EEENS1_21CollectiveEpilogueFwdINS6_IJSA_NS7_ILi512EEESA_EEES9_SC_SE_Li256ELb1ELb1ELb0ELb0EEENS1_36VarlenDynamicPersistentTileSchedulerILi64ELi64ELi256ELi128ELb0ELb1ELb1ELb1ELb1ELb1EEEEEEEEEvNT_6ParamsE:
[----:B------:R-:W-:Y:S01]  /*0000*/  LDC R1, c[0x0][0x37c] ;  /* 0x0000df00ff017b82 */ /* 0x000fe20000000800 */
[----:B------:R-:W-:Y:S05]  /*0010*/  EXIT ;  /* 0x000000000000794d */ /* 0x000fea0003800000 */
.L_x_27:
        /* <DEDUP_REMOVED lines=14> */
.L_x_73:


//--------------------- .text._ZN7cutlass13device_kernelIN5flash11enable_sm90INS1_16FlashAttnFwdSm90INS1_25CollectiveMainloopFwdSm90ILi2EN4cute5tupleIJNS5_1CILi1EEES8_S8_EEENS6_IJNS7_ILi128EEENS7_ILi96EEENS7_ILi64EEEEEELi256ENS_10bfloat16_tEfNS_4arch4Sm90ELb0ELb0ELb0ELb0ELb0ELb0ELb0ELb1ELb0ELb1ELb0ELb0EEENS1_21CollectiveEpilogueFwdINS6_IJSA_NS7_ILi256EEESB_EEES9_SE_SG_Li256ELb0ELb1ELb0ELb0EEENS1_29StaticPersistentTileSchedulerILb0EEEEEEEEEvNT_6ParamsE --------------------------
	.section	.text._ZN7cutlass13device_kernelIN5flash11enable_sm90INS1_16FlashAttnFwdSm90INS1_25CollectiveMainloopFwdSm90ILi2EN4cute5tupleIJNS5_1CILi1EEES8_S8_EEENS6_IJNS7_ILi128EEENS7_ILi96EEENS7_ILi64EEEEEELi256ENS_10bfloat16_tEfNS_4arch4Sm90ELb0ELb0ELb0ELb0ELb0ELb0ELb0ELb1ELb0ELb1ELb0ELb0EEENS1_21CollectiveEpilogueFwdINS6_IJSA_NS7_ILi256EEESB_EEES9_SE_SG_Li256ELb0ELb1ELb0ELb0EEENS1_29StaticPersistentTileSchedulerILb0EEEEEEEEEvNT_6ParamsE,"ax",@progbits
	.align	128
.text._ZN7cutlass13device_kernelIN5flash11enable_sm90INS1_16FlashAttnFwdSm90INS1_25CollectiveMainloopFwdSm90ILi2EN4cute5tupleIJNS5_1CILi1EEES8_S8_EEENS6_IJNS7_ILi128EEENS7_ILi96EEENS7_ILi64EEEEEELi256ENS_10bfloat16_tEfNS_4arch4Sm90ELb0ELb0ELb0ELb0ELb0ELb0ELb0ELb1ELb0ELb1ELb0ELb0EEENS1_21CollectiveEpilogueFwdINS6_IJSA_NS7_ILi256EEESB_EEES9_SE_SG_Li256ELb0ELb1ELb0ELb0EEENS1_29StaticPersistentTileSchedulerILb0EEEEEEEEEvNT_6ParamsE:
        .type           _ZN7cutlass13device_kernelIN5flash11enable_sm90INS1_16FlashAttnFwdSm90INS1_25CollectiveMainloopFwdSm90ILi2EN4cute5tupleIJNS5_1CILi1EEES8_S8_EEENS6_IJNS7_ILi128EEENS7_ILi96EEENS7_ILi64EEEEEELi256ENS_10bfloat16_tEfNS_4arch4Sm90ELb0ELb0ELb0ELb0ELb0ELb0ELb0ELb1ELb0ELb1ELb0ELb0EEENS1_21CollectiveEpilogueFwdINS6_IJSA_NS7_ILi256EEESB_EEES9_SE_SG_Li256ELb0ELb1ELb0ELb0EEENS1_29StaticPersistentTileSchedulerILb0EEEEEEEEEvNT_6ParamsE,@function
        .size           _ZN7cutlass13device_kernelIN5flash11enable_sm90INS1_16FlashAttnFwdSm90INS1_25CollectiveMainloopFwdSm90ILi2EN4cute5tupleIJNS5_1CILi1EEES8_S8_EEENS6_IJNS7_ILi128EEENS7_ILi96EEENS7_ILi64EEEEEELi256ENS_10bfloat16_tEfNS_4arch4Sm90ELb0ELb0ELb0ELb0ELb0ELb0ELb0ELb1ELb0ELb1ELb0ELb0EEENS1_21CollectiveEpilogueFwdINS6_IJSA_NS7_ILi256EEESB_EEES9_SE_SG_Li256ELb0ELb1ELb0ELb0EEENS1_29StaticPersistentTileSchedulerILb0EEEEEEEEEvNT_6ParamsE,(.L_x_74 - _ZN7cutlass13device_kernelIN5flash11enable_sm90INS1_16FlashAttnFwdSm90INS1_25CollectiveMainloopFwdSm90ILi2EN4cute5tupleIJNS5_1CILi1EEES8_S8_EEENS6_IJNS7_ILi128EEENS7_ILi96EEENS7_ILi64EEEEEELi256ENS_10bfloat16_tEfNS_4arch4Sm90ELb0ELb0ELb0ELb0ELb0ELb0ELb0ELb1ELb0ELb1ELb0ELb0EEENS1_21CollectiveEpilogueFwdINS6_IJSA_NS7_ILi256EEESB_EEES9_SE_SG_Li256ELb0ELb1ELb0ELb0EEENS1_29StaticPersistentTileSchedulerILb0EEEEEEEEEvNT_6ParamsE)
        .other          _ZN7cutlass13device_kernelIN5flash11enable_sm90INS1_16FlashAttnFwdSm90INS1_25CollectiveMainloopFwdSm90ILi2EN4cute5tupleIJNS5_1CILi1EEES8_S8_EEENS6_IJNS7_ILi128EEENS7_ILi96EEENS7_ILi64EEEEEELi256ENS_10bfloat16_tEfNS_4arch4Sm90ELb0ELb0ELb0ELb0ELb0ELb0ELb0ELb1ELb0ELb1ELb0ELb0EEENS1_21CollectiveEpilogueFwdINS6_IJSA_NS7_ILi256EEESB_EEES9_SE_SG_Li256ELb0ELb1ELb0ELb0EEENS1_29StaticPersistentTileSchedulerILb0EEEEEEEEEvNT_6ParamsE,@"STO_CUDA_ENTRY STV_DEFAULT"
_ZN7cutlass13device_kernelIN5flash11enable_sm90INS1_16FlashAttnFwdSm90INS1_25CollectiveMainloopFwdSm90ILi2EN4cute5tupleIJNS5_1CILi1EEES8_S8_EEENS6_IJNS7_ILi128EEENS7_ILi96EEENS7_ILi64EEEEEELi256ENS_10bfloat16_tEfNS_4arch4Sm90ELb0ELb0ELb0ELb0ELb0ELb0ELb0ELb1ELb0ELb1ELb0ELb0EEENS1_21CollectiveEpilogueFwdINS6_IJSA_NS7_ILi256EEESB_EEES9_SE_SG_Li256ELb0ELb1ELb0ELb0EEENS1_29StaticPersistentTileSchedulerILb0EEEEEEEEEvNT_6ParamsE:
[----:B------:R-:W-:Y:S01]  /*0000*/  LDC R1, c[0x0][0x37c] ;  /* 0x0000df00ff017b82 */ /* 0x000fe20000000800 */
[----:B------:R-:W-:Y:S05]  /*0010*/  EXIT ;  /* 0x000000000000794d */ /* 0x000fea0003800000 */
.L_x_28:
        /* <DEDUP_REMOVED lines=14> */
.L_x_74:


//--------------------- .text._ZN7cutlass13device_kernelIN5flash11enable_sm90INS1_16FlashAttnFwdSm90INS1_25CollectiveMainloopFwdSm90ILi2EN4cute5tupleIJNS5_1CILi1EEES8_S8_EEENS6_IJNS7_ILi128EEENS7_ILi96EEENS7_ILi64EEEEEELi256ENS_10bfloat16_tEfNS_4arch4Sm90ELb0ELb0ELb0ELb0ELb0ELb0ELb1ELb1ELb0ELb1ELb0ELb0EEENS1_21CollectiveEpilogueFwdINS6_IJSA_NS7_ILi256EEESB_EEES9_SE_SG_Li256ELb0ELb1ELb0ELb0EEENS1_29StaticPersistentTileSchedulerILb0EEEEEEEEEvNT_6ParamsE --------------------------
	.section	.text._ZN7cutlass13device_kernelIN5flash11enable_sm90INS1_16FlashAttnFwdSm90INS1_25CollectiveMainloopFwdSm90ILi2EN4cute5tupleIJNS5_1CILi1EEES8_S8_EEENS6_IJNS7_ILi128EEENS7_ILi96EEENS7_ILi64EEEEEELi256ENS_10bfloat16_tEfNS_4arch4Sm90ELb0ELb0ELb0ELb0ELb0ELb0ELb1ELb1ELb0ELb1ELb0ELb0EEENS1_21CollectiveEpilogueFwdINS6_IJSA_NS7_ILi256EEESB_EEES9_SE_SG_Li256ELb0ELb1ELb0ELb0EEENS1_29StaticPersistentTileSchedulerILb0EEEEEEEEEvNT_6ParamsE,"ax",@progbits
	.align	128
.text._ZN7cutlass13device_kernelIN5flash11enable_sm90INS1_16FlashAttnFwdSm90INS1_25CollectiveMainloopFwdSm90ILi2EN4cute5tupleIJNS5_1CILi1EEES8_S8_EEENS6_IJNS7_ILi128EEENS7_ILi96EEENS7_ILi64EEEEEELi256ENS_10bfloat16_tEfNS_4arch4Sm90ELb0ELb0ELb0ELb0ELb0ELb0ELb1ELb1ELb0ELb1ELb0ELb0EEENS1_21CollectiveEpilogueFwdINS6_IJSA_NS7_ILi256EEESB_EEES9_SE_SG_Li256ELb0ELb1ELb0ELb0EEENS1_29StaticPersistentTileSchedulerILb0EEEEEEEEEvNT_6ParamsE:
        .type           _ZN7cutlass13device_kernelIN5flash11enable_sm90INS1_16FlashAttnFwdSm90INS1_25CollectiveMainloopFwdSm90ILi2EN4cute5tupleIJNS5_1CILi1EEES8_S8_EEENS6_IJNS7_ILi128EEENS7_ILi96EEENS7_ILi64EEEEEELi256ENS_10bfloat16_tEfNS_4arch4Sm90ELb0ELb0ELb0ELb0ELb0ELb0ELb1ELb1ELb0ELb1ELb0ELb0EEENS1_21CollectiveEpilogueFwdINS6_IJSA_NS7_ILi256EEESB_EEES9_SE_SG_Li256ELb0ELb1ELb0ELb0EEENS1_29StaticPersistentTileSchedulerILb0EEEEEEEEEvNT_6ParamsE,@function
        .size           _ZN7cutlass13device_kernelIN5flash11enable_sm90INS1_16FlashAttnFwdSm90INS1_25CollectiveMainloopFwdSm90ILi2EN4cute5tupleIJNS5_1CILi1EEES8_S8_EEENS6_IJNS7_ILi128EEENS7_ILi96EEENS7_ILi64EEEEEELi256ENS_10bfloat16_tEfNS_4arch4Sm90ELb0ELb0ELb0ELb0ELb0ELb0ELb1ELb1ELb0ELb1ELb0ELb0EEENS1_21CollectiveEpilogueFwdINS6_IJSA_NS7_ILi256EEESB_EEES9_SE_SG_Li256ELb0ELb1ELb0ELb0EEENS1_29StaticPersistentTileSchedulerILb0EEEEEEEEEvNT_6ParamsE,(.L_x_75 - _ZN7cutlass13device_kernelIN5flash11enable_sm90INS1_16FlashAttnFwdSm90INS1_25CollectiveMainloopFwdSm90ILi2EN4cute5tupleIJNS5_1CILi1EEES8_S8_EEENS6_IJNS7_ILi128EEENS7_ILi96EEENS7_ILi64EEEEEELi256ENS_10bfloat16_tEfNS_4arch4Sm90ELb0ELb0ELb0ELb0ELb0ELb0ELb1ELb1ELb0ELb1ELb0ELb0EEENS1_21CollectiveEpilogueFwdINS6_IJSA_NS7_ILi256EEESB_EEES9_SE_SG_Li256ELb0ELb1ELb0ELb0EEENS1_29StaticPersistentTileSchedulerILb0EEEEEEEEEvNT_6ParamsE)
        .other          _ZN7cutlass13device_kernelIN5flash11enable_sm90INS1_16FlashAttnFwdSm90INS1_25CollectiveMainloopFwdSm90ILi2EN4cute5tupleIJNS5_1CILi1EEES8_S8_EEENS6_IJNS7_ILi128EEENS7_ILi96EEENS7_ILi64EEEEEELi256ENS_10bfloat16_tEfNS_4arch4Sm90ELb0ELb0ELb0ELb0ELb0ELb0ELb1ELb1ELb0ELb1ELb0ELb0EEENS1_21CollectiveEpilogueFwdINS6_IJSA_NS7_ILi256EEESB_EEES9_SE_SG_Li256ELb0ELb1ELb0ELb0EEENS1_29StaticPersistentTileSchedulerILb0EEEEEEEEEvNT_6ParamsE,@"STO_CUDA_ENTRY STV_DEFAULT"
_ZN7cutlass13device_kernelIN5flash11enable_sm90INS1_16FlashAttnFwdSm90INS1_25CollectiveMainloopFwdSm90ILi2EN4cute5tupleIJNS5_1CILi1EEES8_S8_EEENS6_IJNS7_ILi128EEENS7_ILi96EEENS7_ILi64EEEEEELi256ENS_10bfloat16_tEfNS_4arch4Sm90ELb0ELb0ELb0ELb0ELb0ELb0ELb1ELb1ELb0ELb1ELb0ELb0EEENS1_21CollectiveEpilogueFwdINS6_IJSA_NS7_ILi256EEESB_EEES9_SE_SG_Li256ELb0ELb1ELb0ELb0EEENS1_29StaticPersistentTileSchedulerILb0EEEEEEEEEvNT_6ParamsE:
[----:B------:R-:W-:Y:S01]  /*0000*/  LDC R1, c[0x0][0x37c] ;  /* 0x0000df00ff017b82 */ /* 0x000fe20000000800 */
[----:B------:R-:W-:Y:S05]  /*0010*/  EXIT ;  /* 0x000000000000794d */ /* 0x000fea0003800000 */
.L_x_29:
        /* <DEDUP_REMOVED lines=14> */
.L_x_75:


//--------------------- .text._ZN7cutlass13device_kernelIN5flash11enable_sm90INS1_16FlashAttnFwdSm90INS1_25CollectiveMainloopFwdSm90ILi2EN4cute5tupleIJNS5_1CILi1EEES8_S8_EEENS6_IJNS7_ILi128EEENS7_ILi96EEENS7_ILi64EEEEEELi256ENS_10bfloat16_tEfNS_4arch4Sm90ELb0ELb0ELb0ELb1ELb0ELb0ELb0ELb1ELb0ELb1ELb0ELb0EEENS1_21CollectiveEpilogueFwdINS6_IJSA_NS7_ILi256EEESB_EEES9_SE_SG_Li256ELb1ELb1ELb0ELb0EEENS1_36VarlenDynamicPersistentTileSchedulerILi128ELi96ELi256ELi128ELb0ELb1ELb1ELb0ELb1ELb1EEEEEEEEEvNT_6ParamsE --------------------------
	.section	.text._ZN7cutlass13device_kernelIN5flash11enable_sm90INS1_16FlashAttnFwdSm90INS1_25CollectiveMainloopFwdSm90ILi2EN4cute5tupleIJNS5_1CILi1EEES8_S8_EEENS6_IJNS7_ILi128EEENS7_ILi96EEENS7_ILi64EEEEEELi256ENS_10bfloat16_tEfNS_4arch4Sm90ELb0ELb0ELb0ELb1ELb0ELb0ELb0ELb1ELb0ELb1ELb0ELb0EEENS1_21CollectiveEpilogueFwdINS6_IJSA_NS7_ILi256EEESB_EEES9_SE_SG_Li256ELb1ELb1ELb0ELb0EEENS1_36VarlenDynamicPersistentTileSchedulerILi128ELi96ELi256ELi128ELb0ELb1ELb1ELb0ELb1ELb1EEEEEEEEEvNT_6ParamsE,"ax",@progbits
	.align	128
.text._ZN7cutlass13device_kernelIN5flash11enable_sm90INS1_16FlashAttnFwdSm90INS1_25CollectiveMainloopFwdSm90ILi2EN4cute5tupleIJNS5_1CILi1EEES8_S8_EEENS6_IJNS7_ILi128EEENS7_ILi96EEENS7_ILi64EEEEEELi256ENS_10bfloat16_tEfNS_4arch4Sm90ELb0ELb0ELb0ELb1ELb0ELb0ELb0ELb1ELb0ELb1ELb0ELb0EEENS1_21CollectiveEpilogueFwdINS6_IJSA_NS7_ILi256EEESB_EEES9_SE_SG_Li256ELb1ELb1ELb0ELb0EEENS1_36VarlenDynamicPersistentTileSchedulerILi128ELi96ELi256ELi128ELb0ELb1ELb1ELb0ELb1ELb1EEEEEEEEEvNT_6ParamsE:
        .type           _ZN7cutlass13device_kernelIN5flash11enable_sm90INS1_16FlashAttnFwdSm90INS1_25CollectiveMainloopFwdSm90ILi2EN4cute5tupleIJNS5_1CILi1EEES8_S8_EEENS6_IJNS7_ILi128EEENS7_ILi96EEENS7_ILi64EEEEEELi256ENS_10bfloat16_tEfNS_4arch4Sm90ELb0ELb0ELb0ELb1ELb0ELb0ELb0ELb1ELb0ELb1ELb0ELb0EEENS1_21CollectiveEpilogueFwdINS6_IJSA_NS7_ILi256EEESB_EEES9_SE_SG_Li256ELb1ELb1ELb0ELb0EEENS1_36VarlenDynamicPersistentTileSchedulerILi128ELi96ELi256ELi128ELb0ELb1ELb1ELb0ELb1ELb1EEEEEEEEEvNT_6ParamsE,@function
        .size           _ZN7cutlass13device_kernelIN5flash11enable_sm90INS1_16FlashAttnFwdSm90INS1_25CollectiveMainloopFwdSm90ILi2EN4cute5tupleIJNS5_1CILi1EEES8_S8_EEENS6_IJNS7_ILi128EEENS7_ILi96EEENS7_ILi64EEEEEELi256ENS_10bfloat16_tEfNS_4arch4Sm90ELb0ELb0ELb0ELb1ELb0ELb0ELb0ELb1ELb0ELb1ELb0ELb0EEENS1_21CollectiveEpilogueFwdINS6_IJSA_NS7_ILi256EEESB_EEES9_SE_SG_Li256ELb1ELb1ELb0ELb0EEENS1_36VarlenDynamicPersistentTileSchedulerILi128ELi96ELi256ELi128ELb0ELb1ELb1ELb0ELb1ELb1EEEEEEEEEvNT_6ParamsE,(.L_x_76 - _ZN7cutlass13device_kernelIN5flash11enable_sm90INS1_16FlashAttnFwdSm90INS1_25CollectiveMainloopFwdSm90ILi2EN4cute5tupleIJNS5_1CILi1EEES8_S8_EEENS6_IJNS7_ILi128EEENS7_ILi96EEENS7_ILi64EEEEEELi256ENS_10bfloat16_tEfNS_4arch4Sm90ELb0ELb0ELb0ELb1ELb0ELb0ELb0ELb1ELb0ELb1ELb0ELb0EEENS1_21CollectiveEpilogueFwdINS6_IJSA_NS7_ILi256EEESB_EEES9_SE_SG_Li256ELb1ELb1ELb0ELb0EEENS1_36VarlenDynamicPersistentTileSchedulerILi128ELi96ELi256ELi128ELb0ELb1ELb1ELb0ELb1ELb1EEEEEEEEEvNT_6ParamsE)
        .other          _ZN7cutlass13device_kernelIN5flash11enable_sm90INS1_16FlashAttnFwdSm90INS1_25CollectiveMainloopFwdSm90ILi2EN4cute5tupleIJNS5_1CILi1EEES8_S8_EEENS6_IJNS7_ILi128EEENS7_ILi96EEENS7_ILi64EEEEEELi256ENS_10bfloat16_tEfNS_4arch4Sm90ELb0ELb0ELb0ELb1ELb0ELb0ELb0ELb1ELb0ELb1ELb0ELb0EEENS1_21CollectiveEpilogueFwdINS6_IJSA_NS7_ILi256EEESB_EEES9_SE_SG_Li256ELb1ELb1ELb0ELb0EEENS1_36VarlenDynamicPersistentTileSchedulerILi128ELi96ELi256ELi128ELb0ELb1ELb1ELb0ELb1ELb1EEEEEEEEEvNT_6ParamsE,@"STO_CUDA_ENTRY STV_DEFAULT"
_ZN7cutlass13device_kernelIN5flash11enable_sm90INS1_16FlashAttnFwdSm90INS1_25CollectiveMainloopFwdSm90ILi2EN4cute5tupleIJNS5_1CILi1EEES8_S8_EEENS6_IJNS7_ILi128EEENS7_ILi96EEENS7_ILi64EEEEEELi256ENS_10bfloat16_tEfNS_4arch4Sm90ELb0ELb0ELb0ELb1ELb0ELb0ELb0ELb1ELb0ELb1ELb0ELb0EEENS1_21CollectiveEpilogueFwdINS6_IJSA_NS7_ILi256EEESB_EEES9_SE_SG_Li256ELb1ELb1ELb0ELb0EEENS1_36VarlenDynamicPersistentTileSchedulerILi128ELi96ELi256ELi128ELb0ELb1ELb1ELb0ELb1ELb1EEEEEEEEEvNT_6ParamsE:
[----:B------:R-:W-:Y:S01]  /*0000*/  LDC R1, c[0x0][0x37c] ;  /* 0x0000df00ff017b82 */ /* 0x000fe20000000800 */
[----:B------:R-:W-:Y:S05]  /*0010*/  EXIT ;  /* 0x000000000000794d */ /* 0x000fea0003800000 */
.L_x_30:
        /* <DEDUP_REMOVED lines=14> */
.L_x_76:


//--------------------- .text._ZN7cutlass13device_kernelIN5flash11enable_sm90INS1_16FlashAttnFwdSm90INS1_25CollectiveMainloopFwdSm90ILi2EN4cute5tupleIJNS5_1CILi1EEES8_S8_EEENS6_IJNS7_ILi128EEENS7_ILi96EEENS7_ILi64EEEEEELi256ENS_10bfloat16_tEfNS_4arch4Sm90ELb0ELb0ELb0ELb1ELb0ELb1ELb0ELb1ELb0ELb1ELb0ELb0EEENS1_21CollectiveEpilogueFwdINS6_IJSA_NS7_ILi256EEESB_EEES9_SE_SG_Li256ELb1ELb1ELb0ELb0EEENS1_36VarlenDynamicPersistentTileSchedulerILi128ELi96ELi256ELi128ELb0ELb1ELb1ELb0ELb1ELb1EEEEEEEEEvNT_6ParamsE --------------------------
	.section	.text._ZN7cutlass13device_kernelIN5flash11enable_sm90INS1_16FlashAttnFwdSm90INS1_25CollectiveMainloopFwdSm90ILi2EN4cute5tupleIJNS5_1CILi1EEES8_S8_EEENS6_IJNS7_ILi128EEENS7_ILi96EEENS7_ILi64EEEEEELi256ENS_10bfloat16_tEfNS_4arch4Sm90ELb0ELb0ELb0ELb1ELb0ELb1ELb0ELb1ELb0ELb1ELb0ELb0EEENS1_21CollectiveEpilogueFwdINS6_IJSA_NS7_ILi256EEESB_EEES9_SE_SG_Li256ELb1ELb1ELb0ELb0EEENS1_36VarlenDynamicPersistentTileSchedulerILi128ELi96ELi256ELi128ELb0ELb1ELb1ELb0ELb1ELb1EEEEEEEEEvNT_6ParamsE,"ax",@progbits
	.align	128
.text._ZN7cutlass13device_kernelIN5flash11enable_sm90INS1_16FlashAttnFwdSm90INS1_25CollectiveMainloopFwdSm90ILi2EN4cute5tupleIJNS5_1CILi1EEES8_S8_EEENS6_IJNS7_ILi128EEENS7_ILi96EEENS7_ILi64EEEEEELi256ENS_10bfloat16_tEfNS_4arch4Sm90ELb0ELb0ELb0ELb1ELb0ELb1ELb0ELb1ELb0ELb1ELb0ELb0EEENS1_21CollectiveEpilogueFwdINS6_IJSA_NS7_ILi256EEESB_EEES9_SE_SG_Li256ELb1ELb1ELb0ELb0EEENS1_36VarlenDynamicPersistentTileSchedulerILi128ELi96ELi256ELi128ELb0ELb1ELb1ELb0ELb1ELb1EEEEEEEEEvNT_6ParamsE:
        .type           _ZN7cutlass13device_kernelIN5flash11enable_sm90INS1_16FlashAttnFwdSm90INS1_25CollectiveMainloopFwdSm90ILi2EN4cute5tupleIJNS5_1CILi1EEES8_S8_EEENS6_IJNS7_ILi128EEENS7_ILi96EEENS7_ILi64EEEEEELi256ENS_10bfloat16_tEfNS_4arch4Sm90ELb0ELb0ELb0ELb1ELb0ELb1ELb0ELb1ELb0ELb1ELb0ELb0EEENS1_21CollectiveEpilogueFwdINS6_IJSA_NS7_ILi256EEESB_EEES9_SE_SG_Li256ELb1ELb1ELb0ELb0EEENS1_36VarlenDynamicPersistentTileSchedulerILi128ELi96ELi256ELi128ELb0ELb1ELb1ELb0ELb1ELb1EEEEEEEEEvNT_6ParamsE,@function
        .size           _ZN7cutlass13device_kernelIN5flash11enable_sm90INS1_16FlashAttnFwdSm90INS1_25CollectiveMainloopFwdSm90ILi2EN4cute5tupleIJNS5_1CILi1EEES8_S8_EEENS6_IJNS7_ILi128EEENS7_ILi96EEENS7_ILi64EEEEEELi256ENS_10bfloat16_tEfNS_4arch4Sm90ELb0ELb0ELb0ELb1ELb0ELb1ELb0ELb1ELb0ELb1ELb0ELb0EEENS1_21CollectiveEpilogueFwdINS6_IJSA_NS7_ILi256EEESB_EEES9_SE_SG_Li256ELb1ELb1ELb0ELb0EEENS1_36VarlenDynamicPersistentTileSchedulerILi128ELi96ELi256ELi128ELb0ELb1ELb1ELb0ELb1ELb1EEEEEEEEEvNT_6ParamsE,(.L_x_77 - _ZN7cutlass13device_kernelIN5flash11enable_sm90INS1_16FlashAttnFwdSm90INS1_25CollectiveMainloopFwdSm90ILi2EN4cute5tupleIJNS5_1CILi1EEES8_S8_EEENS6_IJNS7_ILi128EEENS7_ILi96EEENS7_ILi64EEEEEELi256ENS_10bfloat16_tEfNS_4arch4Sm90ELb0ELb0ELb0ELb1ELb0ELb1ELb0ELb1ELb0ELb1ELb0ELb0EEENS1_21CollectiveEpilogueFwdINS6_IJSA_NS7_ILi256EEESB_EEES9_SE_SG_Li256ELb1ELb1ELb0ELb0EEENS1_36VarlenDynamicPersistentTileSchedulerILi128ELi96ELi256ELi128ELb0ELb1ELb1ELb0ELb1ELb1EEEEEEEEEvNT_6ParamsE)
        .other          _ZN7cutlass13device_kernelIN5flash11enable_sm90INS1_16FlashAttnFwdSm90INS1_25CollectiveMainloopFwdSm90ILi2EN4cute5tupleIJNS5_1CILi1EEES8_S8_EEENS6_IJNS7_ILi128EEENS7_ILi96EEENS7_ILi64EEEEEELi256ENS_10bfloat16_tEfNS_4arch4Sm90ELb0ELb0ELb0ELb1ELb0ELb1ELb0ELb1ELb0ELb1ELb0ELb0EEENS1_21CollectiveEpilogueFwdINS6_IJSA_NS7_ILi256EEESB_EEES9_SE_SG_Li256ELb1ELb1ELb0ELb0EEENS1_36VarlenDynamicPersistentTileSchedulerILi128ELi96ELi256ELi128ELb0ELb1ELb1ELb0ELb1ELb1EEEEEEEEEvNT_6ParamsE,@"STO_CUDA_ENTRY STV_DEFAULT"
_ZN7cutlass13device_kernelIN5flash11enable_sm90INS1_16FlashAttnFwdSm90INS1_25CollectiveMainloopFwdSm90ILi2EN4cute5tupleIJNS5_1CILi1EEES8_S8_EEENS6_IJNS7_ILi128EEENS7_ILi96EEENS7_ILi64EEEEEELi256ENS_10bfloat16_tEfNS_4arch4Sm90ELb0ELb0ELb0ELb1ELb0ELb1ELb0ELb1ELb0ELb1ELb0ELb0EEENS1_21CollectiveEpilogueFwdINS6_IJSA_NS7_ILi256EEESB_EEES9_SE_SG_Li256ELb1ELb1ELb0ELb0EEENS1_36VarlenDynamicPersistentTileSchedulerILi128ELi96ELi256ELi128ELb0ELb1ELb1ELb0ELb1ELb1EEEEEEEEEvNT_6ParamsE:
[----:B------:R-:W-:Y:S01]  /*0000*/  LDC R1, c[0x0][0x37c] ;  /* 0x0000df00ff017b82 */ /* 0x000fe20000000800 */
[----:B------:R-:W-:Y:S05]  /*0010*/  EXIT ;  /* 0x000000000000794d */ /* 0x000fea0003800000 */
.L_x_31:
        /* <DEDUP_REMOVED lines=14> */
.L_x_77:


//--------------------- .text._ZN7cutlass13device_kernelIN5flash11enable_sm90INS1_16FlashAttnFwdSm90INS1_25CollectiveMainloopFwdSm90ILi2EN4cute5tupleIJNS5_1CILi1EEES8_S8_EEENS6_IJNS7_ILi128EEENS7_ILi96EEENS7_ILi64EEEEEELi256ENS_10bfloat16_tEfNS_4arch4Sm90ELb0ELb0ELb0ELb1ELb0ELb0ELb1ELb1ELb0ELb1ELb0ELb0EEENS1_21CollectiveEpilogueFwdINS6_IJSA_NS7_ILi256EEESB_EEES9_SE_SG_Li256ELb1ELb1ELb0ELb0EEENS1_36VarlenDynamicPersistentTileSchedulerILi128ELi96ELi256ELi128ELb0ELb1ELb1ELb0ELb1ELb1EEEEEEEEEvNT_6ParamsE --------------------------
	.section	.text._ZN7cutlass13device_kernelIN5flash11enable_sm90INS1_16FlashAttnFwdSm90INS1_25CollectiveMainloopFwdSm90ILi2EN4cute5tupleIJNS5_1CILi1EEES8_S8_EEENS6_IJNS7_ILi128EEENS7_ILi96EEENS7_ILi64EEEEEELi256ENS_10bfloat16_tEfNS_4arch4Sm90ELb0ELb0ELb0ELb1ELb0ELb0ELb1ELb1ELb0ELb1ELb0ELb0EEENS1_21CollectiveEpilogueFwdINS6_IJSA_NS7_ILi256EEESB_EEES9_SE_SG_Li256ELb1ELb1ELb0ELb0EEENS1_36VarlenDynamicPersistentTileSchedulerILi128ELi96ELi256ELi128ELb0ELb1ELb1ELb0ELb1ELb1EEEEEEEEEvNT_6ParamsE,"ax",@progbits
	.align	128
.text._ZN7cutlass13device_kernelIN5flash11enable_sm90INS1_16FlashAttnFwdSm90INS1_25CollectiveMainloopFwdSm90ILi2EN4cute5tupleIJNS5_1CILi1EEES8_S8_EEENS6_IJNS7_ILi128EEENS7_ILi96EEENS7_ILi64EEEEEELi256ENS_10bfloat16_tEfNS_4arch4Sm90ELb0ELb0ELb0ELb1ELb0ELb0ELb1ELb1ELb0ELb1ELb0ELb0EEENS1_21CollectiveEpilogueFwdINS6_IJSA_NS7_ILi256EEESB_EEES9_SE_SG_Li256ELb1ELb1ELb0ELb0EEENS1_36VarlenDynamicPersistentTileSchedulerILi128ELi96ELi256ELi128ELb0ELb1ELb1ELb0ELb1ELb1EEEEEEEEEvNT_6ParamsE:
        .type           _ZN7cutlass13device_kernelIN5flash11enable_sm90INS1_16FlashAttnFwdSm90INS1_25CollectiveMainloopFwdSm90ILi2EN4cute5tupleIJNS5_1CILi1EEES8_S8_EEENS6_IJNS7_ILi128EEENS7_ILi96EEENS7_ILi64EEEEEELi256ENS_10bfloat16_tEfNS_4arch4Sm90ELb0ELb0ELb0ELb1ELb0ELb0ELb1ELb1ELb0ELb1ELb0ELb0EEENS1_21CollectiveEpilogueFwdINS6_IJSA_NS7_ILi256EEESB_EEES9_SE_SG_Li256ELb1ELb1ELb0ELb0EEENS1_36VarlenDynamicPersistentTileSchedulerILi128ELi96ELi256ELi128ELb0ELb1ELb1ELb0ELb1ELb1EEEEEEEEEvNT_6ParamsE,@function
        .size           _ZN7cutlass13device_kernelIN5flash11enable_sm90INS1_16FlashAttnFwdSm90INS1_25CollectiveMainloopFwdSm90ILi2EN4cute5tupleIJNS5_1CILi1EEES8_S8_EEENS6_IJNS7_ILi128EEENS7_ILi96EEENS7_ILi64EEEEEELi256ENS_10bfloat16_tEfNS_4arch4Sm90ELb0ELb0ELb0ELb1ELb0ELb0ELb1ELb1ELb0ELb1ELb0ELb0EEENS1_21CollectiveEpilogueFwdINS6_IJSA_NS7_ILi256EEESB_EEES9_SE_SG_Li256ELb1ELb1ELb0ELb0EEENS1_36VarlenDynamicPersistentTileSchedulerILi128ELi96ELi256ELi128ELb0ELb1ELb1ELb0ELb1ELb1EEEEEEEEEvNT_6ParamsE,(.L_x_78 - _ZN7cutlass13device_kernelIN5flash11enable_sm90INS1_16FlashAttnFwdSm90INS1_25CollectiveMainloopFwdSm90ILi2EN4cute5tupleIJNS5_1CILi1EEES8_S8_EEENS6_IJNS7_ILi128EEENS7_ILi96EEENS7_ILi64EEEEEELi256ENS_10bfloat16_tEfNS_4arch4Sm90ELb0ELb0ELb0ELb1ELb0ELb0ELb1ELb1ELb0ELb1ELb0ELb0EEENS1_21CollectiveEpilogueFwdINS6_IJSA_NS7_ILi256EEESB_EEES9_SE_SG_Li256ELb1ELb1ELb0ELb0EEENS1_36VarlenDynamicPersistentTileSchedulerILi128ELi96ELi256ELi128ELb0ELb1ELb1ELb0ELb1ELb1EEEEEEEEEvNT_6ParamsE)
        .other          _ZN7cutlass13device_kernelIN5flash11enable_sm90INS1_16FlashAttnFwdSm90INS1_25CollectiveMainloopFwdSm90ILi2EN4cute5tupleIJNS5_1CILi1EEES8_S8_EEENS6_IJNS7_ILi128EEENS7_ILi96EEENS7_ILi64EEEEEELi256ENS_10bfloat16_tEfNS_4arch4Sm90ELb0ELb0ELb0ELb1ELb0ELb0ELb1ELb1ELb0ELb1ELb0ELb0EEENS1_21CollectiveEpilogueFwdINS6_IJSA_NS7_ILi256EEESB_EEES9_SE_SG_Li256ELb1ELb1ELb0ELb0EEENS1_36VarlenDynamicPersistentTileSchedulerILi128ELi96ELi256ELi128ELb0ELb1ELb1ELb0ELb1ELb1EEEEEEEEEvNT_6ParamsE,@"STO_CUDA_ENTRY STV_DEFAULT"
_ZN7cutlass13device_kernelIN5flash11enable_sm90INS1_16FlashAttnFwdSm90INS1_25CollectiveMainloopFwdSm90ILi2EN4cute5tupleIJNS5_1CILi1EEES8_S8_EEENS6_IJNS7_ILi128EEENS7_ILi96EEENS7_ILi64EEEEEELi256ENS_10bfloat16_tEfNS_4arch4Sm90ELb0ELb0ELb0ELb1ELb0ELb0ELb1ELb1ELb0ELb1ELb0ELb0EEENS1_21CollectiveEpilogueFwdINS6_IJSA_NS7_ILi256EEESB_EEES9_SE_SG_Li256ELb1ELb1ELb0ELb0EEENS1_36VarlenDynamicPersistentTileSchedulerILi128ELi96ELi256ELi128ELb0ELb1ELb1ELb0ELb1ELb1EEEEEEEEEvNT_6ParamsE:
[----:B------:R-:W-:Y:S01]  /*0000*/  LDC R1, c[0x0][0x37c] ;  /* 0x0000df00ff017b82 */ /* 0x000fe20000000800 */
[----:B------:R-:W-:Y:S05]  /*0010*/  EXIT ;  /* 0x000000000000794d */ /* 0x000fea0003800000 */
.L_x_32:
        /* <DEDUP_REMOVED lines=14> */
.L_x_78:


//--------------------- .text._ZN7cutlass13device_kernelIN5flash11enable_sm90INS1_16FlashAttnFwdSm90INS1_25CollectiveMainloopFwdSm90ILi2EN4cute5tupleIJNS5_1CILi1EEES8_S8_EEENS6_IJNS7_ILi128EEENS7_ILi96EEENS7_ILi64EEEEEELi256ENS_10bfloat16_tEfNS_4arch4Sm90ELb0ELb0ELb0ELb1ELb0ELb1ELb1ELb1ELb0ELb1ELb0ELb0EEENS1_21CollectiveEpilogueFwdINS6_IJSA_NS7_ILi256EEESB_EEES9_SE_SG_Li256ELb1ELb1ELb0ELb0EEENS1_36VarlenDynamicPersistentTileSchedulerILi128ELi96ELi256ELi128ELb0ELb1ELb1ELb0ELb1ELb1EEEEEEEEEvNT_6ParamsE --------------------------
	.section	.text._ZN7cutlass13device_kernelIN5flash11enable_sm90INS1_16FlashAttnFwdSm90INS1_25CollectiveMainloopFwdSm90ILi2EN4cute5tupleIJNS5_1CILi1EEES8_S8_EEENS6_IJNS7_ILi128EEENS7_ILi96EEENS7_ILi64EEEEEELi256ENS_10bfloat16_tEfNS_4arch4Sm90ELb0ELb0ELb0ELb1ELb0ELb1ELb1ELb1ELb0ELb1ELb0ELb0EEENS1_21CollectiveEpilogueFwdINS6_IJSA_NS7_ILi256EEESB_EEES9_SE_SG_Li256ELb1ELb1ELb0ELb0EEENS1_36VarlenDynamicPersistentTileSchedulerILi128ELi96ELi256ELi128ELb0ELb1ELb1ELb0ELb1ELb1EEEEEEEEEvNT_6ParamsE,"ax",@progbits
	.align	128
.text._ZN7cutlass13device_kernelIN5flash11enable_sm90INS1_16FlashAttnFwdSm90INS1_25CollectiveMainloopFwdSm90ILi2EN4cute5tupleIJNS5_1CILi1EEES8_S8_EEENS6_IJNS7_ILi128EEENS7_ILi96EEENS7_ILi64EEEEEELi256ENS_10bfloat16_tEfNS_4arch4Sm90ELb0ELb0ELb0ELb1ELb0ELb1ELb1ELb1ELb0ELb1ELb0ELb0EEENS1_21CollectiveEpilogueFwdINS6_IJSA_NS7_ILi256EEESB_EEES9_SE_SG_Li256ELb1ELb1ELb0ELb0EEENS1_36VarlenDynamicPersistentTileSchedulerILi128ELi96ELi256ELi128ELb0ELb1ELb1ELb0ELb1ELb1EEEEEEEEEvNT_6ParamsE:
        .type           _ZN7cutlass13device_kernelIN5flash11enable_sm90INS1_16FlashAttnFwdSm90INS1_25CollectiveMainloopFwdSm90ILi2EN4cute5tupleIJNS5_1CILi1EEES8_S8_EEENS6_IJNS7_ILi128EEENS7_ILi96EEENS7_ILi64EEEEEELi256ENS_10bfloat16_tEfNS_4arch4Sm90ELb0ELb0ELb0ELb1ELb0ELb1ELb1ELb1ELb0ELb1ELb0ELb0EEENS1_21CollectiveEpilogueFwdINS6_IJSA_NS7_ILi256EEESB_EEES9_SE_SG_Li256ELb1ELb1ELb0ELb0EEENS1_36VarlenDynamicPersistentTileSchedulerILi128ELi96ELi256ELi128ELb0ELb1ELb1ELb0ELb1ELb1EEEEEEEEEvNT_6ParamsE,@function
        .size           _ZN7cutlass13device_kernelIN5flash11enable_sm90INS1_16FlashAttnFwdSm90INS1_25CollectiveMainloopFwdSm90ILi2EN4cute5tupleIJNS5_1CILi1EEES8_S8_EEENS6_IJNS7_ILi128EEENS7_ILi96EEENS7_ILi64EEEEEELi256ENS_10bfloat16_tEfNS_4arch4Sm90ELb0ELb0ELb0ELb1ELb0ELb1ELb1ELb1ELb0ELb1ELb0ELb0EEENS1_21CollectiveEpilogueFwdINS6_IJSA_NS7_ILi256EEESB_EEES9_SE_SG_Li256ELb1ELb1ELb0ELb0EEENS1_36VarlenDynamicPersistentTileSchedulerILi128ELi96ELi256ELi128ELb0ELb1ELb1ELb0ELb1ELb1EEEEEEEEEvNT_6ParamsE,(.L_x_79 - _ZN7cutlass13device_kernelIN5flash11enable_sm90INS1_16FlashAttnFwdSm90INS1_25CollectiveMainloopFwdSm90ILi2EN4cute5tupleIJNS5_1CILi1EEES8_S8_EEENS6_IJNS7_ILi128EEENS7_ILi96EEENS7_ILi64EEEEEELi256ENS_10bfloat16_tEfNS_4arch4Sm90ELb0ELb0ELb0ELb1ELb0ELb1ELb1ELb1ELb0ELb1ELb0ELb0EEENS1_21CollectiveEpilogueFwdINS6_IJSA_NS7_ILi256EEESB_EEES9_SE_SG_Li256ELb1ELb1ELb0ELb0EEENS1_36VarlenDynamicPersistentTileSchedulerILi128ELi96ELi256ELi128ELb0ELb1ELb1ELb0ELb1ELb1EEEEEEEEEvNT_6ParamsE)
        .other          _ZN7cutlass13device_kernelIN5flash11enable_sm90INS1_16FlashAttnFwdSm90INS1_25CollectiveMainloopFwdSm90ILi2EN4cute5tupleIJNS5_1CILi1EEES8_S8_EEENS6_IJNS7_ILi128EEENS7_ILi96EEENS7_ILi64EEEEEELi256ENS_10bfloat16_tEfNS_4arch4Sm90ELb0ELb0ELb0ELb1ELb0ELb1ELb1ELb1ELb0ELb1ELb0ELb0EEENS1_21CollectiveEpilogueFwdINS6_IJSA_NS7_ILi256EEESB_EEES9_SE_SG_Li256ELb1ELb1ELb0ELb0EEENS1_36VarlenDynamicPersistentTileSchedulerILi128ELi96ELi256ELi128ELb0ELb1ELb1ELb0ELb1ELb1EEEEEEEEEvNT_6ParamsE,@"STO_CUDA_ENTRY STV_DEFAULT"
_ZN7cutlass13device_kernelIN5flash11enable_sm90INS1_16FlashAttnFwdSm90INS1_25CollectiveMainloopFwdSm90ILi2EN4cute5tupleIJNS5_1CILi1EEES8_S8_EEENS6_IJNS7_ILi128EEENS7_ILi96EEENS7_ILi64EEEEEELi256ENS_10bfloat16_tEfNS_4arch4Sm90ELb0ELb0ELb0ELb1ELb0ELb1ELb1ELb1ELb0ELb1ELb0ELb0EEENS1_21CollectiveEpilogueFwdINS6_IJSA_NS7_ILi256EEESB_EEES9_SE_SG_Li256ELb1ELb1ELb0ELb0EEENS1_36VarlenDynamicPersistentTileSchedulerILi128ELi96ELi256ELi128ELb0ELb1ELb1ELb0ELb1ELb1EEEEEEEEEvNT_6ParamsE:
[----:B------:R-:W-:Y:S01]  /*0000*/  LDC R1, c[0x0][0x37c] ;  /* 0x0000df00ff017b82 */ /* 0x000fe20000000800 */
[----:B------:R-:W-:Y:S05]  /*0010*/  EXIT ;  /* 0x000000000000794d */ /* 0x000fea0003800000 */
.L_x_33:
        /* <DEDUP_REMOVED lines=14> */
.L_x_79:


//--------------------- .text._ZN7cutlass13device_kernelIN5flash11enable_sm90INS1_16FlashAttnFwdSm90INS1_25CollectiveMainloopFwdSm90ILi2EN4cute5tupleIJNS5_1CILi1EEES8_S8_EEENS6_IJNS7_ILi128EEENS7_ILi96EEENS7_ILi64EEEEEELi256ENS_10bfloat16_tEfNS_4arch4Sm90ELb0ELb1ELb0ELb0ELb0ELb0ELb0ELb1ELb0ELb1ELb0ELb0EEENS1_21CollectiveEpilogueFwdINS6_IJSA_NS7_ILi256EEESB_EEES9_SE_SG_Li256ELb0ELb1ELb0ELb0EEENS1_30DynamicPersistentTileSchedulerILi256ELi128ELb0ELb1ELb1EEEEEEEEEvNT_6ParamsE --------------------------
	.section	.text._ZN7cutlass13device_kernelIN5flash11enable_sm90INS1_16FlashAttnFwdSm90INS1_25CollectiveMainloopFwdSm90ILi2EN4cute5tupleIJNS5_1CILi1EEES8_S8_EEENS6_IJNS7_ILi128EEENS7_ILi96EEENS7_ILi64EEEEEELi256ENS_10bfloat16_tEfNS_4arch4Sm90ELb0ELb1ELb0ELb0ELb0ELb0ELb0ELb1ELb0ELb1ELb0ELb0EEENS1_21CollectiveEpilogueFwdINS6_IJSA_NS7_ILi256EEESB_EEES9_SE_SG_Li256ELb0ELb1ELb0ELb0EEENS1_30DynamicPersistentTileSchedulerILi256ELi128ELb0ELb1ELb1EEEEEEEEEvNT_6ParamsE,"ax",@progbits
	.align	128
.text._ZN7cutlass13device_kernelIN5flash11enable_sm90INS1_16FlashAttnFwdSm90INS1_25CollectiveMainloopFwdSm90ILi2EN4cute5tupleIJNS5_1CILi1EEES8_S8_EEENS6_IJNS7_ILi128EEENS7_ILi96EEENS7_ILi64EEEEEELi256ENS_10bfloat16_tEfNS_4arch4Sm90ELb0ELb1ELb0ELb0ELb0ELb0ELb0ELb1ELb0ELb1ELb0ELb0EEENS1_21CollectiveEpilogueFwdINS6_IJSA_NS7_ILi256EEESB_EEES9_SE_SG_Li256ELb0ELb1ELb0ELb0EEENS1_30DynamicPersistentTileSchedulerILi256ELi128ELb0ELb1ELb1EEEEEEEEEvNT_6ParamsE:
        .type           _ZN7cutlass13device_kernelIN5flash11enable_sm90INS1_16FlashAttnFwdSm90INS1_25CollectiveMainloopFwdSm90ILi2EN4cute5tupleIJNS5_1CILi1EEES8_S8_EEENS6_IJNS7_ILi128EEENS7_ILi96EEENS7_ILi64EEEEEELi256ENS_10bfloat16_tEfNS_4arch4Sm90ELb0ELb1ELb0ELb0ELb0ELb0ELb0ELb1ELb0ELb1ELb0ELb0EEENS1_21CollectiveEpilogueFwdINS6_IJSA_NS7_ILi256EEESB_EEES9_SE_SG_Li256ELb0ELb1ELb0ELb0EEENS1_30DynamicPersistentTileSchedulerILi256ELi128ELb0ELb1ELb1EEEEEEEEEvNT_6ParamsE,@function
        .size           _ZN7cutlass13device_kernelIN5flash11enable_sm90INS1_16FlashAttnFwdSm90INS1_25CollectiveMainloopFwdSm90ILi2EN4cute5tupleIJNS5_1CILi1EEES8_S8_EEENS6_IJNS7_ILi128EEENS7_ILi96EEENS7_ILi64EEEEEELi256ENS_10bfloat16_tEfNS_4arch4Sm90ELb0ELb1ELb0ELb0ELb0ELb0ELb0ELb1ELb0ELb1ELb0ELb0EEENS1_21CollectiveEpilogueFwdINS6_IJSA_NS7_ILi256EEESB_EEES9_SE_SG_Li256ELb0ELb1ELb0ELb0EEENS1_30DynamicPersistentTileSchedulerILi256ELi128ELb0ELb1ELb1EEEEEEEEEvNT_6ParamsE,(.L_x_80 - _ZN7cutlass13device_kernelIN5flash11enable_sm90INS1_16FlashAttnFwdSm90INS1_25CollectiveMainloopFwdSm90ILi2EN4cute5tupleIJNS5_1CILi1EEES8_S8_EEENS6_IJNS7_ILi128EEENS7_ILi96EEENS7_ILi64EEEEEELi256ENS_10bfloat16_tEfNS_4arch4Sm90ELb0ELb1ELb0ELb0ELb0ELb0ELb0ELb1ELb0ELb1ELb0ELb0EEENS1_21CollectiveEpilogueFwdINS6_IJSA_NS7_ILi256EEESB_EEES9_SE_SG_Li256ELb0ELb1ELb0ELb0EEENS1_30DynamicPersistentTileSchedulerILi256ELi128ELb0ELb1ELb1EEEEEEEEEvNT_6ParamsE)
        .other          _ZN7cutlass13device_kernelIN5flash11enable_sm90INS1_16FlashAttnFwdSm90INS1_25CollectiveMainloopFwdSm90ILi2EN4cute5tupleIJNS5_1CILi1EEES8_S8_EEENS6_IJNS7_ILi128EEENS7_ILi96EEENS7_ILi64EEEEEELi256ENS_10bfloat16_tEfNS_4arch4Sm90ELb0ELb1ELb0ELb0ELb0ELb0ELb0ELb1ELb0ELb1ELb0ELb0EEENS1_21CollectiveEpilogueFwdINS6_IJSA_NS7_ILi256EEESB_EEES9_SE_SG_Li256ELb0ELb1ELb0ELb0EEENS1_30DynamicPersistentTileSchedulerILi256ELi128ELb0ELb1ELb1EEEEEEEEEvNT_6ParamsE,@"STO_CUDA_ENTRY STV_DEFAULT"
_ZN7cutlass13device_kernelIN5flash11enable_sm90INS1_16FlashAttnFwdSm90INS1_25CollectiveMainloopFwdSm90ILi2EN4cute5tupleIJNS5_1CILi1EEES8_S8_EEENS6_IJNS7_ILi128EEENS7_ILi96EEENS7_ILi64EEEEEELi256ENS_10bfloat16_tEfNS_4arch4Sm90ELb0ELb1ELb0ELb0ELb0ELb0ELb0ELb1ELb0ELb1ELb0ELb0EEENS1_21CollectiveEpilogueFwdINS6_IJSA_NS7_ILi256EEESB_EEES9_SE_SG_Li256ELb0ELb1ELb0ELb0EEENS1_30DynamicPersistentTileSchedulerILi256ELi128ELb0ELb1ELb1EEEEEEEEEvNT_6ParamsE:
[----:B------:R-:W-:Y:S01]  /*0000*/  LDC R1, c[0x0][0x37c] ;  /* 0x0000df00ff017b82 */ /* 0x000fe20000000800 */
[----:B------:R-:W-:Y:S05]  /*0010*/  EXIT ;  /* 0x000000000000794d */ /* 0x000fea0003800000 */
.L_x_34:
        /* <DEDUP_REMOVED lines=14> */
.L_x_80:


//--------------------- .text._ZN7cutlass13device_kernelIN5flash11enable_sm90INS1_16FlashAttnFwdSm90INS1_25CollectiveMainloopFwdSm90ILi2EN4cute5tupleIJNS5_1CILi1EEES8_S8_EEENS6_IJNS7_ILi128EEENS7_ILi96EEENS7_ILi64EEEEEELi256ENS_10bfloat16_tEfNS_4arch4Sm90ELb0ELb1ELb0ELb0ELb0ELb0ELb1ELb1ELb0ELb1ELb0ELb0EEENS1_21CollectiveEpilogueFwdINS6_IJSA_NS7_ILi256EEESB_EEES9_SE_SG_Li256ELb0ELb1ELb0ELb0EEENS1_30DynamicPersistentTileSchedulerILi256ELi128ELb0ELb1ELb1EEEEEEEEEvNT_6ParamsE --------------------------
	.section	.text._ZN7cutlass13device_kernelIN5flash11enable_sm90INS1_16FlashAttnFwdSm90INS1_25CollectiveMainloopFwdSm90ILi2EN4cute5tupleIJNS5_1CILi1EEES8_S8_EEENS6_IJNS7_ILi128EEENS7_ILi96EEENS7_ILi64EEEEEELi256ENS_10bfloat16_tEfNS_4arch4Sm90ELb0ELb1ELb0ELb0ELb0ELb0ELb1ELb1ELb0ELb1ELb0ELb0EEENS1_21CollectiveEpilogueFwdINS6_IJSA_NS7_ILi256EEESB_EEES9_SE_SG_Li256ELb0ELb1ELb0ELb0EEENS1_30DynamicPersistentTileSchedulerILi256ELi128ELb0ELb1ELb1EEEEEEEEEvNT_6ParamsE,"ax",@progbits
	.align	128
.text._ZN7cutlass13device_kernelIN5flash11enable_sm90INS1_16FlashAttnFwdSm90INS1_25CollectiveMainloopFwdSm90ILi2EN4cute5tupleIJNS5_1CILi1EEES8_S8_EEENS6_IJNS7_ILi128EEENS7_ILi96EEENS7_ILi64EEEEEELi256ENS_10bfloat16_tEfNS_4arch4Sm90ELb0ELb1ELb0ELb0ELb0ELb0ELb1ELb1ELb0ELb1ELb0ELb0EEENS1_21CollectiveEpilogueFwdINS6_IJSA_NS7_ILi256EEESB_EEES9_SE_SG_Li256ELb0ELb1ELb0ELb0EEENS1_30DynamicPersistentTileSchedulerILi256ELi128ELb0ELb1ELb1EEEEEEEEEvNT_6ParamsE:
        .type           _ZN7cutlass13device_kernelIN5flash11enable_sm90INS1_16FlashAttnFwdSm90INS1_25CollectiveMainloopFwdSm90ILi2EN4cute5tupleIJNS5_1CILi1EEES8_S8_EEENS6_IJNS7_ILi128EEENS7_ILi96EEENS7_ILi64EEEEEELi256ENS_10bfloat16_tEfNS_4arch4Sm90ELb0ELb1ELb0ELb0ELb0ELb0ELb1ELb1ELb0ELb1ELb0ELb0EEENS1_21CollectiveEpilogueFwdINS6_IJSA_NS7_ILi256EEESB_EEES9_SE_SG_Li256ELb0ELb1ELb0ELb0EEENS1_30DynamicPersistentTileSchedulerILi256ELi128ELb0ELb1ELb1EEEEEEEEEvNT_6ParamsE,@function
        .size           _ZN7cutlass13device_kernelIN5flash11enable_sm90INS1_16FlashAttnFwdSm90INS1_25CollectiveMainloopFwdSm90ILi2EN4cute5tupleIJNS5_1CILi1EEES8_S8_EEENS6_IJNS7_ILi128EEENS7_ILi96EEENS7_ILi64EEEEEELi256ENS_10bfloat16_tEfNS_4arch4Sm90ELb0ELb1ELb0ELb0ELb0ELb0ELb1ELb1ELb0ELb1ELb0ELb0EEENS1_21CollectiveEpilogueFwdINS6_IJSA_NS7_ILi256EEESB_EEES9_SE_SG_Li256ELb0ELb1ELb0ELb0EEENS1_30DynamicPersistentTileSchedulerILi256ELi128ELb0ELb1ELb1EEEEEEEEEvNT_6ParamsE,(.L_x_81 - _ZN7cutlass13device_kernelIN5flash11enable_sm90INS1_16FlashAttnFwdSm90INS1_25CollectiveMainloopFwdSm90ILi2EN4cute5tupleIJNS5_1CILi1EEES8_S8_EEENS6_IJNS7_ILi128EEENS7_ILi96EEENS7_ILi64EEEEEELi256ENS_10bfloat16_tEfNS_4arch4Sm90ELb0ELb1ELb0ELb0ELb0ELb0ELb1ELb1ELb0ELb1ELb0ELb0EEENS1_21CollectiveEpilogueFwdINS6_IJSA_NS7_ILi256EEESB_EEES9_SE_SG_Li256ELb0ELb1ELb0ELb0EEENS1_30DynamicPersistentTileSchedulerILi256ELi128ELb0ELb1ELb1EEEEEEEEEvNT_6ParamsE)
        .other          _ZN7cutlass13device_kernelIN5flash11enable_sm90INS1_16FlashAttnFwdSm90INS1_25CollectiveMainloopFwdSm90ILi2EN4cute5tupleIJNS5_1CILi1EEES8_S8_EEENS6_IJNS7_ILi128EEENS7_ILi96EEENS7_ILi64EEEEEELi256ENS_10bfloat16_tEfNS_4arch4Sm90ELb0ELb1ELb0ELb0ELb0ELb0ELb1ELb1ELb0ELb1ELb0ELb0EEENS1_21CollectiveEpilogueFwdINS6_IJSA_NS7_ILi256EEESB_EEES9_SE_SG_Li256ELb0ELb1ELb0ELb0EEENS1_30DynamicPersistentTileSchedulerILi256ELi128ELb0ELb1ELb1EEEEEEEEEvNT_6ParamsE,@"STO_CUDA_ENTRY STV_DEFAULT"
_ZN7cutlass13device_kernelIN5flash11enable_sm90INS1_16FlashAttnFwdSm90INS1_25CollectiveMainloopFwdSm90ILi2EN4cute5tupleIJNS5_1CILi1EEES8_S8_EEENS6_IJNS7_ILi128EEENS7_ILi96EEENS7_ILi64EEEEEELi256ENS_10bfloat16_tEfNS_4arch4Sm90ELb0ELb1ELb0ELb0ELb0ELb0ELb1ELb1ELb0ELb1ELb0ELb0EEENS1_21CollectiveEpilogueFwdINS6_IJSA_NS7_ILi256EEESB_EEES9_SE_SG_Li256ELb0ELb1ELb0ELb0EEENS1_30DynamicPersistentTileSchedulerILi256ELi128ELb0ELb1ELb1EEEEEEEEEvNT_6ParamsE:
[----:B------:R-:W-:Y:S01]  /*0000*/  LDC R1, c[0x0][0x37c] ;  /* 0x0000df00ff017b82 */ /* 0x000fe20000000800 */
[----:B------:R-:W-:Y:S05]  /*0010*/  EXIT ;  /* 0x000000000000794d */ /* 0x000fea0003800000 */
.L_x_35:
        /* <DEDUP_REMOVED lines=14> */
.L_x_81:


//--------------------- .text._ZN7cutlass13device_kernelIN5flash11enable_sm90INS1_16FlashAttnFwdSm90INS1_25CollectiveMainloopFwdSm90ILi2EN4cute5tupleIJNS5_1CILi1EEES8_S8_EEENS6_IJNS7_ILi128EEENS7_ILi96EEENS7_ILi64EEEEEELi256ENS_10bfloat16_tEfNS_4arch4Sm90ELb0ELb1ELb0ELb1ELb0ELb0ELb0ELb1ELb0ELb1ELb0ELb0EEENS1_21CollectiveEpilogueFwdINS6_IJSA_NS7_ILi256EEESB_EEES9_SE_SG_Li256ELb1ELb1ELb0ELb0EEENS1_36VarlenDynamicPersistentTileSchedulerILi128ELi96ELi256ELi128ELb0ELb1ELb1ELb1ELb0ELb1EEEEEEEEEvNT_6ParamsE --------------------------
	.section	.text._ZN7cutlass13device_kernelIN5flash11enable_sm90INS1_16FlashAttnFwdSm90INS1_25CollectiveMainloopFwdSm90ILi2EN4cute5tupleIJNS5_1CILi1EEES8_S8_EEENS6_IJNS7_ILi128EEENS7_ILi96EEENS7_ILi64EEEEEELi256ENS_10bfloat16_tEfNS_4arch4Sm90ELb0ELb1ELb0ELb1ELb0ELb0ELb0ELb1ELb0ELb1ELb0ELb0EEENS1_21CollectiveEpilogueFwdINS6_IJSA_NS7_ILi256EEESB_EEES9_SE_SG_Li256ELb1ELb1ELb0ELb0EEENS1_36VarlenDynamicPersistentTileSchedulerILi128ELi96ELi256ELi128ELb0ELb1ELb1ELb1ELb0ELb1EEEEEEEEEvNT_6ParamsE,"ax",@progbits
	.align	128
.text._ZN7cutlass13device_kernelIN5flash11enable_sm90INS1_16FlashAttnFwdSm90INS1_25CollectiveMainloopFwdSm90ILi2EN4cute5tupleIJNS5_1CILi1EEES8_S8_EEENS6_IJNS7_ILi128EEENS7_ILi96EEENS7_ILi64EEEEEELi256ENS_10bfloat16_tEfNS_4arch4Sm90ELb0ELb1ELb0ELb1ELb0ELb0ELb0ELb1ELb0ELb1ELb0ELb0EEENS1_21CollectiveEpilogueFwdINS6_IJSA_NS7_ILi256EEESB_EEES9_SE_SG_Li256ELb1ELb1ELb0ELb0EEENS1_36VarlenDynamicPersistentTileSchedulerILi128ELi96ELi256ELi128ELb0ELb1ELb1ELb1ELb0ELb1EEEEEEEEEvNT_6ParamsE:
        .type           _ZN7cutlass13device_kernelIN5flash11enable_sm90INS1_16FlashAttnFwdSm90INS1_25CollectiveMainloopFwdSm90ILi2EN4cute5tupleIJNS5_1CILi1EEES8_S8_EEENS6_IJNS7_ILi128EEENS7_ILi96EEENS7_ILi64EEEEEELi256ENS_10bfloat16_tEfNS_4arch4Sm90ELb0ELb1ELb0ELb1ELb0ELb0ELb0ELb1ELb0ELb1ELb0ELb0EEENS1_21CollectiveEpilogueFwdINS6_IJSA_NS7_ILi256EEESB_EEES9_SE_SG_Li256ELb1ELb1ELb0ELb0EEENS1_36VarlenDynamicPersistentTileSchedulerILi128ELi96ELi256ELi128ELb0ELb1ELb1ELb1ELb0ELb1EEEEEEEEEvNT_6ParamsE,@function
        .size           _ZN7cutlass13device_kernelIN5flash11enable_sm90INS1_16FlashAttnFwdSm90INS1_25CollectiveMainloopFwdSm90ILi2EN4cute5tupleIJNS5_1CILi1EEES8_S8_EEENS6_IJNS7_ILi128EEENS7_ILi96EEENS7_ILi64EEEEEELi256ENS_10bfloat16_tEfNS_4arch4Sm90ELb0ELb1ELb0ELb1ELb0ELb0ELb0ELb1ELb0ELb1ELb0ELb0EEENS1_21CollectiveEpilogueFwdINS6_IJSA_NS7_ILi256EEESB_EEES9_SE_SG_Li256ELb1ELb1ELb0ELb0EEENS1_36VarlenDynamicPersistentTileSchedulerILi128ELi96ELi256ELi128ELb0ELb1ELb1ELb1ELb0ELb1EEEEEEEEEvNT_6ParamsE,(.L_x_82 - _ZN7cutlass13device_kernelIN5flash11enable_sm90INS1_16FlashAttnFwdSm90INS1_25CollectiveMainloopFwdSm90ILi2EN4cute5tupleIJNS5_1CILi1EEES8_S8_EEENS6_IJNS7_ILi128EEENS7_ILi96EEENS7_ILi64EEEEEELi256ENS_10bfloat16_tEfNS_4arch4Sm90ELb0ELb1ELb0ELb1ELb0ELb0ELb0ELb1ELb0ELb1ELb0ELb0EEENS1_21CollectiveEpilogueFwdINS6_IJSA_NS7_ILi256EEESB_EEES9_SE_SG_Li256ELb1ELb1ELb0ELb0EEENS1_36VarlenDynamicPersistentTileSchedulerILi128ELi96ELi256ELi128ELb0ELb1ELb1ELb1ELb0ELb1EEEEEEEEEvNT_6ParamsE)
        .other          _ZN7cutlass13device_kernelIN5flash11enable_sm90INS1_16FlashAttnFwdSm90INS1_25CollectiveMainloopFwdSm90ILi2EN4cute5tupleIJNS5_1CILi1EEES8_S8_EEENS6_IJNS7_ILi128EEENS7_ILi96EEENS7_ILi64EEEEEELi256ENS_10bfloat16_tEfNS_4arch4Sm90ELb0ELb1ELb0ELb1ELb0ELb0ELb0ELb1ELb0ELb1ELb0ELb0EEENS1_21CollectiveEpilogueFwdINS6_IJSA_NS7_ILi256EEESB_EEES9_SE_SG_Li256ELb1ELb1ELb0ELb0EEENS1_36VarlenDynamicPersistentTileSchedulerILi128ELi96ELi256ELi128ELb0ELb1ELb1ELb1ELb0ELb1EEEEEEEEEvNT_6ParamsE,@"STO_CUDA_ENTRY STV_DEFAULT"
_ZN7cutlass13device_kernelIN5flash11enable_sm90INS1_16FlashAttnFwdSm90INS1_25CollectiveMainloopFwdSm90ILi2EN4cute5tupleIJNS5_1CILi1EEES8_S8_EEENS6_IJNS7_ILi128EEENS7_ILi96EEENS7_ILi64EEEEEELi256ENS_10bfloat16_tEfNS_4arch4Sm90ELb0ELb1ELb0ELb1ELb0ELb0ELb0ELb1ELb0ELb1ELb0ELb0EEENS1_21CollectiveEpilogueFwdINS6_IJSA_NS7_ILi256EEESB_EEES9_SE_SG_Li256ELb1ELb1ELb0ELb0EEENS1_36VarlenDynamicPersistentTileSchedulerILi128ELi96ELi256ELi128ELb0ELb1ELb1ELb1ELb0ELb1EEEEEEEEEvNT_6ParamsE:
[----:B------:R-:W-:Y:S01]  /*0000*/  LDC R1, c[0x0][0x37c] ;  /* 0x0000df00ff017b82 */ /* 0x000fe20000000800 */
[----:B------:R-:W-:Y:S05]  /*0010*/  EXIT ;  /* 0x000000000000794d */ /* 0x000fea0003800000 */
.L_x_36:
        /* <DEDUP_REMOVED lines=14> */
.L_x_82:


//--------------------- .text._ZN7cutlass13device_kernelIN5flash11enable_sm90INS1_16FlashAttnFwdSm90INS1_25CollectiveMainloopFwdSm90ILi2EN4cute5tupleIJNS5_1CILi1EEES8_S8_EEENS6_IJNS7_ILi128EEENS7_ILi96EEENS7_ILi64EEEEEELi256ENS_10bfloat16_tEfNS_4arch4Sm90ELb0ELb1ELb0ELb1ELb0ELb1ELb0ELb1ELb0ELb1ELb0ELb0EEENS1_21CollectiveEpilogueFwdINS6_IJSA_NS7_ILi256EEESB_EEES9_SE_SG_Li256ELb1ELb1ELb0ELb0EEENS1_36VarlenDynamicPersistentTileSchedulerILi128ELi96ELi256ELi128ELb0ELb1ELb1ELb1ELb0ELb1EEEEEEEEEvNT_6ParamsE --------------------------
	.section	.text._ZN7cutlass13device_kernelIN5flash11enable_sm90INS1_16FlashAttnFwdSm90INS1_25CollectiveMainloopFwdSm90ILi2EN4cute5tupleIJNS5_1CILi1EEES8_S8_EEENS6_IJNS7_ILi128EEENS7_ILi96EEENS7_ILi64EEEEEELi256ENS_10bfloat16_tEfNS_4arch4Sm90ELb0ELb1ELb0ELb1ELb0ELb1ELb0ELb1ELb0ELb1ELb0ELb0EEENS1_21CollectiveEpilogueFwdINS6_IJSA_NS7_ILi256EEESB_EEES9_SE_SG_Li256ELb1ELb1ELb0ELb0EEENS1_36VarlenDynamicPersistentTileSchedulerILi128ELi96ELi256ELi128ELb0ELb1ELb1ELb1ELb0ELb1EEEEEEEEEvNT_6ParamsE,"ax",@progbits
	.align	128
.text._ZN7cutlass13device_kernelIN5flash11enable_sm90INS1_16FlashAttnFwdSm90INS1_25CollectiveMainloopFwdSm90ILi2EN4cute5tupleIJNS5_1CILi1EEES8_S8_EEENS6_IJNS7_ILi128EEENS7_ILi96EEENS7_ILi64EEEEEELi256ENS_10bfloat16_tEfNS_4arch4Sm90ELb0ELb1ELb0ELb1ELb0ELb1ELb0ELb1ELb0ELb1ELb0ELb0EEENS1_21CollectiveEpilogueFwdINS6_IJSA_NS7_ILi256EEESB_EEES9_SE_SG_Li256ELb1ELb1ELb0ELb0EEENS1_36VarlenDynamicPersistentTileSchedulerILi128ELi96ELi256ELi128ELb0ELb1ELb1ELb1ELb0ELb1EEEEEEEEEvNT_6ParamsE:
        .type           _ZN7cutlass13device_kernelIN5flash11enable_sm90INS1_16FlashAttnFwdSm90INS1_25CollectiveMainloopFwdSm90ILi2EN4cute5tupleIJNS5_1CILi1EEES8_S8_EEENS6_IJNS7_ILi128EEENS7_ILi96EEENS7_ILi64EEEEEELi256ENS_10bfloat16_tEfNS_4arch4Sm90ELb0ELb1ELb0ELb1ELb0ELb1ELb0ELb1ELb0ELb1ELb0ELb0EEENS1_21CollectiveEpilogueFwdINS6_IJSA_NS7_ILi256EEESB_EEES9_SE_SG_Li256ELb1ELb1ELb0ELb0EEENS1_36VarlenDynamicPersistentTileSchedulerILi128ELi96ELi256ELi128ELb0ELb1ELb1ELb1ELb0ELb1EEEEEEEEEvNT_6ParamsE,@function
        .size           _ZN7cutlass13device_kernelIN5flash11enable_sm90INS1_16FlashAttnFwdSm90INS1_25CollectiveMainloopFwdSm90ILi2EN4cute5tupleIJNS5_1CILi1EEES8_S8_EEENS6_IJNS7_ILi128EEENS7_ILi96EEENS7_ILi64EEEEEELi256ENS_10bfloat16_tEfNS_4arch4Sm90ELb0ELb1ELb0ELb1ELb0ELb1ELb0ELb1ELb0ELb1ELb0ELb0EEENS1_21CollectiveEpilogueFwdINS6_IJSA_NS7_ILi256EEESB_EEES9_SE_SG_Li256ELb1ELb1ELb0ELb0EEENS1_36VarlenDynamicPersistentTileSchedulerILi128ELi96ELi256ELi128ELb0ELb1ELb1ELb1ELb0ELb1EEEEEEEEEvNT_6ParamsE,(.L_x_83 - _ZN7cutlass13device_kernelIN5flash11enable_sm90INS1_16FlashAttnFwdSm90INS1_25CollectiveMainloopFwdSm90ILi2EN4cute5tupleIJNS5_1CILi1EEES8_S8_EEENS6_IJNS7_ILi128EEENS7_ILi96EEENS7_ILi64EEEEEELi256ENS_10bfloat16_tEfNS_4arch4Sm90ELb0ELb1ELb0ELb1ELb0ELb1ELb0ELb1ELb0ELb1ELb0ELb0EEENS1_21CollectiveEpilogueFwdINS6_IJSA_NS7_ILi256EEESB_EEES9_SE_SG_Li256ELb1ELb1ELb0ELb0EEENS1_36VarlenDynamicPersistentTileSchedulerILi128ELi96ELi256ELi128ELb0ELb1ELb1ELb1ELb0ELb1EEEEEEEEEvNT_6ParamsE)
        .other          _ZN7cutlass13device_kernelIN5flash11enable_sm90INS1_16FlashAttnFwdSm90INS1_25CollectiveMainloopFwdSm90ILi2EN4cute5tupleIJNS5_1CILi1EEES8_S8_EEENS6_IJNS7_ILi128EEENS7_ILi96EEENS7_ILi64EEEEEELi256ENS_10bfloat16_tEfNS_4arch4Sm90ELb0ELb1ELb0ELb1ELb0ELb1ELb0ELb1ELb0ELb1ELb0ELb0EEENS1_21CollectiveEpilogueFwdINS6_IJSA_NS7_ILi256EEESB_EEES9_SE_SG_Li256ELb1ELb1ELb0ELb0EEENS1_36VarlenDynamicPersistentTileSchedulerILi128ELi96ELi256ELi128ELb0ELb1ELb1ELb1ELb0ELb1EEEEEEEEEvNT_6ParamsE,@"STO_CUDA_ENTRY STV_DEFAULT"
_ZN7cutlass13device_kernelIN5flash11enable_sm90INS1_16FlashAttnFwdSm90INS1_25CollectiveMainloopFwdSm90ILi2EN4cute5tupleIJNS5_1CILi1EEES8_S8_EEENS6_IJNS7_ILi128EEENS7_ILi96EEENS7_ILi64EEEEEELi256ENS_10bfloat16_tEfNS_4arch4Sm90ELb0ELb1ELb0ELb1ELb0ELb1ELb0ELb1ELb0ELb1ELb0ELb0EEENS1_21CollectiveEpilogueFwdINS6_IJSA_NS7_ILi256EEESB_EEES9_SE_SG_Li256ELb1ELb1ELb0ELb0EEENS1_36VarlenDynamicPersistentTileSchedulerILi128ELi96ELi256ELi128ELb0ELb1ELb1ELb1ELb0ELb1EEEEEEEEEvNT_6ParamsE:
[----:B------:R-:W-:Y:S01]  /*0000*/  LDC R1, c[0x0][0x37c] ;  /* 0x0000df00ff017b82 */ /* 0x000fe20000000800 */
[----:B------:R-:W-:Y:S05]  /*0010*/  EXIT ;  /* 0x000000000000794d */ /* 0x000fea0003800000 */
.L_x_37:
        /* <DEDUP_REMOVED lines=14> */
.L_x_83:


//--------------------- .text._ZN7cutlass13device_kernelIN5flash11enable_sm90INS1_16FlashAttnFwdSm90INS1_25CollectiveMainloopFwdSm90ILi2EN4cute5tupleIJNS5_1CILi1EEES8_S8_EEENS6_IJNS7_ILi128EEENS7_ILi96EEENS7_ILi64EEEEEELi256ENS_10bfloat16_tEfNS_4arch4Sm90ELb0ELb1ELb0ELb1ELb0ELb0ELb1ELb1ELb0ELb1ELb0ELb0EEENS1_21CollectiveEpilogueFwdINS6_IJSA_NS7_ILi256EEESB_EEES9_SE_SG_Li256ELb1ELb1ELb0ELb0EEENS1_36VarlenDynamicPersistentTileSchedulerILi128ELi96ELi256ELi128ELb0ELb1ELb1ELb1ELb0ELb1EEEEEEEEEvNT_6ParamsE --------------------------
	.section	.text._ZN7cutlass13device_kernelIN5flash11enable_sm90INS1_16FlashAttnFwdSm90INS1_25CollectiveMainloopFwdSm90ILi2EN4cute5tupleIJNS5_1CILi1EEES8_S8_EEENS6_IJNS7_ILi128EEENS7_ILi96EEENS7_ILi64EEEEEELi256ENS_10bfloat16_tEfNS_4arch4Sm90ELb0ELb1ELb0ELb1ELb0ELb0ELb1ELb1ELb0ELb1ELb0ELb0EEENS1_21CollectiveEpilogueFwdINS6_IJSA_NS7_ILi256EEESB_EEES9_SE_SG_Li256ELb1ELb1ELb0ELb0EEENS1_36VarlenDynamicPersistentTileSchedulerILi128ELi96ELi256ELi128ELb0ELb1ELb1ELb1ELb0ELb1EEEEEEEEEvNT_6ParamsE,"ax",@progbits
	.align	128
.text._ZN7cutlass13device_kernelIN5flash11enable_sm90INS1_16FlashAttnFwdSm90INS1_25CollectiveMainloopFwdSm90ILi2EN4cute5tupleIJNS5_1CILi1EEES8_S8_EEENS6_IJNS7_ILi128EEENS7_ILi96EEENS7_ILi64EEEEEELi256ENS_10bfloat16_tEfNS_4arch4Sm90ELb0ELb1ELb0ELb1ELb0ELb0ELb1ELb1ELb0ELb1ELb0ELb0EEENS1_21CollectiveEpilogueFwdINS6_IJSA_NS7_ILi256EEESB_EEES9_SE_SG_Li256ELb1ELb1ELb0ELb0EEENS1_36VarlenDynamicPersistentTileSchedulerILi128ELi96ELi256ELi128ELb0ELb1ELb1ELb1ELb0ELb1EEEEEEEEEvNT_6ParamsE:
        .type           _ZN7cutlass13device_kernelIN5flash11enable_sm90INS1_16FlashAttnFwdSm90INS1_25CollectiveMainloopFwdSm90ILi2EN4cute5tupleIJNS5_1CILi1EEES8_S8_EEENS6_IJNS7_ILi128EEENS7_ILi96EEENS7_ILi64EEEEEELi256ENS_10bfloat16_tEfNS_4arch4Sm90ELb0ELb1ELb0ELb1ELb0ELb0ELb1ELb1ELb0ELb1ELb0ELb0EEENS1_21CollectiveEpilogueFwdINS6_IJSA_NS7_ILi256EEESB_EEES9_SE_SG_Li256ELb1ELb1ELb0ELb0EEENS1_36VarlenDynamicPersistentTileSchedulerILi128ELi96ELi256ELi128ELb0ELb1ELb1ELb1ELb0ELb1EEEEEEEEEvNT_6ParamsE,@function
        .size           _ZN7cutlass13device_kernelIN5flash11enable_sm90INS1_16FlashAttnFwdSm90INS1_25CollectiveMainloopFwdSm90ILi2EN4cute5tupleIJNS5_1CILi1EEES8_S8_EEENS6_IJNS7_ILi128EEENS7_ILi96EEENS7_ILi64EEEEEELi256ENS_10bfloat16_tEfNS_4arch4Sm90ELb0ELb1ELb0ELb1ELb0ELb0ELb1ELb1ELb0ELb1ELb0ELb0EEENS1_21CollectiveEpilogueFwdINS6_IJSA_NS7_ILi256EEESB_EEES9_SE_SG_Li256ELb1ELb1ELb0ELb0EEENS1_36VarlenDynamicPersistentTileSchedulerILi128ELi96ELi256ELi128ELb0ELb1ELb1ELb1ELb0ELb1EEEEEEEEEvNT_6ParamsE,(.L_x_84 - _ZN7cutlass13device_kernelIN5flash11enable_sm90INS1_16FlashAttnFwdSm90INS1_25CollectiveMainloopFwdSm90ILi2EN4cute5tupleIJNS5_1CILi1EEES8_S8_EEENS6_IJNS7_ILi128EEENS7_ILi96EEENS7_ILi64EEEEEELi256ENS_10bfloat16_tEfNS_4arch4Sm90ELb0ELb1ELb0ELb1ELb0ELb0ELb1ELb1ELb0ELb1ELb0ELb0EEENS1_21CollectiveEpilogueFwdINS6_IJSA_NS7_ILi256EEESB_EEES9_SE_SG_Li256ELb1ELb1ELb0ELb0EEENS1_36VarlenDynamicPersistentTileSchedulerILi128ELi96ELi256ELi128ELb0ELb1ELb1ELb1ELb0ELb1EEEEEEEEEvNT_6ParamsE)
        .other          _ZN7cutlass13device_kernelIN5flash11enable_sm90INS1_16FlashAttnFwdSm90INS1_25CollectiveMainloopFwdSm90ILi2EN4cute5tupleIJNS5_1CILi1EEES8_S8_EEENS6_IJNS7_ILi128EEENS7_ILi96EEENS7_ILi64EEEEEELi256ENS_10bfloat16_tEfNS_4arch4Sm90ELb0ELb1ELb0ELb1ELb0ELb0ELb1ELb1ELb0ELb1ELb0ELb0EEENS1_21CollectiveEpilogueFwdINS6_IJSA_NS7_ILi256EEESB_EEES9_SE_SG_Li256ELb1ELb1ELb0ELb0EEENS1_36VarlenDynamicPersistentTileSchedulerILi128ELi96ELi256ELi128ELb0ELb1ELb1ELb1ELb0ELb1EEEEEEEEEvNT_6ParamsE,@"STO_CUDA_ENTRY STV_DEFAULT"
_ZN7cutlass13device_kernelIN5flash11enable_sm90INS1_16FlashAttnFwdSm90INS1_25CollectiveMainloopFwdSm90ILi2EN4cute5tupleIJNS5_1CILi1EEES8_S8_EEENS6_IJNS7_ILi128EEENS7_ILi96EEENS7_ILi64EEEEEELi256ENS_10bfloat16_tEfNS_4arch4Sm90ELb0ELb1ELb0ELb1ELb0ELb0ELb1ELb1ELb0ELb1ELb0ELb0EEENS1_21CollectiveEpilogueFwdINS6_IJSA_NS7_ILi256EEESB_EEES9_SE_SG_Li256ELb1ELb1ELb0ELb0EEENS1_36VarlenDynamicPersistentTileSchedulerILi128ELi96ELi256ELi128ELb0ELb1ELb1ELb1ELb0ELb1EEEEEEEEEvNT_6ParamsE:
[----:B------:R-:W-:Y:S01]  /*0000*/  LDC R1, c[0x0][0x37c] ;  /* 0x0000df00ff017b82 */ /* 0x000fe20000000800 */
[----:B------:R-:W-:Y:S05]  /*0010*/  EXIT ;  /* 0x000000000000794d */ /* 0x000fea0003800000 */
.L_x_38:
        /* <DEDUP_REMOVED lines=14> */
.L_x_84:


//--------------------- .text._ZN7cutlass13device_kernelIN5flash11enable_sm90INS1_16FlashAttnFwdSm90INS1_25CollectiveMainloopFwdSm90ILi2EN4cute5tupleIJNS5_1CILi1EEES8_S8_EEENS6_IJNS7_ILi128EEENS7_ILi96EEENS7_ILi64EEEEEELi256ENS_10bfloat16_tEfNS_4arch4Sm90ELb0ELb1ELb0ELb1ELb0ELb1ELb1ELb1ELb0ELb1ELb0ELb0EEENS1_21CollectiveEpilogueFwdINS6_IJSA_NS7_ILi256EEESB_EEES9_SE_SG_Li256ELb1ELb1ELb0ELb0EEENS1_36VarlenDynamicPersistentTileSchedulerILi128ELi96ELi256ELi128ELb0ELb1ELb1ELb1ELb0ELb1EEEEEEEEEvNT_6ParamsE --------------------------
	.section	.text._ZN7cutlass13device_kernelIN5flash11enable_sm90INS1_16FlashAttnFwdSm90INS1_25CollectiveMainloopFwdSm90ILi2EN4cute5tupleIJNS5_1CILi1EEES8_S8_EEENS6_IJNS7_ILi128EEENS7_ILi96EEENS7_ILi64EEEEEELi256ENS_10bfloat16_tEfNS_4arch4Sm90ELb0ELb1ELb0ELb1ELb0ELb1ELb1ELb1ELb0ELb1ELb0ELb0EEENS1_21CollectiveEpilogueFwdINS6_IJSA_NS7_ILi256EEESB_EEES9_SE_SG_Li256ELb1ELb1ELb0ELb0EEENS1_36VarlenDynamicPersistentTileSchedulerILi128ELi96ELi256ELi128ELb0ELb1ELb1ELb1ELb0ELb1EEEEEEEEEvNT_6ParamsE,"ax",@progbits
	.align	128
.text._ZN7cutlass13device_kernelIN5flash11enable_sm90INS1_16FlashAttnFwdSm90INS1_25CollectiveMainloopFwdSm90ILi2EN4cute5tupleIJNS5_1CILi1EEES8_S8_EEENS6_IJNS7_ILi128EEENS7_ILi96EEENS7_ILi64EEEEEELi256ENS_10bfloat16_tEfNS_4arch4Sm90ELb0ELb1ELb0ELb1ELb0ELb1ELb1ELb1ELb0ELb1ELb0ELb0EEENS1_21CollectiveEpilogueFwdINS6_IJSA_NS7_ILi256EEESB_EEES9_SE_SG_Li256ELb1ELb1ELb0ELb0EEENS1_36VarlenDynamicPersistentTileSchedulerILi128ELi96ELi256ELi128ELb0ELb1ELb1ELb1ELb0ELb1EEEEEEEEEvNT_6ParamsE:
        .type           _ZN7cutlass13device_kernelIN5flash11enable_sm90INS1_16FlashAttnFwdSm90INS1_25CollectiveMainloopFwdSm90ILi2EN4cute5tupleIJNS5_1CILi1EEES8_S8_EEENS6_IJNS7_ILi128EEENS7_ILi96EEENS7_ILi64EEEEEELi256ENS_10bfloat16_tEfNS_4arch4Sm90ELb0ELb1ELb0ELb1ELb0ELb1ELb1ELb1ELb0ELb1ELb0ELb0EEENS1_21CollectiveEpilogueFwdINS6_IJSA_NS7_ILi256EEESB_EEES9_SE_SG_Li256ELb1ELb1ELb0ELb0EEENS1_36VarlenDynamicPersistentTileSchedulerILi128ELi96ELi256ELi128ELb0ELb1ELb1ELb1ELb0ELb1EEEEEEEEEvNT_6ParamsE,@function
        .size           _ZN7cutlass13device_kernelIN5flash11enable_sm90INS1_16FlashAttnFwdSm90INS1_25CollectiveMainloopFwdSm90ILi2EN4cute5tupleIJNS5_1CILi1EEES8_S8_EEENS6_IJNS7_ILi128EEENS7_ILi96EEENS7_ILi64EEEEEELi256ENS_10bfloat16_tEfNS_4arch4Sm90ELb0ELb1ELb0ELb1ELb0ELb1ELb1ELb1ELb0ELb1ELb0ELb0EEENS1_21CollectiveEpilogueFwdINS6_IJSA_NS7_ILi256EEESB_EEES9_SE_SG_Li256ELb1ELb1ELb0ELb0EEENS1_36VarlenDynamicPersistentTileSchedulerILi128ELi96ELi256ELi128ELb0ELb1ELb1ELb1ELb0ELb1EEEEEEEEEvNT_6ParamsE,(.L_x_85 - _ZN7cutlass13device_kernelIN5flash11enable_sm90INS1_16FlashAttnFwdSm90INS1_25CollectiveMainloopFwdSm90ILi2EN4cute5tupleIJNS5_1CILi1EEES8_S8_EEENS6_IJNS7_ILi128EEENS7_ILi96EEENS7_ILi64EEEEEELi256ENS_10bfloat16_tEfNS_4arch4Sm90ELb0ELb1ELb0ELb1ELb0ELb1ELb1ELb1ELb0ELb1ELb0ELb0EEENS1_21CollectiveEpilogueFwdINS6_IJSA_NS7_ILi256EEESB_EEES9_SE_SG_Li256ELb1ELb1ELb0ELb0EEENS1_36VarlenDynamicPersistentTileSchedulerILi128ELi96ELi256ELi128ELb0ELb1ELb1ELb1ELb0ELb1EEEEEEEEEvNT_6ParamsE)
        .other          _ZN7cutlass13device_kernelIN5flash11enable_sm90INS1_16FlashAttnFwdSm90INS1_25CollectiveMainloopFwdSm90ILi2EN4cute5tupleIJNS5_1CILi1EEES8_S8_EEENS6_IJNS7_ILi128EEENS7_ILi96EEENS7_ILi64EEEEEELi256ENS_10bfloat16_tEfNS_4arch4Sm90ELb0ELb1ELb0ELb1ELb0ELb1ELb1ELb1ELb0ELb1ELb0ELb0EEENS1_21CollectiveEpilogueFwdINS6_IJSA_NS7_ILi256EEESB_EEES9_SE_SG_Li256ELb1ELb1ELb0ELb0EEENS1_36VarlenDynamicPersistentTileSchedulerILi128ELi96ELi256ELi128ELb0ELb1ELb1ELb1ELb0ELb1EEEEEEEEEvNT_6ParamsE,@"STO_CUDA_ENTRY STV_DEFAULT"
_ZN7cutlass13device_kernelIN5flash11enable_sm90INS1_16FlashAttnFwdSm90INS1_25CollectiveMainloopFwdSm90ILi2EN4cute5tupleIJNS5_1CILi1EEES8_S8_EEENS6_IJNS7_ILi128EEENS7_ILi96EEENS7_ILi64EEEEEELi256ENS_10bfloat16_tEfNS_4arch4Sm90ELb0ELb1ELb0ELb1ELb0ELb1ELb1ELb1ELb0ELb1ELb0ELb0EEENS1_21CollectiveEpilogueFwdINS6_IJSA_NS7_ILi256EEESB_EEES9_SE_SG_Li256ELb1ELb1ELb0ELb0EEENS1_36VarlenDynamicPersistentTileSchedulerILi128ELi96ELi256ELi128ELb0ELb1ELb1ELb1ELb0ELb1EEEEEEEEEvNT_6ParamsE:
[----:B------:R-:W-:Y:S01]  /*0000*/  LDC R1, c[0x0][0x37c] ;  /* 0x0000df00ff017b82 */ /* 0x000fe20000000800 */
[----:B------:R-:W-:Y:S05]  /*0010*/  EXIT ;  /* 0x000000000000794d */ /* 0x000fea0003800000 */
.L_x_39:
        /* <DEDUP_REMOVED lines=14> */
.L_x_85:


//--------------------- .text._ZN7cutlass13device_kernelIN5flash11enable_sm90INS1_16FlashAttnFwdSm90INS1_25CollectiveMainloopFwdSm90ILi2EN4cute5tupleIJNS5_1CILi1EEES8_S8_EEENS6_IJNS7_ILi128EEENS7_ILi96EEENS7_ILi64EEEEEELi256ENS_10bfloat16_tEfNS_4arch4Sm90ELb1ELb0ELb0ELb0ELb0ELb0ELb0ELb1ELb0ELb1ELb0ELb0EEENS1_21CollectiveEpilogueFwdINS6_IJSA_NS7_ILi256EEESB_EEES9_SE_SG_Li256ELb0ELb1ELb0ELb0EEENS1_30DynamicPersistentTileSchedulerILi256ELi128ELb0ELb1ELb1EEEEEEEEEvNT_6ParamsE --------------------------
	.section	.text._ZN7cutlass13device_kernelIN5flash11enable_sm90INS1_16FlashAttnFwdSm90INS1_25CollectiveMainloopFwdSm90ILi2EN4cute5tupleIJNS5_1CILi1EEES8_S8_EEENS6_IJNS7_ILi128EEENS7_ILi96EEENS7_ILi64EEEEEELi256ENS_10bfloat16_tEfNS_4arch4Sm90ELb1ELb0ELb0ELb0ELb0ELb0ELb0ELb1ELb0ELb1ELb0ELb0EEENS1_21CollectiveEpilogueFwdINS6_IJSA_NS7_ILi256EEESB_EEES9_SE_SG_Li256ELb0ELb1ELb0ELb0EEENS1_30DynamicPersistentTileSchedulerILi256ELi128ELb0ELb1ELb1EEEEEEEEEvNT_6ParamsE,"ax",@progbits
	.align	128
.text._ZN7cutlass13device_kernelIN5flash11enable_sm90INS1_16FlashAttnFwdSm90INS1_25CollectiveMainloopFwdSm90ILi2EN4cute5tupleIJNS5_1CILi1EEES8_S8_EEENS6_IJNS7_ILi128EEENS7_ILi96EEENS7_ILi64EEEEEELi256ENS_10bfloat16_tEfNS_4arch4Sm90ELb1ELb0ELb0ELb0ELb0ELb0ELb0ELb1ELb0ELb1ELb0ELb0EEENS1_21CollectiveEpilogueFwdINS6_IJSA_NS7_ILi256EEESB_EEES9_SE_SG_Li256ELb0ELb1ELb0ELb0EEENS1_30DynamicPersistentTileSchedulerILi256ELi128ELb0ELb1ELb1EEEEEEEEEvNT_6ParamsE:
        .type           _ZN7cutlass13device_kernelIN5flash11enable_sm90INS1_16FlashAttnFwdSm90INS1_25CollectiveMainloopFwdSm90ILi2EN4cute5tupleIJNS5_1CILi1EEES8_S8_EEENS6_IJNS7_ILi128EEENS7_ILi96EEENS7_ILi64EEEEEELi256ENS_10bfloat16_tEfNS_4arch4Sm90ELb1ELb0ELb0ELb0ELb0ELb0ELb0ELb1ELb0ELb1ELb0ELb0EEENS1_21CollectiveEpilogueFwdINS6_IJSA_NS7_ILi256EEESB_EEES9_SE_SG_Li256ELb0ELb1ELb0ELb0EEENS1_30DynamicPersistentTileSchedulerILi256ELi128ELb0ELb1ELb1EEEEEEEEEvNT_6ParamsE,@function
        .size           _ZN7cutlass13device_kernelIN5flash11enable_sm90INS1_16FlashAttnFwdSm90INS1_25CollectiveMainloopFwdSm90ILi2EN4cute5tupleIJNS5_1CILi1EEES8_S8_EEENS6_IJNS7_ILi128EEENS7_ILi96EEENS7_ILi64EEEEEELi256ENS_10bfloat16_tEfNS_4arch4Sm90ELb1ELb0ELb0ELb0ELb0ELb0ELb0ELb1ELb0ELb1ELb0ELb0EEENS1_21CollectiveEpilogueFwdINS6_IJSA_NS7_ILi256EEESB_EEES9_SE_SG_Li256ELb0ELb1ELb0ELb0EEENS1_30DynamicPersistentTileSchedulerILi256ELi128ELb0ELb1ELb1EEEEEEEEEvNT_6ParamsE,(.L_x_86 - _ZN7cutlass13device_kernelIN5flash11enable_sm90INS1_16FlashAttnFwdSm90INS1_25CollectiveMainloopFwdSm90ILi2EN4cute5tupleIJNS5_1CILi1EEES8_S8_EEENS6_IJNS7_ILi128EEENS7_ILi96EEENS7_ILi64EEEEEELi256ENS_10bfloat16_tEfNS_4arch4Sm90ELb1ELb0ELb0ELb0ELb0ELb0ELb0ELb1ELb0ELb1ELb0ELb0EEENS1_21CollectiveEpilogueFwdINS6_IJSA_NS7_ILi256EEESB_EEES9_SE_SG_Li256ELb0ELb1ELb0ELb0EEENS1_30DynamicPersistentTileSchedulerILi256ELi128ELb0ELb1ELb1EEEEEEEEEvNT_6ParamsE)
        .other          _ZN7cutlass13device_kernelIN5flash11enable_sm90INS1_16FlashAttnFwdSm90INS1_25CollectiveMainloopFwdSm90ILi2EN4cute5tupleIJNS5_1CILi1EEES8_S8_EEENS6_IJNS7_ILi128EEENS7_ILi96EEENS7_ILi64EEEEEELi256ENS_10bfloat16_tEfNS_4arch4Sm90ELb1ELb0ELb0ELb0ELb0ELb0ELb0ELb1ELb0ELb1ELb0ELb0EEENS1_21CollectiveEpilogueFwdINS6_IJSA_NS7_ILi256EEESB_EEES9_SE_SG_Li256ELb0ELb1ELb0ELb0EEENS1_30DynamicPersistentTileSchedulerILi256ELi128ELb0ELb1ELb1EEEEEEEEEvNT_6ParamsE,@"STO_CUDA_ENTRY STV_DEFAULT"
_ZN7cutlass13device_kernelIN5flash11enable_sm90INS1_16FlashAttnFwdSm90INS1_25CollectiveMainloopFwdSm90ILi2EN4cute5tupleIJNS5_1CILi1EEES8_S8_EEENS6_IJNS7_ILi128EEENS7_ILi96EEENS7_ILi64EEEEEELi256ENS_10bfloat16_tEfNS_4arch4Sm90ELb1ELb0ELb0ELb0ELb0ELb0ELb0ELb1ELb0ELb1ELb0ELb0EEENS1_21CollectiveEpilogueFwdINS6_IJSA_NS7_ILi256EEESB_EEES9_SE_SG_Li256ELb0ELb1ELb0ELb0EEENS1_30DynamicPersistentTileSchedulerILi256ELi128ELb0ELb1ELb1EEEEEEEEEvNT_6ParamsE:
[----:B------:R-:W-:Y:S01]  /*0000*/  LDC R1, c[0x0][0x37c] ;  /* 0x0000df00ff017b82 */ /* 0x000fe20000000800 */
[----:B------:R-:W-:Y:S05]  /*0010*/  EXIT ;  /* 0x000000000000794d */ /* 0x000fea0003800000 */
.L_x_40:
        /* <DEDUP_REMOVED lines=14> */
.L_x_86:


//--------------------- .text._ZN7cutlass13device_kernelIN5flash11enable_sm90INS1_16FlashAttnFwdSm90INS1_25CollectiveMainloopFwdSm90ILi2EN4cute5tupleIJNS5_1CILi1EEES8_S8_EEENS6_IJNS7_ILi128EEENS7_ILi96EEENS7_ILi64EEEEEELi256ENS_10bfloat16_tEfNS_4arch4Sm90ELb1ELb0ELb0ELb0ELb0ELb0ELb1ELb1ELb0ELb1ELb0ELb0EEENS1_21CollectiveEpilogueFwdINS6_IJSA_NS7_ILi256EEESB_EEES9_SE_SG_Li256ELb0ELb1ELb0ELb0EEENS1_30DynamicPersistentTileSchedulerILi256ELi128ELb0ELb1ELb1EEEEEEEEEvNT_6ParamsE --------------------------
	.section	.text._ZN7cutlass13device_kernelIN5flash11enable_sm90INS1_16FlashAttnFwdSm90INS1_25CollectiveMainloopFwdSm90ILi2EN4cute5tupleIJNS5_1CILi1EEES8_S8_EEENS6_IJNS7_ILi128EEENS7_ILi96EEENS7_ILi64EEEEEELi256ENS_10bfloat16_tEfNS_4arch4Sm90ELb1ELb0ELb0ELb0ELb0ELb0ELb1ELb1ELb0ELb1ELb0ELb0EEENS1_21CollectiveEpilogueFwdINS6_IJSA_NS7_ILi256EEESB_EEES9_SE_SG_Li256ELb0ELb1ELb0ELb0EEENS1_30DynamicPersistentTileSchedulerILi256ELi128ELb0ELb1ELb1EEEEEEEEEvNT_6ParamsE,"ax",@progbits
	.align	128
.text._ZN7cutlass13device_kernelIN5flash11enable_sm90INS1_16FlashAttnFwdSm90INS1_25CollectiveMainloopFwdSm90ILi2EN4cute5tupleIJNS5_1CILi1EEES8_S8_EEENS6_IJNS7_ILi128EEENS7_ILi96EEENS7_ILi64EEEEEELi256ENS_10bfloat16_tEfNS_4arch4Sm90ELb1ELb0ELb0ELb0ELb0ELb0ELb1ELb1ELb0ELb1ELb0ELb0EEENS1_21CollectiveEpilogueFwdINS6_IJSA_NS7_ILi256EEESB_EEES9_SE_SG_Li256ELb0ELb1ELb0ELb0EEENS1_30DynamicPersistentTileSchedulerILi256ELi128ELb0ELb1ELb1EEEEEEEEEvNT_6ParamsE:
        .type           _ZN7cutlass13device_kernelIN5flash11enable_sm90INS1_16FlashAttnFwdSm90INS1_25CollectiveMainloopFwdSm90ILi2EN4cute5tupleIJNS5_1CILi1EEES8_S8_EEENS6_IJNS7_ILi128EEENS7_ILi96EEENS7_ILi64EEEEEELi256ENS_10bfloat16_tEfNS_4arch4Sm90ELb1ELb0ELb0ELb0ELb0ELb0ELb1ELb1ELb0ELb1ELb0ELb0EEENS1_21CollectiveEpilogueFwdINS6_IJSA_NS7_ILi256EEESB_EEES9_SE_SG_Li256ELb0ELb1ELb0ELb0EEENS1_30DynamicPersistentTileSchedulerILi256ELi128ELb0ELb1ELb1EEEEEEEEEvNT_6ParamsE,@function
        .size           _ZN7cutlass13device_kernelIN5flash11enable_sm90INS1_16FlashAttnFwdSm90INS1_25CollectiveMainloopFwdSm90ILi2EN4cute5tupleIJNS5_1CILi1EEES8_S8_EEENS6_IJNS7_ILi128EEENS7_ILi96EEENS7_ILi64EEEEEELi256ENS_10bfloat16_tEfNS_4arch4Sm90ELb1ELb0ELb0ELb0ELb0ELb0ELb1ELb1ELb0ELb1ELb0ELb0EEENS1_21CollectiveEpilogueFwdINS6_IJSA_NS7_ILi256EEESB_EEES9_SE_SG_Li256ELb0ELb1ELb0ELb0EEENS1_30DynamicPersistentTileSchedulerILi256ELi128ELb0ELb1ELb1EEEEEEEEEvNT_6ParamsE,(.L_x_87 - _ZN7cutlass13device_kernelIN5flash11enable_sm90INS1_16FlashAttnFwdSm90INS1_25CollectiveMainloopFwdSm90ILi2EN4cute5tupleIJNS5_1CILi1EEES8_S8_EEENS6_IJNS7_ILi128EEENS7_ILi96EEENS7_ILi64EEEEEELi256ENS_10bfloat16_tEfNS_4arch4Sm90ELb1ELb0ELb0ELb0ELb0ELb0ELb1ELb1ELb0ELb1ELb0ELb0EEENS1_21CollectiveEpilogueFwdINS6_IJSA_NS7_ILi256EEESB_EEES9_SE_SG_Li256ELb0ELb1ELb0ELb0EEENS1_30DynamicPersistentTileSchedulerILi256ELi128ELb0ELb1ELb1EEEEEEEEEvNT_6ParamsE)
        .other          _ZN7cutlass13device_kernelIN5flash11enable_sm90INS1_16FlashAttnFwdSm90INS1_25CollectiveMainloopFwdSm90ILi2EN4cute5tupleIJNS5_1CILi1EEES8_S8_EEENS6_IJNS7_ILi128EEENS7_ILi96EEENS7_ILi64EEEEEELi256ENS_10bfloat16_tEfNS_4arch4Sm90ELb1ELb0ELb0ELb0ELb0ELb0ELb1ELb1ELb0ELb1ELb0ELb0EEENS1_21CollectiveEpilogueFwdINS6_IJSA_NS7_ILi256EEESB_EEES9_SE_SG_Li256ELb0ELb1ELb0ELb0EEENS1_30DynamicPersistentTileSchedulerILi256ELi128ELb0ELb1ELb1EEEEEEEEEvNT_6ParamsE,@"STO_CUDA_ENTRY STV_DEFAULT"
_ZN7cutlass13device_kernelIN5flash11enable_sm90INS1_16FlashAttnFwdSm90INS1_25CollectiveMainloopFwdSm90ILi2EN4cute5tupleIJNS5_1CILi1EEES8_S8_EEENS6_IJNS7_ILi128EEENS7_ILi96EEENS7_ILi64EEEEEELi256ENS_10bfloat16_tEfNS_4arch4Sm90ELb1ELb0ELb0ELb0ELb0ELb0ELb1ELb1ELb0ELb1ELb0ELb0EEENS1_21CollectiveEpilogueFwdINS6_IJSA_NS7_ILi256EEESB_EEES9_SE_SG_Li256ELb0ELb1ELb0ELb0EEENS1_30DynamicPersistentTileSchedulerILi256ELi128ELb0ELb1ELb1EEEEEEEEEvNT_6ParamsE:
[----:B------:R-:W-:Y:S01]  /*0000*/  LDC R1, c[0x0][0x37c] ;  /* 0x0000df00ff017b82 */ /* 0x000fe20000000800 */
[----:B------:R-:W-:Y:S05]  /*0010*/  EXIT ;  /* 0x000000000000794d */ /* 0x000fea0003800000 */
.L_x_41:
        /* <DEDUP_REMOVED lines=14> */
.L_x_87:


//--------------------- .text._ZN7cutlass13device_kernelIN5flash11enable_sm90INS1_16FlashAttnFwdSm90INS1_25CollectiveMainloopFwdSm90ILi2EN4cute5tupleIJNS5_1CILi1EEES8_S8_EEENS6_IJNS7_ILi128EEENS7_ILi96EEENS7_ILi64EEEEEELi256ENS_10bfloat16_tEfNS_4arch4Sm90ELb1ELb0ELb0ELb1ELb0ELb0ELb0ELb1ELb0ELb1ELb0ELb0EEENS1_21CollectiveEpilogueFwdINS6_IJSA_NS7_ILi256EEESB_EEES9_SE_SG_Li256ELb1ELb1ELb0ELb0EEENS1_36VarlenDynamicPersistentTileSchedulerILi128ELi96ELi256ELi128ELb0ELb1ELb1ELb1ELb1ELb1EEEEEEEEEvNT_6ParamsE --------------------------
	.section	.text._ZN7cutlass13device_kernelIN5flash11enable_sm90INS1_16FlashAttnFwdSm90INS1_25CollectiveMainloopFwdSm90ILi2EN4cute5tupleIJNS5_1CILi1EEES8_S8_EEENS6_IJNS7_ILi128EEENS7_ILi96EEENS7_ILi64EEEEEELi256ENS_10bfloat16_tEfNS_4arch4Sm90ELb1ELb0ELb0ELb1ELb0ELb0ELb0ELb1ELb0ELb1ELb0ELb0EEENS1_21CollectiveEpilogueFwdINS6_IJSA_NS7_ILi256EEESB_EEES9_SE_SG_Li256ELb1ELb1ELb0ELb0EEENS1_36VarlenDynamicPersistentTileSchedulerILi128ELi96ELi256ELi128ELb0ELb1ELb1ELb1ELb1ELb1EEEEEEEEEvNT_6ParamsE,"ax",@progbits
	.align	128
.text._ZN7cutlass13device_kernelIN5flash11enable_sm90INS1_16FlashAttnFwdSm90INS1_25CollectiveMainloopFwdSm90ILi2EN4cute5tupleIJNS5_1CILi1EEES8_S8_EEENS6_IJNS7_ILi128EEENS7_ILi96EEENS7_ILi64EEEEEELi256ENS_10bfloat16_tEfNS_4arch4Sm90ELb1ELb0ELb0ELb1ELb0ELb0ELb0ELb1ELb0ELb1ELb0ELb0EEENS1_21CollectiveEpilogueFwdINS6_IJSA_NS7_ILi256EEESB_EEES9_SE_SG_Li256ELb1ELb1ELb0ELb0EEENS1_36VarlenDynamicPersistentTileSchedulerILi128ELi96ELi256ELi128ELb0ELb1ELb1ELb1ELb1ELb1EEEEEEEEEvNT_6ParamsE:
        .type           _ZN7cutlass13device_kernelIN5flash11enable_sm90INS1_16FlashAttnFwdSm90INS1_25CollectiveMainloopFwdSm90ILi2EN4cute5tupleIJNS5_1CILi1EEES8_S8_EEENS6_IJNS7_ILi128EEENS7_ILi96EEENS7_ILi64EEEEEELi256ENS_10bfloat16_tEfNS_4arch4Sm90ELb1ELb0ELb0ELb1ELb0ELb0ELb0ELb1ELb0ELb1ELb0ELb0EEENS1_21CollectiveEpilogueFwdINS6_IJSA_NS7_ILi256EEESB_EEES9_SE_SG_Li256ELb1ELb1ELb0ELb0EEENS1_36VarlenDynamicPersistentTileSchedulerILi128ELi96ELi256ELi128ELb0ELb1ELb1ELb1ELb1ELb1EEEEEEEEEvNT_6ParamsE,@function
        .size           _ZN7cutlass13device_kernelIN5flash11enable_sm90INS1_16FlashAttnFwdSm90INS1_25CollectiveMainloopFwdSm90ILi2EN4cute5tupleIJNS5_1CILi1EEES8_S8_EEENS6_IJNS7_ILi128EEENS7_ILi96EEENS7_ILi64EEEEEELi256ENS_10bfloat16_tEfNS_4arch4Sm90ELb1ELb0ELb0ELb1ELb0ELb0ELb0ELb1ELb0ELb1ELb0ELb0EEENS1_21CollectiveEpilogueFwdINS6_IJSA_NS7_ILi256EEESB_EEES9_SE_SG_Li256ELb1ELb1ELb0ELb0EEENS1_36VarlenDynamicPersistentTileSchedulerILi128ELi96ELi256ELi128ELb0ELb1ELb1ELb1ELb1ELb1EEEEEEEEEvNT_6ParamsE,(.L_x_88 - _ZN7cutlass13device_kernelIN5flash11enable_sm90INS1_16FlashAttnFwdSm90INS1_25CollectiveMainloopFwdSm90ILi2EN4cute5tupleIJNS5_1CILi1EEES8_S8_EEENS6_IJNS7_ILi128EEENS7_ILi96EEENS7_ILi64EEEEEELi256ENS_10bfloat16_tEfNS_4arch4Sm90ELb1ELb0ELb0ELb1ELb0ELb0ELb0ELb1ELb0ELb1ELb0ELb0EEENS1_21CollectiveEpilogueFwdINS6_IJSA_NS7_ILi256EEESB_EEES9_SE_SG_Li256ELb1ELb1ELb0ELb0EEENS1_36VarlenDynamicPersistentTileSchedulerILi128ELi96ELi256ELi128ELb0ELb1ELb1ELb1ELb1ELb1EEEEEEEEEvNT_6ParamsE)
        .other          _ZN7cutlass13device_kernelIN5flash11enable_sm90INS1_16FlashAttnFwdSm90INS1_25CollectiveMainloopFwdSm90ILi2EN4cute5tupleIJNS5_1CILi1EEES8_S8_EEENS6_IJNS7_ILi128EEENS7_ILi96EEENS7_ILi64EEEEEELi256ENS_10bfloat16_tEfNS_4arch4Sm90ELb1ELb0ELb0ELb1ELb0ELb0ELb0ELb1ELb0ELb1ELb0ELb0EEENS1_21CollectiveEpilogueFwdINS6_IJSA_NS7_ILi256EEESB_EEES9_SE_SG_Li256ELb1ELb1ELb0ELb0EEENS1_36VarlenDynamicPersistentTileSchedulerILi128ELi96ELi256ELi128ELb0ELb1ELb1ELb1ELb1ELb1EEEEEEEEEvNT_6ParamsE,@"STO_CUDA_ENTRY STV_DEFAULT"
_ZN7cutlass13device_kernelIN5flash11enable_sm90INS1_16FlashAttnFwdSm90INS1_25CollectiveMainloopFwdSm90ILi2EN4cute5tupleIJNS5_1CILi1EEES8_S8_EEENS6_IJNS7_ILi128EEENS7_ILi96EEENS7_ILi64EEEEEELi256ENS_10bfloat16_tEfNS_4arch4Sm90ELb1ELb0ELb0ELb1ELb0ELb0ELb0ELb1ELb0ELb1ELb0ELb0EEENS1_21CollectiveEpilogueFwdINS6_IJSA_NS7_ILi256EEESB_EEES9_SE_SG_Li256ELb1ELb1ELb0ELb0EEENS1_36VarlenDynamicPersistentTileSchedulerILi128ELi96ELi256ELi128ELb0ELb1ELb1ELb1ELb1ELb1EEEEEEEEEvNT_6ParamsE:
[----:B------:R-:W-:Y:S01]  /*0000*/  LDC R1, c[0x0][0x37c] ;  /* 0x0000df00ff017b82 */ /* 0x000fe20000000800 */
[----:B------:R-:W-:Y:S05]  /*0010*/  EXIT ;  /* 0x000000000000794d */ /* 0x000fea0003800000 */
.L_x_42:
        /* <DEDUP_REMOVED lines=14> */
.L_x_88:


//--------------------- .text._ZN7cutlass13device_kernelIN5flash11enable_sm90INS1_16FlashAttnFwdSm90INS1_25CollectiveMainloopFwdSm90ILi2EN4cute5tupleIJNS5_1CILi1EEES8_S8_EEENS6_IJNS7_ILi128EEENS7_ILi96EEENS7_ILi64EEEEEELi256ENS_10bfloat16_tEfNS_4arch4Sm90ELb1ELb0ELb0ELb1ELb0ELb1ELb0ELb1ELb0ELb1ELb0ELb0EEENS1_21CollectiveEpilogueFwdINS6_IJSA_NS7_ILi256EEESB_EEES9_SE_SG_Li256ELb1ELb1ELb0ELb0EEENS1_36VarlenDynamicPersistentTileSchedulerILi128ELi96ELi256ELi128ELb0ELb1ELb1ELb1ELb1ELb1EEEEEEEEEvNT_6ParamsE --------------------------
	.section	.text._ZN7cutlass13device_kernelIN5flash11enable_sm90INS1_16FlashAttnFwdSm90INS1_25CollectiveMainloopFwdSm90ILi2EN4cute5tupleIJNS5_1CILi1EEES8_S8_EEENS6_IJNS7_ILi128EEENS7_ILi96EEENS7_ILi64EEEEEELi256ENS_10bfloat16_tEfNS_4arch4Sm90ELb1ELb0ELb0ELb1ELb0ELb1ELb0ELb1ELb0ELb1ELb0ELb0EEENS1_21CollectiveEpilogueFwdINS6_IJSA_NS7_ILi256EEESB_EEES9_SE_SG_Li256ELb1ELb1ELb0ELb0EEENS1_36VarlenDynamicPersistentTileSchedulerILi128ELi96ELi256ELi128ELb0ELb1ELb1ELb1ELb1ELb1EEEEEEEEEvNT_6ParamsE,"ax",@progbits
	.align	128
.text._ZN7cutlass13device_kernelIN5flash11enable_sm90INS1_16FlashAttnFwdSm90INS1_25CollectiveMainloopFwdSm90ILi2EN4cute5tupleIJNS5_1CILi1EEES8_S8_EEENS6_IJNS7_ILi128EEENS7_ILi96EEENS7_ILi64EEEEEELi256ENS_10bfloat16_tEfNS_4arch4Sm90ELb1ELb0ELb0ELb1ELb0ELb1ELb0ELb1ELb0ELb1ELb0ELb0EEENS1_21CollectiveEpilogueFwdINS6_IJSA_NS7_ILi256EEESB_EEES9_SE_SG_Li256ELb1ELb1ELb0ELb0EEENS1_36VarlenDynamicPersistentTileSchedulerILi128ELi96ELi256ELi128ELb0ELb1ELb1ELb1ELb1ELb1EEEEEEEEEvNT_6ParamsE:
        .type           _ZN7cutlass13device_kernelIN5flash11enable_sm90INS1_16FlashAttnFwdSm90INS1_25CollectiveMainloopFwdSm90ILi2EN4cute5tupleIJNS5_1CILi1EEES8_S8_EEENS6_IJNS7_ILi128EEENS7_ILi96EEENS7_ILi64EEEEEELi256ENS_10bfloat16_tEfNS_4arch4Sm90ELb1ELb0ELb0ELb1ELb0ELb1ELb0ELb1ELb0ELb1ELb0ELb0EEENS1_21CollectiveEpilogueFwdINS6_IJSA_NS7_ILi256EEESB_EEES9_SE_SG_Li256ELb1ELb1ELb0ELb0EEENS1_36VarlenDynamicPersistentTileSchedulerILi128ELi96ELi256ELi128ELb0ELb1ELb1ELb1ELb1ELb1EEEEEEEEEvNT_6ParamsE,@function
        .size           _ZN7cutlass13device_kernelIN5flash11enable_sm90INS1_16FlashAttnFwdSm90INS1_25CollectiveMainloopFwdSm90ILi2EN4cute5tupleIJNS5_1CILi1EEES8_S8_EEENS6_IJNS7_ILi128EEENS7_ILi96EEENS7_ILi64EEEEEELi256ENS_10bfloat16_tEfNS_4arch4Sm90ELb1ELb0ELb0ELb1ELb0ELb1ELb0ELb1ELb0ELb1ELb0ELb0EEENS1_21CollectiveEpilogueFwdINS6_IJSA_NS7_ILi256EEESB_EEES9_SE_SG_Li256ELb1ELb1ELb0ELb0EEENS1_36VarlenDynamicPersistentTileSchedulerILi128ELi96ELi256ELi128ELb0ELb1ELb1ELb1ELb1ELb1EEEEEEEEEvNT_6ParamsE,(.L_x_89 - _ZN7cutlass13device_kernelIN5flash11enable_sm90INS1_16FlashAttnFwdSm90INS1_25CollectiveMainloopFwdSm90ILi2EN4cute5tupleIJNS5_1CILi1EEES8_S8_EEENS6_IJNS7_ILi128EEENS7_ILi96EEENS7_ILi64EEEEEELi256ENS_10bfloat16_tEfNS_4arch4Sm90ELb1ELb0ELb0ELb1ELb0ELb1ELb0ELb1ELb0ELb1ELb0ELb0EEENS1_21CollectiveEpilogueFwdINS6_IJSA_NS7_ILi256EEESB_EEES9_SE_SG_Li256ELb1ELb1ELb0ELb0EEENS1_36VarlenDynamicPersistentTileSchedulerILi128ELi96ELi256ELi128ELb0ELb1ELb1ELb1ELb1ELb1EEEEEEEEEvNT_6ParamsE)
        .other          _ZN7cutlass13device_kernelIN5flash11enable_sm90INS1_16FlashAttnFwdSm90INS1_25CollectiveMainloopFwdSm90ILi2EN4cute5tupleIJNS5_1CILi1EEES8_S8_EEENS6_IJNS7_ILi128EEENS7_ILi96EEENS7_ILi64EEEEEELi256ENS_10bfloat16_tEfNS_4arch4Sm90ELb1ELb0ELb0ELb1ELb0ELb1ELb0ELb1ELb0ELb1ELb0ELb0EEENS1_21CollectiveEpilogueFwdINS6_IJSA_NS7_ILi256EEESB_EEES9_SE_SG_Li256ELb1ELb1ELb0ELb0EEENS1_36VarlenDynamicPersistentTileSchedulerILi128ELi96ELi256ELi128ELb0ELb1ELb1ELb1ELb1ELb1EEEEEEEEEvNT_6ParamsE,@"STO_CUDA_ENTRY STV_DEFAULT"
_ZN7cutlass13device_kernelIN5flash11enable_sm90INS1_16FlashAttnFwdSm90INS1_25CollectiveMainloopFwdSm90ILi2EN4cute5tupleIJNS5_1CILi1EEES8_S8_EEENS6_IJNS7_ILi128EEENS7_ILi96EEENS7_ILi64EEEEEELi256ENS_10bfloat16_tEfNS_4arch4Sm90ELb1ELb0ELb0ELb1ELb0ELb1ELb0ELb1ELb0ELb1ELb0ELb0EEENS1_21CollectiveEpilogueFwdINS6_IJSA_NS7_ILi256EEESB_EEES9_SE_SG_Li256ELb1ELb1ELb0ELb0EEENS1_36VarlenDynamicPersistentTileSchedulerILi128ELi96ELi256ELi128ELb0ELb1ELb1ELb1ELb1ELb1EEEEEEEEEvNT_6ParamsE:
[----:B------:R-:W-:Y:S01]  /*0000*/  LDC R1, c[0x0][0x37c] ;  /* 0x0000df00ff017b82 */ /* 0x000fe20000000800 */
[----:B------:R-:W-:Y:S05]  /*0010*/  EXIT ;  /* 0x000000000000794d */ /* 0x000fea0003800000 */
.L_x_43:
        /* <DEDUP_REMOVED lines=14> */
.L_x_89:


//--------------------- .text._ZN7cutlass13device_kernelIN5flash11enable_sm90INS1_16FlashAttnFwdSm90INS1_25CollectiveMainloopFwdSm90ILi2EN4cute5tupleIJNS5_1CILi1EEES8_S8_EEENS6_IJNS7_ILi128EEENS7_ILi96EEENS7_ILi64EEEEEELi256ENS_10bfloat16_tEfNS_4arch4Sm90ELb1ELb0ELb0ELb1ELb0ELb0ELb1ELb1ELb0ELb1ELb0ELb0EEENS1_21CollectiveEpilogueFwdINS6_IJSA_NS7_ILi256EEESB_EEES9_SE_SG_Li256ELb1ELb1ELb0ELb0EEENS1_36VarlenDynamicPersistentTileSchedulerILi128ELi96ELi256ELi128ELb0ELb1ELb1ELb1ELb1ELb1EEEEEEEEEvNT_6ParamsE --------------------------
	.section	.text._ZN7cutlass13device_kernelIN5flash11enable_sm90INS1_16FlashAttnFwdSm90INS1_25CollectiveMainloopFwdSm90ILi2EN4cute5tupleIJNS5_1CILi1EEES8_S8_EEENS6_IJNS7_ILi128EEENS7_ILi96EEENS7_ILi64EEEEEELi256ENS_10bfloat16_tEfNS_4arch4Sm90ELb1ELb0ELb0ELb1ELb0ELb0ELb1ELb1ELb0ELb1ELb0ELb0EEENS1_21CollectiveEpilogueFwdINS6_IJSA_NS7_ILi256EEESB_EEES9_SE_SG_Li256ELb1ELb1ELb0ELb0EEENS1_36VarlenDynamicPersistentTileSchedulerILi128ELi96ELi256ELi128ELb0ELb1ELb1ELb1ELb1ELb1EEEEEEEEEvNT_6ParamsE,"ax",@progbits
	.align	128
.text._ZN7cutlass13device_kernelIN5flash11enable_sm90INS1_16FlashAttnFwdSm90INS1_25CollectiveMainloopFwdSm90ILi2EN4cute5tupleIJNS5_1CILi1EEES8_S8_EEENS6_IJNS7_ILi128EEENS7_ILi96EEENS7_ILi64EEEEEELi256ENS_10bfloat16_tEfNS_4arch4Sm90ELb1ELb0ELb0ELb1ELb0ELb0ELb1ELb1ELb0ELb1ELb0ELb0EEENS1_21CollectiveEpilogueFwdINS6_IJSA_NS7_ILi256EEESB_EEES9_SE_SG_Li256ELb1ELb1ELb0ELb0EEENS1_36VarlenDynamicPersistentTileSchedulerILi128ELi96ELi256ELi128ELb0ELb1ELb1ELb1ELb1ELb1EEEEEEEEEvNT_6ParamsE:
        .type           _ZN7cutlass13device_kernelIN5flash11enable_sm90INS1_16FlashAttnFwdSm90INS1_25CollectiveMainloopFwdSm90ILi2EN4cute5tupleIJNS5_1CILi1EEES8_S8_EEENS6_IJNS7_ILi128EEENS7_ILi96EEENS7_ILi64EEEEEELi256ENS_10bfloat16_tEfNS_4arch4Sm90ELb1ELb0ELb0ELb1ELb0ELb0ELb1ELb1ELb0ELb1ELb0ELb0EEENS1_21CollectiveEpilogueFwdINS6_IJSA_NS7_ILi256EEESB_EEES9_SE_SG_Li256ELb1ELb1ELb0ELb0EEENS1_36VarlenDynamicPersistentTileSchedulerILi128ELi96ELi256ELi128ELb0ELb1ELb1ELb1ELb1ELb1EEEEEEEEEvNT_6ParamsE,@function
        .size           _ZN7cutlass13device_kernelIN5flash11enable_sm90INS1_16FlashAttnFwdSm90INS1_25CollectiveMainloopFwdSm90ILi2EN4cute5tupleIJNS5_1CILi1EEES8_S8_EEENS6_IJNS7_ILi128EEENS7_ILi96EEENS7_ILi64EEEEEELi256ENS_10bfloat16_tEfNS_4arch4Sm90ELb1ELb0ELb0ELb1ELb0ELb0ELb1ELb1ELb0ELb1ELb0ELb0EEENS1_21CollectiveEpilogueFwdINS6_IJSA_NS7_ILi256EEESB_EEES9_SE_SG_Li256ELb1ELb1ELb0ELb0EEENS1_36VarlenDynamicPersistentTileSchedulerILi128ELi96ELi256ELi128ELb0ELb1ELb1ELb1ELb1ELb1EEEEEEEEEvNT_6ParamsE,(.L_x_90 - _ZN7cutlass13device_kernelIN5flash11enable_sm90INS1_16FlashAttnFwdSm90INS1_25CollectiveMainloopFwdSm90ILi2EN4cute5tupleIJNS5_1CILi1EEES8_S8_EEENS6_IJNS7_ILi128EEENS7_ILi96EEENS7_ILi64EEEEEELi256ENS_10bfloat16_tEfNS_4arch4Sm90ELb1ELb0ELb0ELb1ELb0ELb0ELb1ELb1ELb0ELb1ELb0ELb0EEENS1_21CollectiveEpilogueFwdINS6_IJSA_NS7_ILi256EEESB_EEES9_SE_SG_Li256ELb1ELb1ELb0ELb0EEENS1_36VarlenDynamicPersistentTileSchedulerILi128ELi96ELi256ELi128ELb0ELb1ELb1ELb1ELb1ELb1EEEEEEEEEvNT_6ParamsE)
        .other          _ZN7cutlass13device_kernelIN5flash11enable_sm90INS1_16FlashAttnFwdSm90INS1_25CollectiveMainloopFwdSm90ILi2EN4cute5tupleIJNS5_1CILi1EEES8_S8_EEENS6_IJNS7_ILi128EEENS7_ILi96EEENS7_ILi64EEEEEELi256ENS_10bfloat16_tEfNS_4arch4Sm90ELb1ELb0ELb0ELb1ELb0ELb0ELb1ELb1ELb0ELb1ELb0ELb0EEENS1_21CollectiveEpilogueFwdINS6_IJSA_NS7_ILi256EEESB_EEES9_SE_SG_Li256ELb1ELb1ELb0ELb0EEENS1_36VarlenDynamicPersistentTileSchedulerILi128ELi96ELi256ELi128ELb0ELb1ELb1ELb1ELb1ELb1EEEEEEEEEvNT_6ParamsE,@"STO_CUDA_ENTRY STV_DEFAULT"
_ZN7cutlass13device_kernelIN5flash11enable_sm90INS1_16FlashAttnFwdSm90INS1_25CollectiveMainloopFwdSm90ILi2EN4cute5tupleIJNS5_1CILi1EEES8_S8_EEENS6_IJNS7_ILi128EEENS7_ILi96EEENS7_ILi64EEEEEELi256ENS_10bfloat16_tEfNS_4arch4Sm90ELb1ELb0ELb0ELb1ELb0ELb0ELb1ELb1ELb0ELb1ELb0ELb0EEENS1_21CollectiveEpilogueFwdINS6_IJSA_NS7_ILi256EEESB_EEES9_SE_SG_Li256ELb1ELb1ELb0ELb0EEENS1_36VarlenDynamicPersistentTileSchedulerILi128ELi96ELi256ELi128ELb0ELb1ELb1ELb1ELb1ELb1EEEEEEEEEvNT_6ParamsE:
[----:B------:R-:W-:Y:S01]  /*0000*/  LDC R1, c[0x0][0x37c] ;  /* 0x0000df00ff017b82 */ /* 0x000fe20000000800 */
[----:B------:R-:W-:Y:S05]  /*0010*/  EXIT ;  /* 0x000000000000794d */ /* 0x000fea0003800000 */
.L_x_44:
        /* <DEDUP_REMOVED lines=14> */
.L_x_90:


//--------------------- .text._ZN7cutlass13device_kernelIN5flash11enable_sm90INS1_16FlashAttnFwdSm90INS1_25CollectiveMainloopFwdSm90ILi2EN4cute5tupleIJNS5_1CILi1EEES8_S8_EEENS6_IJNS7_ILi128EEENS7_ILi96EEENS7_ILi64EEEEEELi256ENS_10bfloat16_tEfNS_4arch4Sm90ELb1ELb0ELb0ELb1ELb0ELb1ELb1ELb1ELb0ELb1ELb0ELb0EEENS1_21CollectiveEpilogueFwdINS6_IJSA_NS7_ILi256EEESB_EEES9_SE_SG_Li256ELb1ELb1ELb0ELb0EEENS1_36VarlenDynamicPersistentTileSchedulerILi128ELi96ELi256ELi128ELb0ELb1ELb1ELb1ELb1ELb1EEEEEEEEEvNT_6ParamsE --------------------------
	.section	.text._ZN7cutlass13device_kernelIN5flash11enable_sm90INS1_16FlashAttnFwdSm90INS1_25CollectiveMainloopFwdSm90ILi2EN4cute5tupleIJNS5_1CILi1EEES8_S8_EEENS6_IJNS7_ILi128EEENS7_ILi96EEENS7_ILi64EEEEEELi256ENS_10bfloat16_tEfNS_4arch4Sm90ELb1ELb0ELb0ELb1ELb0ELb1ELb1ELb1ELb0ELb1ELb0ELb0EEENS1_21CollectiveEpilogueFwdINS6_IJSA_NS7_ILi256EEESB_EEES9_SE_SG_Li256ELb1ELb1ELb0ELb0EEENS1_36VarlenDynamicPersistentTileSchedulerILi128ELi96ELi256ELi128ELb0ELb1ELb1ELb1ELb1ELb1EEEEEEEEEvNT_6ParamsE,"ax",@progbits
	.align	128
.text._ZN7cutlass13device_kernelIN5flash11enable_sm90INS1_16FlashAttnFwdSm90INS1_25CollectiveMainloopFwdSm90ILi2EN4cute5tupleIJNS5_1CILi1EEES8_S8_EEENS6_IJNS7_ILi128EEENS7_ILi96EEENS7_ILi64EEEEEELi256ENS_10bfloat16_tEfNS_4arch4Sm90ELb1ELb0ELb0ELb1ELb0ELb1ELb1ELb1ELb0ELb1ELb0ELb0EEENS1_21CollectiveEpilogueFwdINS6_IJSA_NS7_ILi256EEESB_EEES9_SE_SG_Li256ELb1ELb1ELb0ELb0EEENS1_36VarlenDynamicPersistentTileSchedulerILi128ELi96ELi256ELi128ELb0ELb1ELb1ELb1ELb1ELb1EEEEEEEEEvNT_6ParamsE:
        .type           _ZN7cutlass13device_kernelIN5flash11enable_sm90INS1_16FlashAttnFwdSm90INS1_25CollectiveMainloopFwdSm90ILi2EN4cute5tupleIJNS5_1CILi1EEES8_S8_EEENS6_IJNS7_ILi128EEENS7_ILi96EEENS7_ILi64EEEEEELi256ENS_10bfloat16_tEfNS_4arch4Sm90ELb1ELb0ELb0ELb1ELb0ELb1ELb1ELb1ELb0ELb1ELb0ELb0EEENS1_21CollectiveEpilogueFwdINS6_IJSA_NS7_ILi256EEESB_EEES9_SE_SG_Li256ELb1ELb1ELb0ELb0EEENS1_36VarlenDynamicPersistentTileSchedulerILi128ELi96ELi256ELi128ELb0ELb1ELb1ELb1ELb1ELb1EEEEEEEEEvNT_6ParamsE,@function
        .size           _ZN7cutlass13device_kernelIN5flash11enable_sm90INS1_16FlashAttnFwdSm90INS1_25CollectiveMainloopFwdSm90ILi2EN4cute5tupleIJNS5_1CILi1EEES8_S8_EEENS6_IJNS7_ILi128EEENS7_ILi96EEENS7_ILi64EEEEEELi256ENS_10bfloat16_tEfNS_4arch4Sm90ELb1ELb0ELb0ELb1ELb0ELb1ELb1ELb1ELb0ELb1ELb0ELb0EEENS1_21CollectiveEpilogueFwdINS6_IJSA_NS7_ILi256EEESB_EEES9_SE_SG_Li256ELb1ELb1ELb0ELb0EEENS1_36VarlenDynamicPersistentTileSchedulerILi128ELi96ELi256ELi128ELb0ELb1ELb1ELb1ELb1ELb1EEEEEEEEEvNT_6ParamsE,(.L_x_91 - _ZN7cutlass13device_kernelIN5flash11enable_sm90INS1_16FlashAttnFwdSm90INS1_25CollectiveMainloopFwdSm90ILi2EN4cute5tupleIJNS5_1CILi1EEES8_S8_EEENS6_IJNS7_ILi128EEENS7_ILi96EEENS7_ILi64EEEEEELi256ENS_10bfloat16_tEfNS_4arch4Sm90ELb1ELb0ELb0ELb1ELb0ELb1ELb1ELb1ELb0ELb1ELb0ELb0EEENS1_21CollectiveEpilogueFwdINS6_IJSA_NS7_ILi256EEESB_EEES9_SE_SG_Li256ELb1ELb1ELb0ELb0EEENS1_36VarlenDynamicPersistentTileSchedulerILi128ELi96ELi256ELi128ELb0ELb1ELb1ELb1ELb1ELb1EEEEEEEEEvNT_6ParamsE)
        .other          _ZN7cutlass13device_kernelIN5flash11enable_sm90INS1_16FlashAttnFwdSm90INS1_25CollectiveMainloopFwdSm90ILi2EN4cute5tupleIJNS5_1CILi1EEES8_S8_EEENS6_IJNS7_ILi128EEENS7_ILi96EEENS7_ILi64EEEEEELi256ENS_10bfloat16_tEfNS_4arch4Sm90ELb1ELb0ELb0ELb1ELb0ELb1ELb1ELb1ELb0ELb1ELb0ELb0EEENS1_21CollectiveEpilogueFwdINS6_IJSA_NS7_ILi256EEESB_EEES9_SE_SG_Li256ELb1ELb1ELb0ELb0EEENS1_36VarlenDynamicPersistentTileSchedulerILi128ELi96ELi256ELi128ELb0ELb1ELb1ELb1ELb1ELb1EEEEEEEEEvNT_6ParamsE,@"STO_CUDA_ENTRY STV_DEFAULT"
_ZN7cutlass13device_kernelIN5flash11enable_sm90INS1_16FlashAttnFwdSm90INS1_25CollectiveMainloopFwdSm90ILi2EN4cute5tupleIJNS5_1CILi1EEES8_S8_EEENS6_IJNS7_ILi128EEENS7_ILi96EEENS7_ILi64EEEEEELi256ENS_10bfloat16_tEfNS_4arch4Sm90ELb1ELb0ELb0ELb1ELb0ELb1ELb1ELb1ELb0ELb1ELb0ELb0EEENS1_21CollectiveEpilogueFwdINS6_IJSA_NS7_ILi256EEESB_EEES9_SE_SG_Li256ELb1ELb1ELb0ELb0EEENS1_36VarlenDynamicPersistentTileSchedulerILi128ELi96ELi256ELi128ELb0ELb1ELb1ELb1ELb1ELb1EEEEEEEEEvNT_6ParamsE:
[----:B------:R-:W-:Y:S01]  /*0000*/  LDC R1, c[0x0][0x37c] ;  /* 0x0000df00ff017b82 */ /* 0x000fe20000000800 */
[----:B------:R-:W-:Y:S05]  /*0010*/  EXIT ;  /* 0x000000000000794d */ /* 0x000fea0003800000 */
.L_x_45:
        /* <DEDUP_REMOVED lines=14> */
.L_x_91:


//--------------------- .nv.shared.reserved.0     --------------------------
	.section	.nv.shared.reserved.0,"aw",@nobits
	.weak		__nv_reservedSMEM_offset_0_alias
	.size		__nv_reservedSMEM_offset_0_alias, 0, 64
	.other		__nv_reservedSMEM_offset_0_alias,@"STO_CUDA_RESERVED_SHARED STV_DEFAULT"
__nv_reservedSMEM_offset_0_alias:
	.zero		0
	.zero		64


//--------------------- .nv.global                --------------------------
	.section	.nv.global,"aw",@nobits
.nv.global:
	.type		_ZN75_INTERNAL_05d65701_39_flash_fwd_hdimdiff_bf16_packgqa_sm90_cu_a6473388_37104cute1_E,@object
	.size		_ZN75_INTERNAL_05d65701_39_flash_fwd_hdimdiff_bf16_packgqa_sm90_cu_a6473388_37104cute1_E,(_ZN75_INTERNAL_05d65701_39_flash_fwd_hdimdiff_bf16_packgqa_sm90_cu_a6473388_37104cuda3std3__45__cpo6cbeginE - _ZN75_INTERNAL_05d65701_39_flash_fwd_hdimdiff_bf16_packgqa_sm90_cu_a6473388_37104cute1_E)
_ZN75_INTERNAL_05d65701_39_flash_fwd_hdimdiff_bf16_packgqa_sm90_cu_a6473388_37104cute1_E:
	.zero		1
	.type		_ZN75_INTERNAL_05d65701_39_flash_fwd_hdimdiff_bf16_packgqa_sm90_cu_a6473388_37104cuda3std3__45__cpo6cbeginE,@object
	.size		_ZN75_INTERNAL_05d65701_39_flash_fwd_hdimdiff_bf16_packgqa_sm90_cu_a6473388_37104cuda3std3__45__cpo6cbeginE,(_ZN75_INTERNAL_05d65701_39_flash_fwd_hdimdiff_bf16_packgqa_sm90_cu_a6473388_37104cuda3std3__48in_placeE - _ZN75_INTERNAL_05d65701_39_flash_fwd_hdimdiff_bf16_packgqa_sm90_cu_a6473388_37104cuda3std3__45__cpo6cbeginE)
_ZN75_INTERNAL_05d65701_39_flash_fwd_hdimdiff_bf16_packgqa_sm90_cu_a6473388_37104cuda3std3__45__cpo6cbeginE:
	.zero		1
	.type		_ZN75_INTERNAL_05d65701_39_flash_fwd_hdimdiff_bf16_packgqa_sm90_cu_a6473388_37104cuda3std3__48in_placeE,@object
	.size		_ZN75_INTERNAL_05d65701_39_flash_fwd_hdimdiff_bf16_packgqa_sm90_cu_a6473388_37104cuda3std3__48in_placeE,(_ZN75_INTERNAL_05d65701_39_flash_fwd_hdimdiff_bf16_packgqa_sm90_cu_a6473388_37104cuda3std6ranges3__45__cpo9iter_moveE - _ZN75_INTERNAL_05d65701_39_flash_fwd_hdimdiff_bf16_packgqa_sm90_cu_a6473388_37104cuda3std3__48in_placeE)
_ZN75_INTERNAL_05d65701_39_flash_fwd_hdimdiff_bf16_packgqa_sm90_cu_a6473388_37104cuda3std3__48in_placeE:
	.zero		1
	.type		_ZN75_INTERNAL_05d65701_39_flash_fwd_hdimdiff_bf16_packgqa_sm90_cu_a6473388_37104cuda3std6ranges3__45__cpo9iter_moveE,@object
	.size		_ZN75_INTERNAL_05d65701_39_flash_fwd_hdimdiff_bf16_packgqa_sm90_cu_a6473388_37104cuda3std6ranges3__45__cpo9iter_moveE,(_ZN75_INTERNAL_05d65701_39_flash_fwd_hdimdiff_bf16_packgqa_sm90_cu_a6473388_37104cuda3std3__45__cpo5beginE - _ZN75_INTERNAL_05d65701_39_flash_fwd_hdimdiff_bf16_packgqa_sm90_cu_a6473388_37104cuda3std6ranges3__45__cpo9iter_moveE)
_ZN75_INTERNAL_05d65701_39_flash_fwd_hdimdiff_bf16_packgqa_sm90_cu_a6473388_37104cuda3std6ranges3__45__cpo9iter_moveE:
	.zero		1
	.type		_ZN75_INTERNAL_05d65701_39_flash_fwd_hdimdiff_bf16_packgqa_sm90_cu_a6473388_37104cuda3std3__45__cpo5beginE,@object
	.size		_ZN75_INTERNAL_05d65701_39_flash_fwd_hdimdiff_bf16_packgqa_sm90_cu_a6473388_37104cuda3std3__45__cpo5beginE,(_ZN75_INTERNAL_05d65701_39_flash_fwd_hdimdiff_bf16_packgqa_sm90_cu_a6473388_37104cuda3std3__477_GLOBAL__N__05d65701_39_flash_fwd_hdimdiff_bf16_packgqa_sm90_cu_a6473388_37106ignoreE - _ZN75_INTERNAL_05d65701_39_flash_fwd_hdimdiff_bf16_packgqa_sm90_cu_a6473388_37104cuda3std3__45__cpo5beginE)
_ZN75_INTERNAL_05d65701_39_flash_fwd_hdimdiff_bf16_packgqa_sm90_cu_a6473388_37104cuda3std3__45__cpo5beginE:
	.zero		1
	.type		_ZN75_INTERNAL_05d65701_39_flash_fwd_hdimdiff_bf16_packgqa_sm90_cu_a6473388_37104cuda3std3__477_GLOBAL__N__05d65701_39_flash_fwd_hdimdiff_bf16_packgqa_sm90_cu_a6473388_37106ignoreE,@object
	.size		_ZN75_INTERNAL_05d65701_39_flash_fwd_hdimdiff_bf16_packgqa_sm90_cu_a6473388_37104cuda3std3__477_GLOBAL__N__05d65701_39_flash_fwd_hdimdiff_bf16_packgqa_sm90_cu_a6473388_37106ignoreE,(_ZN75_INTERNAL_05d65701_39_flash_fwd_hdimdiff_bf16_packgqa_sm90_cu_a6473388_37104cute7productE - _ZN75_INTERNAL_05d65701_39_flash_fwd_hdimdiff_bf16_packgqa_sm90_cu_a6473388_37104cuda3std3__477_GLOBAL__N__05d65701_39_flash_fwd_hdimdiff_bf16_packgqa_sm90_cu_a6473388_37106ignoreE)
_ZN75_INTERNAL_05d65701_39_flash_fwd_hdimdiff_bf16_packgqa_sm90_cu_a6473388_37104cuda3std3__477_GLOBAL__N__05d65701_39_flash_fwd_hdimdiff_bf16_packgqa_sm90_cu_a6473388_37106ignoreE:
	.zero		1
	.type		_ZN75_INTERNAL_05d65701_39_flash_fwd_hdimdiff_bf16_packgqa_sm90_cu_a6473388_37104cute7productE,@object
	.size		_ZN75_INTERNAL_05d65701_39_flash_fwd_hdimdiff_bf16_packgqa_sm90_cu_a6473388_37104cute7productE,(_ZN75_INTERNAL_05d65701_39_flash_fwd_hdimdiff_bf16_packgqa_sm90_cu_a6473388_37104cuda3std3__45__cpo3endE - _ZN75_INTERNAL_05d65701_39_flash_fwd_hdimdiff_bf16_packgqa_sm90_cu_a6473388_37104cute7productE)
_ZN75_INTERNAL_05d65701_39_flash_fwd_hdimdiff_bf16_packgqa_sm90_cu_a6473388_37104cute7productE:
	.zero		1
	.type		_ZN75_INTERNAL_05d65701_39_flash_fwd_hdimdiff_bf16_packgqa_sm90_cu_a6473388_37104cuda3std3__45__cpo3endE,@object
	.size		_ZN75_INTERNAL_05d65701_39_flash_fwd_hdimdiff_bf16_packgqa_sm90_cu_a6473388_37104cuda3std3__45__cpo3endE,(_ZN75_INTERNAL_05d65701_39_flash_fwd_hdimdiff_bf16_packgqa_sm90_cu_a6473388_37104cuda3std3__419piecewise_constructE - _ZN75_INTERNAL_05d65701_39_flash_fwd_hdimdiff_bf16_packgqa_sm90_cu_a6473388_37104cuda3std3__45__cpo3endE)
_ZN75_INTERNAL_05d65701_39_flash_fwd_hdimdiff_bf16_packgqa_sm90_cu_a6473388_37104cuda3std3__45__cpo3endE:
	.zero		1
	.type		_ZN75_INTERNAL_05d65701_39_flash_fwd_hdimdiff_bf16_packgqa_sm90_cu_a6473388_37104cuda3std3__419piecewise_constructE,@object
	.size		_ZN75_INTERNAL_05d65701_39_flash_fwd_hdimdiff_bf16_packgqa_sm90_cu_a6473388_37104cuda3std3__419piecewise_constructE,(_ZN75_INTERNAL_05d65701_39_flash_fwd_hdimdiff_bf16_packgqa_sm90_cu_a6473388_37104cuda3std3__45__cpo4cendE - _ZN75_INTERNAL_05d65701_39_flash_fwd_hdimdiff_bf16_packgqa_sm90_cu_a6473388_37104cuda3std3__419piecewise_constructE)
_ZN75_INTERNAL_05d65701_39_flash_fwd_hdimdiff_bf16_packgqa_sm90_cu_a6473388_37104cuda3std3__419piecewise_constructE:
	.zero		1
	.type		_ZN75_INTERNAL_05d65701_39_flash_fwd_hdimdiff_bf16_packgqa_sm90_cu_a6473388_37104cuda3std3__45__cpo4cendE,@object
	.size		_ZN75_INTERNAL_05d65701_39_flash_fwd_hdimdiff_bf16_packgqa_sm90_cu_a6473388_37104cuda3std3__45__cpo4cendE,(_ZN75_INTERNAL_05d65701_39_flash_fwd_hdimdiff_bf16_packgqa_sm90_cu_a6473388_37104cuda3std6ranges3__45__cpo4swapE - _ZN75_INTERNAL_05d65701_39_flash_fwd_hdimdiff_bf16_packgqa_sm90_cu_a6473388_37104cuda3std3__45__cpo4cendE)
_ZN75_INTERNAL_05d65701_39_flash_fwd_hdimdiff_bf16_packgqa_sm90_cu_a6473388_37104cuda3std3__45__cpo4cendE:
	.zero		1
	.type		_ZN75_INTERNAL_05d65701_39_flash_fwd_hdimdiff_bf16_packgqa_sm90_cu_a6473388_37104cuda3std6ranges3__45__cpo4swapE,@object
	.size		_ZN75_INTERNAL_05d65701_39_flash_fwd_hdimdiff_bf16_packgqa_sm90_cu_a6473388_37104cuda3std6ranges3__45__cpo4swapE,(.L_7 - _ZN75_INTERNAL_05d65701_39_flash_fwd_hdimdiff_bf16_packgqa_sm90_cu_a6473388_37104cuda3std6ranges3__45__cpo4swapE)
_ZN75_INTERNAL_05d65701_39_flash_fwd_hdimdiff_bf16_packgqa_sm90_cu_a6473388_37104cuda3std6ranges3__45__cpo4swapE:
	.zero		1
.L_7:


//--------------------- .nv.constant0._ZN7cutlass13device_kernelIN5flash11enable_sm90INS1_16FlashAttnFwdSm90INS1_25CollectiveMainloopFwdSm90ILi2EN4cute5tupleIJNS5_1CILi1EEES8_S8_EEENS6_IJNS7_ILi128EEESA_NS7_ILi192EEEEEELi128ENS_10bfloat16_tEfNS_4arch4Sm90ELb0ELb0ELb0ELb0ELb0ELb0ELb0ELb1ELb1ELb1ELb0ELb0EEENS1_21CollectiveEpilogueFwdINS6_IJSA_SA_SA_EEES9_SD_SF_Li256ELb0ELb1ELb0ELb0EEENS1_29StaticPersistentTileSchedulerILb0EEEEEEEEEvNT_6ParamsE --------------------------
	.section	.nv.constant0._ZN7cutlass13device_kernelIN5flash11enable_sm90INS1_16FlashAttnFwdSm90INS1_25CollectiveMainloopFwdSm90ILi2EN4cute5tupleIJNS5_1CILi1EEES8_S8_EEENS6_IJNS7_ILi128EEESA_NS7_ILi192EEEEEELi128ENS_10bfloat16_tEfNS_4arch4Sm90ELb0ELb0ELb0ELb0ELb0ELb0ELb0ELb1ELb1ELb1ELb0ELb0EEENS1_21CollectiveEpilogueFwdINS6_IJSA_SA_SA_EEES9_SD_SF_Li256ELb0ELb1ELb0ELb0EEENS1_29StaticPersistentTileSchedulerILb0EEEEEEEEEvNT_6ParamsE,"a",@progbits
	.sectionflags	@""
	.align	4
.nv.constant0._ZN7cutlass13device_kernelIN5flash11enable_sm90INS1_16FlashAttnFwdSm90INS1_25CollectiveMainloopFwdSm90ILi2EN4cute5tupleIJNS5_1CILi1EEES8_S8_EEENS6_IJNS7_ILi128EEESA_NS7_ILi192EEEEEELi128ENS_10bfloat16_tEfNS_4arch4Sm90ELb0ELb0ELb0ELb0ELb0ELb0ELb0ELb1ELb1ELb1ELb0ELb0EEENS1_21CollectiveEpilogueFwdINS6_IJSA_SA_SA_EEES9_SD_SF_Li256ELb0ELb1ELb0ELb0EEENS1_29StaticPersistentTileSchedulerILb0EEEEEEEEEvNT_6ParamsE:
	.zero		3456


//--------------------- .nv.constant0._ZN7cutlass13device_kernelIN5flash11enable_sm90INS1_16FlashAttnFwdSm90INS1_25CollectiveMainloopFwdSm90ILi2EN4cute5tupleIJNS5_1CILi2EEENS7_ILi1EEES9_EEENS6_IJNS7_ILi128EEESB_NS7_ILi192EEEEEELi128ENS_10bfloat16_tEfNS_4arch4Sm90ELb0ELb0ELb0ELb0ELb0ELb0ELb0ELb1ELb1ELb1ELb0ELb0EEENS1_21CollectiveEpilogueFwdINS6_IJSB_SB_SB_EEESA_SE_SG_Li256ELb0ELb1ELb0ELb0EEENS1_29StaticPersistentTileSchedulerILb0EEEEEEEEEvNT_6ParamsE --------------------------
	.section	.nv.constant0._ZN7cutlass13device_kernelIN5flash11enable_sm90INS1_16FlashAttnFwdSm90INS1_25CollectiveMainloopFwdSm90ILi2EN4cute5tupleIJNS5_1CILi2EEENS7_ILi1EEES9_EEENS6_IJNS7_ILi128EEESB_NS7_ILi192EEEEEELi128ENS_10bfloat16_tEfNS_4arch4Sm90ELb0ELb0ELb0ELb0ELb0ELb0ELb0ELb1ELb1ELb1ELb0ELb0EEENS1_21CollectiveEpilogueFwdINS6_IJSB_SB_SB_EEESA_SE_SG_Li256ELb0ELb1ELb0ELb0EEENS1_29StaticPersistentTileSchedulerILb0EEEEEEEEEvNT_6ParamsE,"a",@progbits
	.sectionflags	@""
	.align	4
.nv.constant0._ZN7cutlass13device_kernelIN5flash11enable_sm90INS1_16FlashAttnFwdSm90INS1_25CollectiveMainloopFwdSm90ILi2EN4cute5tupleIJNS5_1CILi2EEENS7_ILi1EEES9_EEENS6_IJNS7_ILi128EEESB_NS7_ILi192EEEEEELi128ENS_10bfloat16_tEfNS_4arch4Sm90ELb0ELb0ELb0ELb0ELb0ELb0ELb0ELb1ELb1ELb1ELb0ELb0EEENS1_21CollectiveEpilogueFwdINS6_IJSB_SB_SB_EEESA_SE_SG_Li256ELb0ELb1ELb0ELb0EEENS1_29StaticPersistentTileSchedulerILb0EEEEEEEEEvNT_6ParamsE:
	.zero		3456


//--------------------- .nv.constant0._ZN7cutlass13device_kernelIN5flash11enable_sm90INS1_16FlashAttnFwdSm90INS1_25CollectiveMainloopFwdSm90ILi2EN4cute5tupleIJNS5_1CILi1EEES8_S8_EEENS6_IJNS7_ILi128EEESA_NS7_ILi192EEEEEELi128ENS_10bfloat16_tEfNS_4arch4Sm90ELb0ELb0ELb0ELb1ELb0ELb0ELb0ELb1ELb1ELb1ELb0ELb0EEENS1_21CollectiveEpilogueFwdINS6_IJSA_SA_SA_EEES9_SD_SF_Li256ELb1ELb1ELb0ELb0EEENS1_36VarlenDynamicPersistentTileSchedulerILi128ELi128ELi256ELi128ELb0ELb1ELb1ELb0ELb1ELb1EEEEEEEEEvNT_6ParamsE --------------------------
	.section	.nv.constant0._ZN7cutlass13device_kernelIN5flash11enable_sm90INS1_16FlashAttnFwdSm90INS1_25CollectiveMainloopFwdSm90ILi2EN4cute5tupleIJNS5_1CILi1EEES8_S8_EEENS6_IJNS7_ILi128EEESA_NS7_ILi192EEEEEELi128ENS_10bfloat16_tEfNS_4arch4Sm90ELb0ELb0ELb0ELb1ELb0ELb0ELb0ELb1ELb1ELb1ELb0ELb0EEENS1_21CollectiveEpilogueFwdINS6_IJSA_SA_SA_EEES9_SD_SF_Li256ELb1ELb1ELb0ELb0EEENS1_36VarlenDynamicPersistentTileSchedulerILi128ELi128ELi256ELi128ELb0ELb1ELb1ELb0ELb1ELb1EEEEEEEEEvNT_6ParamsE,"a",@progbits
	.sectionflags	@""
	.align	4
.nv.constant0._ZN7cutlass13device_kernelIN5flash11enable_sm90INS1_16FlashAttnFwdSm90INS1_25CollectiveMainloopFwdSm90ILi2EN4cute5tupleIJNS5_1CILi1EEES8_S8_EEENS6_IJNS7_ILi128EEESA_NS7_ILi192EEEEEELi128ENS_10bfloat16_tEfNS_4arch4Sm90ELb0ELb0ELb0ELb1ELb0ELb0ELb0ELb1ELb1ELb1ELb0ELb0EEENS1_21CollectiveEpilogueFwdINS6_IJSA_SA_SA_EEES9_SD_SF_Li256ELb1ELb1ELb0ELb0EEENS1_36VarlenDynamicPersistentTileSchedulerILi128ELi128ELi256ELi128ELb0ELb1ELb1ELb0ELb1ELb1EEEEEEEEEvNT_6ParamsE:
	.zero		3584


//--------------------- .nv.constant0._ZN7cutlass13device_kernelIN5flash11enable_sm90INS1_16FlashAttnFwdSm90INS1_25CollectiveMainloopFwdSm90ILi2EN4cute5tupleIJNS5_1CILi1EEES8_S8_EEENS6_IJNS7_ILi128EEESA_NS7_ILi192EEEEEELi128ENS_10bfloat16_tEfNS_4arch4Sm90ELb0ELb0ELb0ELb1ELb0ELb1ELb0ELb1ELb1ELb1ELb0ELb0EEENS1_21CollectiveEpilogueFwdINS6_IJSA_SA_SA_EEES9_SD_SF_Li256ELb1ELb1ELb0ELb0EEENS1_36VarlenDynamicPersistentTileSchedulerILi128ELi128ELi256ELi128ELb0ELb1ELb1ELb0ELb1ELb1EEEEEEEEEvNT_6ParamsE --------------------------
	.section	.nv.constant0._ZN7cutlass13device_kernelIN5flash11enable_sm90INS1_16FlashAttnFwdSm90INS1_25CollectiveMainloopFwdSm90ILi2EN4cute5tupleIJNS5_1CILi1EEES8_S8_EEENS6_IJNS7_ILi128EEESA_NS7_ILi192EEEEEELi128ENS_10bfloat16_tEfNS_4arch4Sm90ELb0ELb0ELb0ELb1ELb0ELb1ELb0ELb1ELb1ELb1ELb0ELb0EEENS1_21CollectiveEpilogueFwdINS6_IJSA_SA_SA_EEES9_SD_SF_Li256ELb1ELb1ELb0ELb0EEENS1_36VarlenDynamicPersistentTileSchedulerILi128ELi128ELi256ELi128ELb0ELb1ELb1ELb0ELb1ELb1EEEEEEEEEvNT_6ParamsE,"a",@progbits
	.sectionflags	@""
	.align	4
.nv.constant0._ZN7cutlass13device_kernelIN5flash11enable_sm90INS1_16FlashAttnFwdSm90INS1_25CollectiveMainloopFwdSm90ILi2EN4cute5tupleIJNS5_1CILi1EEES8_S8_EEENS6_IJNS7_ILi128EEESA_NS7_ILi192EEEEEELi128ENS_10bfloat16_tEfNS_4arch4Sm90ELb0ELb0ELb0ELb1ELb0ELb1ELb0ELb1ELb1ELb1ELb0ELb0EEENS1_21CollectiveEpilogueFwdINS6_IJSA_SA_SA_EEES9_SD_SF_Li256ELb1ELb1ELb0ELb0EEENS1_36VarlenDynamicPersistentTileSchedulerILi128ELi128ELi256ELi128ELb0ELb1ELb1ELb0ELb1ELb1EEEEEEEEEvNT_6ParamsE:
	.zero		3584


//--------------------- .nv.constant0._ZN7cutlass13device_kernelIN5flash11enable_sm90INS1_16FlashAttnFwdSm90INS1_25CollectiveMainloopFwdSm90ILi2EN4cute5tupleIJNS5_1CILi1EEES8_S8_EEENS6_IJNS7_ILi128EEENS7_ILi96EEENS7_ILi192EEEEEELi128ENS_10bfloat16_tEfNS_4arch4Sm90ELb0ELb1ELb0ELb0ELb0ELb0ELb0ELb1ELb1ELb1ELb0ELb0EEENS1_21CollectiveEpilogueFwdINS6_IJSA_SA_SB_EEES9_SE_SG_Li256ELb0ELb1ELb0ELb0EEENS1_30DynamicPersistentTileSchedulerILi256ELi128ELb0ELb1ELb1EEEEEEEEEvNT_6ParamsE --------------------------
	.section	.nv.constant0._ZN7cutlass13device_kernelIN5flash11enable_sm90INS1_16FlashAttnFwdSm90INS1_25CollectiveMainloopFwdSm90ILi2EN4cute5tupleIJNS5_1CILi1EEES8_S8_EEENS6_IJNS7_ILi128EEENS7_ILi96EEENS7_ILi192EEEEEELi128ENS_10bfloat16_tEfNS_4arch4Sm90ELb0ELb1ELb0ELb0ELb0ELb0ELb0ELb1ELb1ELb1ELb0ELb0EEENS1_21CollectiveEpilogueFwdINS6_IJSA_SA_SB_EEES9_SE_SG_Li256ELb0ELb1ELb0ELb0EEENS1_30DynamicPersistentTileSchedulerILi256ELi128ELb0ELb1ELb1EEEEEEEEEvNT_6ParamsE,"a",@progbits
	.sectionflags	@""
	.align	4
.nv.constant0._ZN7cutlass13device_kernelIN5flash11enable_sm90INS1_16FlashAttnFwdSm90INS1_25CollectiveMainloopFwdSm90ILi2EN4cute5tupleIJNS5_1CILi1EEES8_S8_EEENS6_IJNS7_ILi128EEENS7_ILi96EEENS7_ILi192EEEEEELi128ENS_10bfloat16_tEfNS_4arch4Sm90ELb0ELb1ELb0ELb0ELb0ELb0ELb0ELb1ELb1ELb1ELb0ELb0EEENS1_21CollectiveEpilogueFwdINS6_IJSA_SA_SB_EEES9_SE_SG_Li256ELb0ELb1ELb0ELb0EEENS1_30DynamicPersistentTileSchedulerILi256ELi128ELb0ELb1ELb1EEEEEEEEEvNT_6ParamsE:
	.zero		3584


//--------------------- .nv.constant0._ZN7cutlass13device_kernelIN5flash11enable_sm90INS1_16FlashAttnFwdSm90INS1_25CollectiveMainloopFwdSm90ILi2EN4cute5tupleIJNS5_1CILi1EEES8_S8_EEENS6_IJNS7_ILi128EEENS7_ILi96EEENS7_ILi192EEEEEELi128ENS_10bfloat16_tEfNS_4arch4Sm90ELb0ELb1ELb0ELb1ELb0ELb0ELb0ELb1ELb1ELb1ELb0ELb0EEENS1_21CollectiveEpilogueFwdINS6_IJSA_SA_SB_EEES9_SE_SG_Li256ELb1ELb1ELb0ELb0EEENS1_36VarlenDynamicPersistentTileSchedulerILi128ELi96ELi256ELi128ELb0ELb1ELb1ELb1ELb0ELb1EEEEEEEEEvNT_6ParamsE --------------------------
	.section	.nv.constant0._ZN7cutlass13device_kernelIN5flash11enable_sm90INS1_16FlashAttnFwdSm90INS1_25CollectiveMainloopFwdSm90ILi2EN4cute5tupleIJNS5_1CILi1EEES8_S8_EEENS6_IJNS7_ILi128EEENS7_ILi96EEENS7_ILi192EEEEEELi128ENS_10bfloat16_tEfNS_4arch4Sm90ELb0ELb1ELb0ELb1ELb0ELb0ELb0ELb1ELb1ELb1ELb0ELb0EEENS1_21CollectiveEpilogueFwdINS6_IJSA_SA_SB_EEES9_SE_SG_Li256ELb1ELb1ELb0ELb0EEENS1_36VarlenDynamicPersistentTileSchedulerILi128ELi96ELi256ELi128ELb0ELb1ELb1ELb1ELb0ELb1EEEEEEEEEvNT_6ParamsE,"a",@progbits
	.sectionflags	@""
	.align	4
.nv.constant0._ZN7cutlass13device_kernelIN5flash11enable_sm90INS1_16FlashAttnFwdSm90INS1_25CollectiveMainloopFwdSm90ILi2EN4cute5tupleIJNS5_1CILi1EEES8_S8_EEENS6_IJNS7_ILi128EEENS7_ILi96EEENS7_ILi192EEEEEELi128ENS_10bfloat16_tEfNS_4arch4Sm90ELb0ELb1ELb0ELb1ELb0ELb0ELb0ELb1ELb1ELb1ELb0ELb0EEENS1_21CollectiveEpilogueFwdINS6_IJSA_SA_SB_EEES9_SE_SG_Li256ELb1ELb1ELb0ELb0EEENS1_36VarlenDynamicPersistentTileSchedulerILi128ELi96ELi256ELi128ELb0ELb1ELb1ELb1ELb0ELb1EEEEEEEEEvNT_6ParamsE:
	.zero		3584


//--------------------- .nv.constant0._ZN7cutlass13device_kernelIN5flash11enable_sm90INS1_16FlashAttnFwdSm90INS1_25CollectiveMainloopFwdSm90ILi2EN4cute5tupleIJNS5_1CILi1EEES8_S8_EEENS6_IJNS7_ILi128EEENS7_ILi96EEENS7_ILi192EEEEEELi128ENS_10bfloat16_tEfNS_4arch4Sm90ELb0ELb1ELb0ELb1ELb0ELb1ELb0ELb1ELb1ELb1ELb0ELb0EEENS1_21CollectiveEpilogueFwdINS6_IJSA_SA_SB_EEES9_SE_SG_Li256ELb1ELb1ELb0ELb0EEENS1_36VarlenDynamicPersistentTileSchedulerILi128ELi96ELi256ELi128ELb0ELb1ELb1ELb1ELb0ELb1EEEEEEEEEvNT_6ParamsE --------------------------
	.section	.nv.constant0._ZN7cutlass13device_kernelIN5flash11enable_sm90INS1_16FlashAttnFwdSm90INS1_25CollectiveMainloopFwdSm90ILi2EN4cute5tupleIJNS5_1CILi1EEES8_S8_EEENS6_IJNS7_ILi128EEENS7_ILi96EEENS7_ILi192EEEEEELi128ENS_10bfloat16_tEfNS_4arch4Sm90ELb0ELb1ELb0ELb1ELb0ELb1ELb0ELb1ELb1ELb1ELb0ELb0EEENS1_21CollectiveEpilogueFwdINS6_IJSA_SA_SB_EEES9_SE_SG_Li256ELb1ELb1ELb0ELb0EEENS1_36VarlenDynamicPersistentTileSchedulerILi128ELi96ELi256ELi128ELb0ELb1ELb1ELb1ELb0ELb1EEEEEEEEEvNT_6ParamsE,"a",@progbits
	.sectionflags	@""
	.align	4
.nv.constant0._ZN7cutlass13device_kernelIN5flash11enable_sm90INS1_16FlashAttnFwdSm90INS1_25CollectiveMainloopFwdSm90ILi2EN4cute5tupleIJNS5_1CILi1EEES8_S8_EEENS6_IJNS7_ILi128EEENS7_ILi96EEENS7_ILi192EEEEEELi128ENS_10bfloat16_tEfNS_4arch4Sm90ELb0ELb1ELb0ELb1ELb0ELb1ELb0ELb1ELb1ELb1ELb0ELb0EEENS1_21CollectiveEpilogueFwdINS6_IJSA_SA_SB_EEES9_SE_SG_Li256ELb1ELb1ELb0ELb0EEENS1_36VarlenDynamicPersistentTileSchedulerILi128ELi96ELi256ELi128ELb0ELb1ELb1ELb1ELb0ELb1EEEEEEEEEvNT_6ParamsE:
	.zero		3584


//--------------------- .nv.constant0._ZN7cutlass13device_kernelIN5flash11enable_sm90INS1_16FlashAttnFwdSm90INS1_25CollectiveMainloopFwdSm90ILi2EN4cute5tupleIJNS5_1CILi1EEES8_S8_EEENS6_IJNS7_ILi128EEESA_NS7_ILi192EEEEEELi128ENS_10bfloat16_tEfNS_4arch4Sm90ELb1ELb0ELb0ELb0ELb0ELb0ELb0ELb1ELb1ELb1ELb0ELb0EEENS1_21CollectiveEpilogueFwdINS6_IJSA_SA_SA_EEES9_SD_SF_Li256ELb0ELb1ELb0ELb0EEENS1_30DynamicPersistentTileSchedulerILi256ELi128ELb0ELb1ELb1EEEEEEEEEvNT_6ParamsE --------------------------
	.section	.nv.constant0._ZN7cutlass13device_kernelIN5flash11enable_sm90INS1_16FlashAttnFwdSm90INS1_25CollectiveMainloopFwdSm90ILi2EN4cute5tupleIJNS5_1CILi1EEES8_S8_EEENS6_IJNS7_ILi128EEESA_NS7_ILi192EEEEEELi128ENS_10bfloat16_tEfNS_4arch4Sm90ELb1ELb0ELb0ELb0ELb0ELb0ELb0ELb1ELb1ELb1ELb0ELb0EEENS1_21CollectiveEpilogueFwdINS6_IJSA_SA_SA_EEES9_SD_SF_Li256ELb0ELb1ELb0ELb0EEENS1_30DynamicPersistentTileSchedulerILi256ELi128ELb0ELb1ELb1EEEEEEEEEvNT_6ParamsE,"a",@progbits
	.sectionflags	@""
	.align	4
.nv.constant0._ZN7cutlass13device_kernelIN5flash11enable_sm90INS1_16FlashAttnFwdSm90INS1_25CollectiveMainloopFwdSm90ILi2EN4cute5tupleIJNS5_1CILi1EEES8_S8_EEENS6_IJNS7_ILi128EEESA_NS7_ILi192EEEEEELi128ENS_10bfloat16_tEfNS_4arch4Sm90ELb1ELb0ELb0ELb0ELb0ELb0ELb0ELb1ELb1ELb1ELb0ELb0EEENS1_21CollectiveEpilogueFwdINS6_IJSA_SA_SA_EEES9_SD_SF_Li256ELb0ELb1ELb0ELb0EEENS1_30DynamicPersistentTileSchedulerILi256ELi128ELb0ELb1ELb1EEEEEEEEEvNT_6ParamsE:
	.zero		3584


//--------------------- .nv.constant0._ZN7cutlass13device_kernelIN5flash11enable_sm90INS1_16FlashAttnFwdSm90INS1_25CollectiveMainloopFwdSm90ILi2EN4cute5tupleIJNS5_1CILi1EEES8_S8_EEENS6_IJNS7_ILi128EEESA_NS7_ILi192EEEEEELi128ENS_10bfloat16_tEfNS_4arch4Sm90ELb1ELb0ELb0ELb1ELb0ELb0ELb0ELb1ELb1ELb1ELb0ELb0EEENS1_21CollectiveEpilogueFwdINS6_IJSA_SA_SA_EEES9_SD_SF_Li256ELb1ELb1ELb0ELb0EEENS1_36VarlenDynamicPersistentTileSchedulerILi128ELi128ELi256ELi128ELb0ELb1ELb1ELb1ELb1ELb1EEEEEEEEEvNT_6ParamsE --------------------------
	.section	.nv.constant0._ZN7cutlass13device_kernelIN5flash11enable_sm90INS1_16FlashAttnFwdSm90INS1_25CollectiveMainloopFwdSm90ILi2EN4cute5tupleIJNS5_1CILi1EEES8_S8_EEENS6_IJNS7_ILi128EEESA_NS7_ILi192EEEEEELi128ENS_10bfloat16_tEfNS_4arch4Sm90ELb1ELb0ELb0ELb1ELb0ELb0ELb0ELb1ELb1ELb1ELb0ELb0EEENS1_21CollectiveEpilogueFwdINS6_IJSA_SA_SA_EEES9_SD_SF_Li256ELb1ELb1ELb0ELb0EEENS1_36VarlenDynamicPersistentTileSchedulerILi128ELi128ELi256ELi128ELb0ELb1ELb1ELb1ELb1ELb1EEEEEEEEEvNT_6ParamsE,"a",@progbits
	.sectionflags	@""
	.align	4
.nv.constant0._ZN7cutlass13device_kernelIN5flash11enable_sm90INS1_16FlashAttnFwdSm90INS1_25CollectiveMainloopFwdSm90ILi2EN4cute5tupleIJNS5_1CILi1EEES8_S8_EEENS6_IJNS7_ILi128EEESA_NS7_ILi192EEEEEELi128ENS_10bfloat16_tEfNS_4arch4Sm90ELb1ELb0ELb0ELb1ELb0ELb0ELb0ELb1ELb1ELb1ELb0ELb0EEENS1_21CollectiveEpilogueFwdINS6_IJSA_SA_SA_EEES9_SD_SF_Li256ELb1ELb1ELb0ELb0EEENS1_36VarlenDynamicPersistentTileSchedulerILi128ELi128ELi256ELi128ELb0ELb1ELb1ELb1ELb1ELb1EEEEEEEEEvNT_6ParamsE:
	.zero		3584


//--------------------- .nv.constant0._ZN7cutlass13device_kernelIN5flash11enable_sm90INS1_16FlashAttnFwdSm90INS1_25CollectiveMainloopFwdSm90ILi2EN4cute5tupleIJNS5_1CILi1EEES8_S8_EEENS6_IJNS7_ILi128EEESA_NS7_ILi192EEEEEELi128ENS_10bfloat16_tEfNS_4arch4Sm90ELb1ELb0ELb0ELb1ELb0ELb1ELb0ELb1ELb1ELb1ELb0ELb0EEENS1_21CollectiveEpilogueFwdINS6_IJSA_SA_SA_EEES9_SD_SF_Li256ELb1ELb1ELb0ELb0EEENS1_36VarlenDynamicPersistentTileSchedulerILi128ELi128ELi256ELi128ELb0ELb1ELb1ELb1ELb1ELb1EEEEEEEEEvNT_6ParamsE --------------------------
	.section	.nv.constant0._ZN7cutlass13device_kernelIN5flash11enable_sm90INS1_16FlashAttnFwdSm90INS1_25CollectiveMainloopFwdSm90ILi2EN4cute5tupleIJNS5_1CILi1EEES8_S8_EEENS6_IJNS7_ILi128EEESA_NS7_ILi192EEEEEELi128ENS_10bfloat16_tEfNS_4arch4Sm90ELb1ELb0ELb0ELb1ELb0ELb1ELb0ELb1ELb1ELb1ELb0ELb0EEENS1_21CollectiveEpilogueFwdINS6_IJSA_SA_SA_EEES9_SD_SF_Li256ELb1ELb1ELb0ELb0EEENS1_36VarlenDynamicPersistentTileSchedulerILi128ELi128ELi256ELi128ELb0ELb1ELb1ELb1ELb1ELb1EEEEEEEEEvNT_6ParamsE,"a",@progbits
	.sectionflags	@""
	.align	4
.nv.constant0._ZN7cutlass13device_kernelIN5flash11enable_sm90INS1_16FlashAttnFwdSm90INS1_25CollectiveMainloopFwdSm90ILi2EN4cute5tupleIJNS5_1CILi1EEES8_S8_EEENS6_IJNS7_ILi128EEESA_NS7_ILi192EEEEEELi128ENS_10bfloat16_tEfNS_4arch4Sm90ELb1ELb0ELb0ELb1ELb0ELb1ELb0ELb1ELb1ELb1ELb0ELb0EEENS1_21CollectiveEpilogueFwdINS6_IJSA_SA_SA_EEES9_SD_SF_Li256ELb1ELb1ELb0ELb0EEENS1_36VarlenDynamicPersistentTileSchedulerILi128ELi128ELi256ELi128ELb0ELb1ELb1ELb1ELb1ELb1EEEEEEEEEvNT_6ParamsE:
	.zero		3584


//--------------------- .nv.constant0._ZN7cutlass13device_kernelIN5flash11enable_sm90INS1_16FlashAttnFwdSm90INS1_25CollectiveMainloopFwdSm90ILi2EN4cute5tupleIJNS5_1CILi1EEES8_S8_EEENS6_IJNS7_ILi64EEESA_SA_EEELi512ENS_10bfloat16_tEfNS_4arch4Sm90ELb0ELb0ELb0ELb0ELb0ELb0ELb0ELb0ELb0ELb1ELb0ELb0EEENS1_21CollectiveEpilogueFwdINS6_IJSA_NS7_ILi512EEESA_EEES9_SC_SE_Li256ELb0ELb1ELb0ELb0EEENS1_29StaticPersistentTileSchedulerILb0EEEEEEEEEvNT_6ParamsE --------------------------
	.section	.nv.constant0._ZN7cutlass13device_kernelIN5flash11enable_sm90INS1_16FlashAttnFwdSm90INS1_25CollectiveMainloopFwdSm90ILi2EN4cute5tupleIJNS5_1CILi1EEES8_S8_EEENS6_IJNS7_ILi64EEESA_SA_EEELi512ENS_10bfloat16_tEfNS_4arch4Sm90ELb0ELb0ELb0ELb0ELb0ELb0ELb0ELb0ELb0ELb1ELb0ELb0EEENS1_21CollectiveEpilogueFwdINS6_IJSA_NS7_ILi512EEESA_EEES9_SC_SE_Li256ELb0ELb1ELb0ELb0EEENS1_29StaticPersistentTileSchedulerILb0EEEEEEEEEvNT_6ParamsE,"a",@progbits
	.sectionflags	@""
	.align	4
.nv.constant0._ZN7cutlass13device_kernelIN5flash11enable_sm90INS1_16FlashAttnFwdSm90INS1_25CollectiveMainloopFwdSm90ILi2EN4cute5tupleIJNS5_1CILi1EEES8_S8_EEENS6_IJNS7_ILi64EEESA_SA_EEELi512ENS_10bfloat16_tEfNS_4arch4Sm90ELb0ELb0ELb0ELb0ELb0ELb0ELb0ELb0ELb0ELb1ELb0ELb0EEENS1_21CollectiveEpilogueFwdINS6_IJSA_NS7_ILi512EEESA_EEES9_SC_SE_Li256ELb0ELb1ELb0ELb0EEENS1_29StaticPersistentTileSchedulerILb0EEEEEEEEEvNT_6ParamsE:
	.zero		3456


//--------------------- .nv.constant0._ZN7cutlass13device_kernelIN5flash11enable_sm90INS1_16FlashAttnFwdSm90INS1_25CollectiveMainloopFwdSm90ILi2EN4cute5tupleIJNS5_1CILi1EEES8_S8_EEENS6_IJNS7_ILi64EEESA_SA_EEELi512ENS_10bfloat16_tEfNS_4arch4Sm90ELb0ELb0ELb0ELb0ELb0ELb0ELb1ELb0ELb0ELb1ELb0ELb0EEENS1_21CollectiveEpilogueFwdINS6_IJSA_NS7_ILi512EEESA_EEES9_SC_SE_Li256ELb0ELb1ELb0ELb0EEENS1_29StaticPersistentTileSchedulerILb0EEEEEEEEEvNT_6ParamsE --------------------------
	.section	.nv.constant0._ZN7cutlass13device_kernelIN5flash11enable_sm90INS1_16FlashAttnFwdSm90INS1_25CollectiveMainloopFwdSm90ILi2EN4cute5tupleIJNS5_1CILi1EEES8_S8_EEENS6_IJNS7_ILi64EEESA_SA_EEELi512ENS_10bfloat16_tEfNS_4arch4Sm90ELb0ELb0ELb0ELb0ELb0ELb0ELb1ELb0ELb0ELb1ELb0ELb0EEENS1_21CollectiveEpilogueFwdINS6_IJSA_NS7_ILi512EEESA_EEES9_SC_SE_Li256ELb0ELb1ELb0ELb0EEENS1_29StaticPersistentTileSchedulerILb0EEEEEEEEEvNT_6ParamsE,"a",@progbits
	.sectionflags	@""
	.align	4
.nv.constant0._ZN7cutlass13device_kernelIN5flash11enable_sm90INS1_16FlashAttnFwdSm90INS1_25CollectiveMainloopFwdSm90ILi2EN4cute5tupleIJNS5_1CILi1EEES8_S8_EEENS6_IJNS7_ILi64EEESA_SA_EEELi512ENS_10bfloat16_tEfNS_4arch4Sm90ELb0ELb0ELb0ELb0ELb0ELb0ELb1ELb0ELb0ELb1ELb0ELb0EEENS1_21CollectiveEpilogueFwdINS6_IJSA_NS7_ILi512EEESA_EEES9_SC_SE_Li256ELb0ELb1ELb0ELb0EEENS1_29StaticPersistentTileSchedulerILb0EEEEEEEEEvNT_6ParamsE:
	.zero		3712


//--------------------- .nv.constant0._ZN7cutlass13device_kernelIN5flash11enable_sm90INS1_16FlashAttnFwdSm90INS1_25CollectiveMainloopFwdSm90ILi2EN4cute5tupleIJNS5_1CILi1EEES8_S8_EEENS6_IJNS7_ILi64EEESA_SA_EEELi512ENS_10bfloat16_tEfNS_4arch4Sm90ELb0ELb0ELb0ELb1ELb0ELb0ELb0ELb0ELb0ELb1ELb0ELb0EEENS1_21CollectiveEpilogueFwdINS6_IJSA_NS7_ILi512EEESA_EEES9_SC_SE_Li256ELb1ELb1ELb0ELb0EEENS1_36VarlenDynamicPersistentTileSchedulerILi64ELi64ELi256ELi128ELb0ELb1ELb1ELb0ELb1ELb1EEEEEEEEEvNT_6ParamsE --------------------------
	.section	.nv.constant0._ZN7cutlass13device_kernelIN5flash11enable_sm90INS1_16FlashAttnFwdSm90INS1_25CollectiveMainloopFwdSm90ILi2EN4cute5tupleIJNS5_1CILi1EEES8_S8_EEENS6_IJNS7_ILi64EEESA_SA_EEELi512ENS_10bfloat16_tEfNS_4arch4Sm90ELb0ELb0ELb0ELb1ELb0ELb0ELb0ELb0ELb0ELb1ELb0ELb0EEENS1_21CollectiveEpilogueFwdINS6_IJSA_NS7_ILi512EEESA_EEES9_SC_SE_Li256ELb1ELb1ELb0ELb0EEENS1_36VarlenDynamicPersistentTileSchedulerILi64ELi64ELi256ELi128ELb0ELb1ELb1ELb0ELb1ELb1EEEEEEEEEvNT_6ParamsE,"a",@progbits
	.sectionflags	@""
	.align	4
.nv.constant0._ZN7cutlass13device_kernelIN5flash11enable_sm90INS1_16FlashAttnFwdSm90INS1_25CollectiveMainloopFwdSm90ILi2EN4cute5tupleIJNS5_1CILi1EEES8_S8_EEENS6_IJNS7_ILi64EEESA_SA_EEELi512ENS_10bfloat16_tEfNS_4arch4Sm90ELb0ELb0ELb0ELb1ELb0ELb0ELb0ELb0ELb0ELb1ELb0ELb0EEENS1_21CollectiveEpilogueFwdINS6_IJSA_NS7_ILi512EEESA_EEES9_SC_SE_Li256ELb1ELb1ELb0ELb0EEENS1_36VarlenDynamicPersistentTileSchedulerILi64ELi64ELi256ELi128ELb0ELb1ELb1ELb0ELb1ELb1EEEEEEEEEvNT_6ParamsE:
	.zero		3584


//--------------------- .nv.constant0._ZN7cutlass13device_kernelIN5flash11enable_sm90INS1_16FlashAttnFwdSm90INS1_25CollectiveMainloopFwdSm90ILi2EN4cute5tupleIJNS5_1CILi1EEES8_S8_EEENS6_IJNS7_ILi64EEESA_SA_EEELi512ENS_10bfloat16_tEfNS_4arch4Sm90ELb0ELb0ELb0ELb1ELb0ELb1ELb0ELb0ELb0ELb1ELb0ELb0EEENS1_21CollectiveEpilogueFwdINS6_IJSA_NS7_ILi512EEESA_EEES9_SC_SE_Li256ELb1ELb1ELb0ELb0EEENS1_36VarlenDynamicPersistentTileSchedulerILi64ELi64ELi256ELi128ELb0ELb1ELb1ELb0ELb1ELb1EEEEEEEEEvNT_6ParamsE --------------------------
	.section	.nv.constant0._ZN7cutlass13device_kernelIN5flash11enable_sm90INS1_16FlashAttnFwdSm90INS1_25CollectiveMainloopFwdSm90ILi2EN4cute5tupleIJNS5_1CILi1EEES8_S8_EEENS6_IJNS7_ILi64EEESA_SA_EEELi512ENS_10bfloat16_tEfNS_4arch4Sm90ELb0ELb0ELb0ELb1ELb0ELb1ELb0ELb0ELb0ELb1ELb0ELb0EEENS1_21CollectiveEpilogueFwdINS6_IJSA_NS7_ILi512EEESA_EEES9_SC_SE_Li256ELb1ELb1ELb0ELb0EEENS1_36VarlenDynamicPersistentTileSchedulerILi64ELi64ELi256ELi128ELb0ELb1ELb1ELb0ELb1ELb1EEEEEEEEEvNT_6ParamsE,"a",@progbits
	.sectionflags	@""
	.align	4
.nv.constant0._ZN7cutlass13device_kernelIN5flash11enable_sm90INS1_16FlashAttnFwdSm90INS1_25CollectiveMainloopFwdSm90ILi2EN4cute5tupleIJNS5_1CILi1EEES8_S8_EEENS6_IJNS7_ILi64EEESA_SA_EEELi512ENS_10bfloat16_tEfNS_4arch4Sm90ELb0ELb0ELb0ELb1ELb0ELb1ELb0ELb0ELb0ELb1ELb0ELb0EEENS1_21CollectiveEpilogueFwdINS6_IJSA_NS7_ILi512EEESA_EEES9_SC_SE_Li256ELb1ELb1ELb0ELb0EEENS1_36VarlenDynamicPersistentTileSchedulerILi64ELi64ELi256ELi128ELb0ELb1ELb1ELb0ELb1ELb1EEEEEEEEEvNT_6ParamsE:
	.zero		3584


//--------------------- .nv.constant0._ZN7cutlass13device_kernelIN5flash11enable_sm90INS1_16FlashAttnFwdSm90INS1_25CollectiveMainloopFwdSm90ILi2EN4cute5tupleIJNS5_1CILi1EEES8_S8_EEENS6_IJNS7_ILi64EEESA_SA_EEELi512ENS_10bfloat16_tEfNS_4arch4Sm90ELb0ELb0ELb0ELb1ELb0ELb0ELb1ELb0ELb0ELb1ELb0ELb0EEENS1_21CollectiveEpilogueFwdINS6_IJSA_NS7_ILi512EEESA_EEES9_SC_SE_Li256ELb1ELb1ELb0ELb0EEENS1_36VarlenDynamicPersistentTileSchedulerILi64ELi64ELi256ELi128ELb0ELb1ELb1ELb0ELb1ELb1EEEEEEEEEvNT_6ParamsE --------------------------
	.section	.nv.constant0._ZN7cutlass13device_kernelIN5flash11enable_sm90INS1_16FlashAttnFwdSm90INS1_25CollectiveMainloopFwdSm90ILi2EN4cute5tupleIJNS5_1CILi1EEES8_S8_EEENS6_IJNS7_ILi64EEESA_SA_EEELi512ENS_10bfloat16_tEfNS_4arch4Sm90ELb0ELb0ELb0ELb1ELb0ELb0ELb1ELb0ELb0ELb1ELb0ELb0EEENS1_21CollectiveEpilogueFwdINS6_IJSA_NS7_ILi512EEESA_EEES9_SC_SE_Li256ELb1ELb1ELb0ELb0EEENS1_36VarlenDynamicPersistentTileSchedulerILi64ELi64ELi256ELi128ELb0ELb1ELb1ELb0ELb1ELb1EEEEEEEEEvNT_6ParamsE,"a",@progbits
	.sectionflags	@""
	.align	4
.nv.constant0._ZN7cutlass13device_kernelIN5flash11enable_sm90INS1_16FlashAttnFwdSm90INS1_25CollectiveMainloopFwdSm90ILi2EN4cute5tupleIJNS5_1CILi1EEES8_S8_EEENS6_IJNS7_ILi64EEESA_SA_EEELi512ENS_10bfloat16_tEfNS_4arch4Sm90ELb0ELb0ELb0ELb1ELb0ELb0ELb1ELb0ELb0ELb1ELb0ELb0EEENS1_21CollectiveEpilogueFwdINS6_IJSA_NS7_ILi512EEESA_EEES9_SC_SE_Li256ELb1ELb1ELb0ELb0EEENS1_36VarlenDynamicPersistentTileSchedulerILi64ELi64ELi256ELi128ELb0ELb1ELb1ELb0ELb1ELb1EEEEEEEEEvNT_6ParamsE:
	.zero		3840


//--------------------- .nv.constant0._ZN7cutlass13device_kernelIN5flash11enable_sm90INS1_16FlashAttnFwdSm90INS1_25CollectiveMainloopFwdSm90ILi2EN4cute5tupleIJNS5_1CILi1EEES8_S8_EEENS6_IJNS7_ILi64EEESA_SA_EEELi512ENS_10bfloat16_tEfNS_4arch4Sm90ELb0ELb0ELb0ELb1ELb0ELb1ELb1ELb0ELb0ELb1ELb0ELb0EEENS1_21CollectiveEpilogueFwdINS6_IJSA_NS7_ILi512EEESA_EEES9_SC_SE_Li256ELb1ELb1ELb0ELb0EEENS1_36VarlenDynamicPersistentTileSchedulerILi64ELi64ELi256ELi128ELb0ELb1ELb1ELb0ELb1ELb1EEEEEEEEEvNT_6ParamsE --------------------------
	.section	.nv.constant0._ZN7cutlass13device_kernelIN5flash11enable_sm90INS1_16FlashAttnFwdSm90INS1_25CollectiveMainloopFwdSm90ILi2EN4cute5tupleIJNS5_1CILi1EEES8_S8_EEENS6_IJNS7_ILi64EEESA_SA_EEELi512ENS_10bfloat16_tEfNS_4arch4Sm90ELb0ELb0ELb0ELb1ELb0ELb1ELb1ELb0ELb0ELb1ELb0ELb0EEENS1_21CollectiveEpilogueFwdINS6_IJSA_NS7_ILi512EEESA_EEES9_SC_SE_Li256ELb1ELb1ELb0ELb0EEENS1_36VarlenDynamicPersistentTileSchedulerILi64ELi64ELi256ELi128ELb0ELb1ELb1ELb0ELb1ELb1EEEEEEEEEvNT_6ParamsE,"a",@progbits
	.sectionflags	@""
	.align	4
.nv.constant0._ZN7cutlass13device_kernelIN5flash11enable_sm90INS1_16FlashAttnFwdSm90INS1_25CollectiveMainloopFwdSm90ILi2EN4cute5tupleIJNS5_1CILi1EEES8_S8_EEENS6_IJNS7_ILi64EEESA_SA_EEELi512ENS_10bfloat16_tEfNS_4arch4Sm90ELb0ELb0ELb0ELb1ELb0ELb1ELb1ELb0ELb0ELb1ELb0ELb0EEENS1_21CollectiveEpilogueFwdINS6_IJSA_NS7_ILi512EEESA_EEES9_SC_SE_Li256ELb1ELb1ELb0ELb0EEENS1_36VarlenDynamicPersistentTileSchedulerILi64ELi64ELi256ELi128ELb0ELb1ELb1ELb0ELb1ELb1EEEEEEEEEvNT_6ParamsE:
	.zero		3840


//--------------------- .nv.constant0._ZN7cutlass13device_kernelIN5flash11enable_sm90INS1_16FlashAttnFwdSm90INS1_25CollectiveMainloopFwdSm90ILi2EN4cute5tupleIJNS5_1CILi1EEES8_S8_EEENS6_IJNS7_ILi64EEESA_SA_EEELi512ENS_10bfloat16_tEfNS_4arch4Sm90ELb0ELb1ELb0ELb0ELb0ELb0ELb0ELb0ELb0ELb1ELb0ELb0EEENS1_21CollectiveEpilogueFwdINS6_IJSA_NS7_ILi512EEESA_EEES9_SC_SE_Li256ELb0ELb1ELb0ELb0EEENS1_30DynamicPersistentTileSchedulerILi256ELi128ELb0ELb1ELb1EEEEEEEEEvNT_6ParamsE --------------------------
	.section	.nv.constant0._ZN7cutlass13device_kernelIN5flash11enable_sm90INS1_16FlashAttnFwdSm90INS1_25CollectiveMainloopFwdSm90ILi2EN4cute5tupleIJNS5_1CILi1EEES8_S8_EEENS6_IJNS7_ILi64EEESA_SA_EEELi512ENS_10bfloat16_tEfNS_4arch4Sm90ELb0ELb1ELb0ELb0ELb0ELb0ELb0ELb0ELb0ELb1ELb0ELb0EEENS1_21CollectiveEpilogueFwdINS6_IJSA_NS7_ILi512EEESA_EEES9_SC_SE_Li256ELb0ELb1ELb0ELb0EEENS1_30DynamicPersistentTileSchedulerILi256ELi128ELb0ELb1ELb1EEEEEEEEEvNT_6ParamsE,"a",@progbits
	.sectionflags	@""
	.align	4
.nv.constant0._ZN7cutlass13device_kernelIN5flash11enable_sm90INS1_16FlashAttnFwdSm90INS1_25CollectiveMainloopFwdSm90ILi2EN4cute5tupleIJNS5_1CILi1EEES8_S8_EEENS6_IJNS7_ILi64EEESA_SA_EEELi512ENS_10bfloat16_tEfNS_4arch4Sm90ELb0ELb1ELb0ELb0ELb0ELb0ELb0ELb0ELb0ELb1ELb0ELb0EEENS1_21CollectiveEpilogueFwdINS6_IJSA_NS7_ILi512EEESA_EEES9_SC_SE_Li256ELb0ELb1ELb0ELb0EEENS1_30DynamicPersistentTileSchedulerILi256ELi128ELb0ELb1ELb1EEEEEEEEEvNT_6ParamsE:
	.zero		3584


//--------------------- .nv.constant0._ZN7cutlass13device_kernelIN5flash11enable_sm90INS1_16FlashAttnFwdSm90INS1_25CollectiveMainloopFwdSm90ILi2EN4cute5tupleIJNS5_1CILi1EEES8_S8_EEENS6_IJNS7_ILi64EEESA_SA_EEELi512ENS_10bfloat16_tEfNS_4arch4Sm90ELb0ELb1ELb0ELb0ELb0ELb0ELb1ELb0ELb0ELb1ELb0ELb0EEENS1_21CollectiveEpilogueFwdINS6_IJSA_NS7_ILi512EEESA_EEES9_SC_SE_Li256ELb0ELb1ELb0ELb0EEENS1_30DynamicPersistentTileSchedulerILi256ELi128ELb0ELb1ELb1EEEEEEEEEvNT_6ParamsE --------------------------
	.section	.nv.constant0._ZN7cutlass13device_kernelIN5flash11enable_sm90INS1_16FlashAttnFwdSm90INS1_25CollectiveMainloopFwdSm90ILi2EN4cute5tupleIJNS5_1CILi1EEES8_S8_EEENS6_IJNS7_ILi64EEESA_SA_EEELi512ENS_10bfloat16_tEfNS_4arch4Sm90ELb0ELb1ELb0ELb0ELb0ELb0ELb1ELb0ELb0ELb1ELb0ELb0EEENS1_21CollectiveEpilogueFwdINS6_IJSA_NS7_ILi512EEESA_EEES9_SC_SE_Li256ELb0ELb1ELb0ELb0EEENS1_30DynamicPersistentTileSchedulerILi256ELi128ELb0ELb1ELb1EEEEEEEEEvNT_6ParamsE,"a",@progbits
	.sectionflags	@""
	.align	4
.nv.constant0._ZN7cutlass13device_kernelIN5flash11enable_sm90INS1_16FlashAttnFwdSm90INS1_25CollectiveMainloopFwdSm90ILi2EN4cute5tupleIJNS5_1CILi1EEES8_S8_EEENS6_IJNS7_ILi64EEESA_SA_EEELi512ENS_10bfloat16_tEfNS_4arch4Sm90ELb0ELb1ELb0ELb0ELb0ELb0ELb1ELb0ELb0ELb1ELb0ELb0EEENS1_21CollectiveEpilogueFwdINS6_IJSA_NS7_ILi512EEESA_EEES9_SC_SE_Li256ELb0ELb1ELb0ELb0EEENS1_30DynamicPersistentTileSchedulerILi256ELi128ELb0ELb1ELb1EEEEEEEEEvNT_6ParamsE:
	.zero		3840


//--------------------- .nv.constant0._ZN7cutlass13device_kernelIN5flash11enable_sm90INS1_16FlashAttnFwdSm90INS1_25CollectiveMainloopFwdSm90ILi2EN4cute5tupleIJNS5_1CILi1EEES8_S8_EEENS6_IJNS7_ILi64EEESA_SA_EEELi512ENS_10bfloat16_tEfNS_4arch4Sm90ELb0ELb1ELb0ELb1ELb0ELb0ELb0ELb0ELb0ELb1ELb0ELb0EEENS1_21CollectiveEpilogueFwdINS6_IJSA_NS7_ILi512EEESA_EEES9_SC_SE_Li256ELb1ELb1ELb0ELb0EEENS1_36VarlenDynamicPersistentTileSchedulerILi64ELi64ELi256ELi128ELb0ELb1ELb1ELb1ELb0ELb1EEEEEEEEEvNT_6ParamsE --------------------------
	.section	.nv.constant0._ZN7cutlass13device_kernelIN5flash11enable_sm90INS1_16FlashAttnFwdSm90INS1_25CollectiveMainloopFwdSm90ILi2EN4cute5tupleIJNS5_1CILi1EEES8_S8_EEENS6_IJNS7_ILi64EEESA_SA_EEELi512ENS_10bfloat16_tEfNS_4arch4Sm90ELb0ELb1ELb0ELb1ELb0ELb0ELb0ELb0ELb0ELb1ELb0ELb0EEENS1_21CollectiveEpilogueFwdINS6_IJSA_NS7_ILi512EEESA_EEES9_SC_SE_Li256ELb1ELb1ELb0ELb0EEENS1_36VarlenDynamicPersistentTileSchedulerILi64ELi64ELi256ELi128ELb0ELb1ELb1ELb1ELb0ELb1EEEEEEEEEvNT_6ParamsE,"a",@progbits
	.sectionflags	@""
	.align	4
.nv.constant0._ZN7cutlass13device_kernelIN5flash11enable_sm90INS1_16FlashAttnFwdSm90INS1_25CollectiveMainloopFwdSm90ILi2EN4cute5tupleIJNS5_1CILi1EEES8_S8_EEENS6_IJNS7_ILi64EEESA_SA_EEELi512ENS_10bfloat16_tEfNS_4arch4Sm90ELb0ELb1ELb0ELb1ELb0ELb0ELb0ELb0ELb0ELb1ELb0ELb0EEENS1_21CollectiveEpilogueFwdINS6_IJSA_NS7_ILi512EEESA_EEES9_SC_SE_Li256ELb1ELb1ELb0ELb0EEENS1_36VarlenDynamicPersistentTileSchedulerILi64ELi64ELi256ELi128ELb0ELb1ELb1ELb1ELb0ELb1EEEEEEEEEvNT_6ParamsE:
	.zero		3584


//--------------------- .nv.constant0._ZN7cutlass13device_kernelIN5flash11enable_sm90INS1_16FlashAttnFwdSm90INS1_25CollectiveMainloopFwdSm90ILi2EN4cute5tupleIJNS5_1CILi1EEES8_S8_EEENS6_IJNS7_ILi64EEESA_SA_EEELi512ENS_10bfloat16_tEfNS_4arch4Sm90ELb0ELb1ELb0ELb1ELb0ELb1ELb0ELb0ELb0ELb1ELb0ELb0EEENS1_21CollectiveEpilogueFwdINS6_IJSA_NS7_ILi512EEESA_EEES9_SC_SE_Li256ELb1ELb1ELb0ELb0EEENS1_36VarlenDynamicPersistentTileSchedulerILi64ELi64ELi256ELi128ELb0ELb1ELb1ELb1ELb0ELb1EEEEEEEEEvNT_6ParamsE --------------------------
	.section	.nv.constant0._ZN7cutlass13device_kernelIN5flash11enable_sm90INS1_16FlashAttnFwdSm90INS1_25CollectiveMainloopFwdSm90ILi2EN4cute5tupleIJNS5_1CILi1EEES8_S8_EEENS6_IJNS7_ILi64EEESA_SA_EEELi512ENS_10bfloat16_tEfNS_4arch4Sm90ELb0ELb1ELb0ELb1ELb0ELb1ELb0ELb0ELb0ELb1ELb0ELb0EEENS1_21CollectiveEpilogueFwdINS6_IJSA_NS7_ILi512EEESA_EEES9_SC_SE_Li256ELb1ELb1ELb0ELb0EEENS1_36VarlenDynamicPersistentTileSchedulerILi64ELi64ELi256ELi128ELb0ELb1ELb1ELb1ELb0ELb1EEEEEEEEEvNT_6ParamsE,"a",@progbits
	.sectionflags	@""
	.align	4
.nv.constant0._ZN7cutlass13device_kernelIN5flash11enable_sm90INS1_16FlashAttnFwdSm90INS1_25CollectiveMainloopFwdSm90ILi2EN4cute5tupleIJNS5_1CILi1EEES8_S8_EEENS6_IJNS7_ILi64EEESA_SA_EEELi512ENS_10bfloat16_tEfNS_4arch4Sm90ELb0ELb1ELb0ELb1ELb0ELb1ELb0ELb0ELb0ELb1ELb0ELb0EEENS1_21CollectiveEpilogueFwdINS6_IJSA_NS7_ILi512EEESA_EEES9_SC_SE_Li256ELb1ELb1ELb0ELb0EEENS1_36VarlenDynamicPersistentTileSchedulerILi64ELi64ELi256ELi128ELb0ELb1ELb1ELb1ELb0ELb1EEEEEEEEEvNT_6ParamsE:
	.zero		3584


//--------------------- .nv.constant0._ZN7cutlass13device_kernelIN5flash11enable_sm90INS1_16FlashAttnFwdSm90INS1_25CollectiveMainloopFwdSm90ILi2EN4cute5tupleIJNS5_1CILi1EEES8_S8_EEENS6_IJNS7_ILi64EEESA_SA_EEELi512ENS_10bfloat16_tEfNS_4arch4Sm90ELb0ELb1ELb0ELb1ELb0ELb0ELb1ELb0ELb0ELb1ELb0ELb0EEENS1_21CollectiveEpilogueFwdINS6_IJSA_NS7_ILi512EEESA_EEES9_SC_SE_Li256ELb1ELb1ELb0ELb0EEENS1_36VarlenDynamicPersistentTileSchedulerILi64ELi64ELi256ELi128ELb0ELb1ELb1ELb1ELb0ELb1EEEEEEEEEvNT_6ParamsE --------------------------
	.section	.nv.constant0._ZN7cutlass13device_kernelIN5flash11enable_sm90INS1_16FlashAttnFwdSm90INS1_25CollectiveMainloopFwdSm90ILi2EN4cute5tupleIJNS5_1CILi1EEES8_S8_EEENS6_IJNS7_ILi64EEESA_SA_EEELi512ENS_10bfloat16_tEfNS_4arch4Sm90ELb0ELb1ELb0ELb1ELb0ELb0ELb1ELb0ELb0ELb1ELb0ELb0EEENS1_21CollectiveEpilogueFwdINS6_IJSA_NS7_ILi512EEESA_EEES9_SC_SE_Li256ELb1ELb1ELb0ELb0EEENS1_36VarlenDynamicPersistentTileSchedulerILi64ELi64ELi256ELi128ELb0ELb1ELb1ELb1ELb0ELb1EEEEEEEEEvNT_6ParamsE,"a",@progbits
	.sectionflags	@""
	.align	4
.nv.constant0._ZN7cutlass13device_kernelIN5flash11enable_sm90INS1_16FlashAttnFwdSm90INS1_25CollectiveMainloopFwdSm90ILi2EN4cute5tupleIJNS5_1CILi1EEES8_S8_EEENS6_IJNS7_ILi64EEESA_SA_EEELi512ENS_10bfloat16_tEfNS_4arch4Sm90ELb0ELb1ELb0ELb1ELb0ELb0ELb1ELb0ELb0ELb1ELb0ELb0EEENS1_21CollectiveEpilogueFwdINS6_IJSA_NS7_ILi512EEESA_EEES9_SC_SE_Li256ELb1ELb1ELb0ELb0EEENS1_36VarlenDynamicPersistentTileSchedulerILi64ELi64ELi256ELi128ELb0ELb1ELb1ELb1ELb0ELb1EEEEEEEEEvNT_6ParamsE:
	.zero		3840


//--------------------- .nv.constant0._ZN7cutlass13device_kernelIN5flash11enable_sm90INS1_16FlashAttnFwdSm90INS1_25CollectiveMainloopFwdSm90ILi2EN4cute5tupleIJNS5_1CILi1EEES8_S8_EEENS6_IJNS7_ILi64EEESA_SA_EEELi512ENS_10bfloat16_tEfNS_4arch4Sm90ELb0ELb1ELb0ELb1ELb0ELb1ELb1ELb0ELb0ELb1ELb0ELb0EEENS1_21CollectiveEpilogueFwdINS6_IJSA_NS7_ILi512EEESA_EEES9_SC_SE_Li256ELb1ELb1ELb0ELb0EEENS1_36VarlenDynamicPersistentTileSchedulerILi64ELi64ELi256ELi128ELb0ELb1ELb1ELb1ELb0ELb1EEEEEEEEEvNT_6ParamsE --------------------------
	.section	.nv.constant0._ZN7cutlass13device_kernelIN5flash11enable_sm90INS1_16FlashAttnFwdSm90INS1_25CollectiveMainloopFwdSm90ILi2EN4cute5tupleIJNS5_1CILi1EEES8_S8_EEENS6_IJNS7_ILi64EEESA_SA_EEELi512ENS_10bfloat16_tEfNS_4arch4Sm90ELb0ELb1ELb0ELb1ELb0ELb1ELb1ELb0ELb0ELb1ELb0ELb0EEENS1_21CollectiveEpilogueFwdINS6_IJSA_NS7_ILi512EEESA_EEES9_SC_SE_Li256ELb1ELb1ELb0ELb0EEENS1_36VarlenDynamicPersistentTileSchedulerILi64ELi64ELi256ELi128ELb0ELb1ELb1ELb1ELb0ELb1EEEEEEEEEvNT_6ParamsE,"a",@progbits
	.sectionflags	@""
	.align	4
.nv.constant0._ZN7cutlass13device_kernelIN5flash11enable_sm90INS1_16FlashAttnFwdSm90INS1_25CollectiveMainloopFwdSm90ILi2EN4cute5tupleIJNS5_1CILi1EEES8_S8_EEENS6_IJNS7_ILi64EEESA_SA_EEELi512ENS_10bfloat16_tEfNS_4arch4Sm90ELb0ELb1ELb0ELb1ELb0ELb1ELb1ELb0ELb0ELb1ELb0ELb0EEENS1_21CollectiveEpilogueFwdINS6_IJSA_NS7_ILi512EEESA_EEES9_SC_SE_Li256ELb1ELb1ELb0ELb0EEENS1_36VarlenDynamicPersistentTileSchedulerILi64ELi64ELi256ELi128ELb0ELb1ELb1ELb1ELb0ELb1EEEEEEEEEvNT_6ParamsE:
	.zero		3840


//--------------------- .nv.constant0._ZN7cutlass13device_kernelIN5flash11enable_sm90INS1_16FlashAttnFwdSm90INS1_25CollectiveMainloopFwdSm90ILi2EN4cute5tupleIJNS5_1CILi1EEES8_S8_EEENS6_IJNS7_ILi64EEESA_SA_EEELi512ENS_10bfloat16_tEfNS_4arch4Sm90ELb1ELb0ELb0ELb0ELb0ELb0ELb0ELb0ELb0ELb1ELb0ELb0EEENS1_21CollectiveEpilogueFwdINS6_IJSA_NS7_ILi512EEESA_EEES9_SC_SE_Li256ELb0ELb1ELb0ELb0EEENS1_30DynamicPersistentTileSchedulerILi256ELi128ELb0ELb1ELb1EEEEEEEEEvNT_6ParamsE --------------------------
	.section	.nv.constant0._ZN7cutlass13device_kernelIN5flash11enable_sm90INS1_16FlashAttnFwdSm90INS1_25CollectiveMainloopFwdSm90ILi2EN4cute5tupleIJNS5_1CILi1EEES8_S8_EEENS6_IJNS7_ILi64EEESA_SA_EEELi512ENS_10bfloat16_tEfNS_4arch4Sm90ELb1ELb0ELb0ELb0ELb0ELb0ELb0ELb0ELb0ELb1ELb0ELb0EEENS1_21CollectiveEpilogueFwdINS6_IJSA_NS7_ILi512EEESA_EEES9_SC_SE_Li256ELb0ELb1ELb0ELb0EEENS1_30DynamicPersistentTileSchedulerILi256ELi128ELb0ELb1ELb1EEEEEEEEEvNT_6ParamsE,"a",@progbits
	.sectionflags	@""
	.align	4
.nv.constant0._ZN7cutlass13device_kernelIN5flash11enable_sm90INS1_16FlashAttnFwdSm90INS1_25CollectiveMainloopFwdSm90ILi2EN4cute5tupleIJNS5_1CILi1EEES8_S8_EEENS6_IJNS7_ILi64EEESA_SA_EEELi512ENS_10bfloat16_tEfNS_4arch4Sm90ELb1ELb0ELb0ELb0ELb0ELb0ELb0ELb0ELb0ELb1ELb0ELb0EEENS1_21CollectiveEpilogueFwdINS6_IJSA_NS7_ILi512EEESA_EEES9_SC_SE_Li256ELb0ELb1ELb0ELb0EEENS1_30DynamicPersistentTileSchedulerILi256ELi128ELb0ELb1ELb1EEEEEEEEEvNT_6ParamsE:
	.zero		3584


//--------------------- .nv.constant0._ZN7cutlass13device_kernelIN5flash11enable_sm90INS1_16FlashAttnFwdSm90INS1_25CollectiveMainloopFwdSm90ILi2EN4cute5tupleIJNS5_1CILi1EEES8_S8_EEENS6_IJNS7_ILi64EEESA_SA_EEELi512ENS_10bfloat16_tEfNS_4arch4Sm90ELb1ELb0ELb0ELb0ELb0ELb0ELb1ELb0ELb0ELb1ELb0ELb0EEENS1_21CollectiveEpilogueFwdINS6_IJSA_NS7_ILi512EEESA_EEES9_SC_SE_Li256ELb0ELb1ELb0ELb0EEENS1_30DynamicPersistentTileSchedulerILi256ELi128ELb0ELb1ELb1EEEEEEEEEvNT_6ParamsE --------------------------
	.section	.nv.constant0._ZN7cutlass13device_kernelIN5flash11enable_sm90INS1_16FlashAttnFwdSm90INS1_25CollectiveMainloopFwdSm90ILi2EN4cute5tupleIJNS5_1CILi1EEES8_S8_EEENS6_IJNS7_ILi64EEESA_SA_EEELi512ENS_10bfloat16_tEfNS_4arch4Sm90ELb1ELb0ELb0ELb0ELb0ELb0ELb1ELb0ELb0ELb1ELb0ELb0EEENS1_21CollectiveEpilogueFwdINS6_IJSA_NS7_ILi512EEESA_EEES9_SC_SE_Li256ELb0ELb1ELb0ELb0EEENS1_30DynamicPersistentTileSchedulerILi256ELi128ELb0ELb1ELb1EEEEEEEEEvNT_6ParamsE,"a",@progbits
	.sectionflags	@""
	.align	4
.nv.constant0._ZN7cutlass13device_kernelIN5flash11enable_sm90INS1_16FlashAttnFwdSm90INS1_25CollectiveMainloopFwdSm90ILi2EN4cute5tupleIJNS5_1CILi1EEES8_S8_EEENS6_IJNS7_ILi64EEESA_SA_EEELi512ENS_10bfloat16_tEfNS_4arch4Sm90ELb1ELb0ELb0ELb0ELb0ELb0ELb1ELb0ELb0ELb1ELb0ELb0EEENS1_21CollectiveEpilogueFwdINS6_IJSA_NS7_ILi512EEESA_EEES9_SC_SE_Li256ELb0ELb1ELb0ELb0EEENS1_30DynamicPersistentTileSchedulerILi256ELi128ELb0ELb1ELb1EEEEEEEEEvNT_6ParamsE:
	.zero		3840


//--------------------- .nv.constant0._ZN7cutlass13device_kernelIN5flash11enable_sm90INS1_16FlashAttnFwdSm90INS1_25CollectiveMainloopFwdSm90ILi2EN4cute5tupleIJNS5_1CILi1EEES8_S8_EEENS6_IJNS7_ILi64EEESA_SA_EEELi512ENS_10bfloat16_tEfNS_4arch4Sm90ELb1ELb0ELb0ELb1ELb0ELb0ELb0ELb0ELb0ELb1ELb0ELb0EEENS1_21CollectiveEpilogueFwdINS6_IJSA_NS7_ILi512EEESA_EEES9_SC_SE_Li256ELb1ELb1ELb0ELb0EEENS1_36VarlenDynamicPersistentTileSchedulerILi64ELi64ELi256ELi128ELb0ELb1ELb1ELb1ELb1ELb1EEEEEEEEEvNT_6ParamsE --------------------------
	.section	.nv.constant0._ZN7cutlass13device_kernelIN5flash11enable_sm90INS1_16FlashAttnFwdSm90INS1_25CollectiveMainloopFwdSm90ILi2EN4cute5tupleIJNS5_1CILi1EEES8_S8_EEENS6_IJNS7_ILi64EEESA_SA_EEELi512ENS_10bfloat16_tEfNS_4arch4Sm90ELb1ELb0ELb0ELb1ELb0ELb0ELb0ELb0ELb0ELb1ELb0ELb0EEENS1_21CollectiveEpilogueFwdINS6_IJSA_NS7_ILi512EEESA_EEES9_SC_SE_Li256ELb1ELb1ELb0ELb0EEENS1_36VarlenDynamicPersistentTileSchedulerILi64ELi64ELi256ELi128ELb0ELb1ELb1ELb1ELb1ELb1EEEEEEEEEvNT_6ParamsE,"a",@progbits
	.sectionflags	@""
	.align	4
.nv.constant0._ZN7cutlass13device_kernelIN5flash11enable_sm90INS1_16FlashAttnFwdSm90INS1_25CollectiveMainloopFwdSm90ILi2EN4cute5tupleIJNS5_1CILi1EEES8_S8_EEENS6_IJNS7_ILi64EEESA_SA_EEELi512ENS_10bfloat16_tEfNS_4arch4Sm90ELb1ELb0ELb0ELb1ELb0ELb0ELb0ELb0ELb0ELb1ELb0ELb0EEENS1_21CollectiveEpilogueFwdINS6_IJSA_NS7_ILi512EEESA_EEES9_SC_SE_Li256ELb1ELb1ELb0ELb0EEENS1_36VarlenDynamicPersistentTileSchedulerILi64ELi64ELi256ELi128ELb0ELb1ELb1ELb1ELb1ELb1EEEEEEEEEvNT_6ParamsE:
	.zero		3584


//--------------------- .nv.constant0._ZN7cutlass13device_kernelIN5flash11enable_sm90INS1_16FlashAttnFwdSm90INS1_25CollectiveMainloopFwdSm90ILi2EN4cute5tupleIJNS5_1CILi1EEES8_S8_EEENS6_IJNS7_ILi64EEESA_SA_EEELi512ENS_10bfloat16_tEfNS_4arch4Sm90ELb1ELb0ELb0ELb1ELb0ELb1ELb0ELb0ELb0ELb1ELb0ELb0EEENS1_21CollectiveEpilogueFwdINS6_IJSA_NS7_ILi512EEESA_EEES9_SC_SE_Li256ELb1ELb1ELb0ELb0EEENS1_36VarlenDynamicPersistentTileSchedulerILi64ELi64ELi256ELi128ELb0ELb1ELb1ELb1ELb1ELb1EEEEEEEEEvNT_6ParamsE --------------------------
	.section	.nv.constant0._ZN7cutlass13device_kernelIN5flash11enable_sm90INS1_16FlashAttnFwdSm90INS1_25CollectiveMainloopFwdSm90ILi2EN4cute5tupleIJNS5_1CILi1EEES8_S8_EEENS6_IJNS7_ILi64EEESA_SA_EEELi512ENS_10bfloat16_tEfNS_4arch4Sm90ELb1ELb0ELb0ELb1ELb0ELb1ELb0ELb0ELb0ELb1ELb0ELb0EEENS1_21CollectiveEpilogueFwdINS6_IJSA_NS7_ILi512EEESA_EEES9_SC_SE_Li256ELb1ELb1ELb0ELb0EEENS1_36VarlenDynamicPersistentTileSchedulerILi64ELi64ELi256ELi128ELb0ELb1ELb1ELb1ELb1ELb1EEEEEEEEEvNT_6ParamsE,"a",@progbits
	.sectionflags	@""
	.align	4
.nv.constant0._ZN7cutlass13device_kernelIN5flash11enable_sm90INS1_16FlashAttnFwdSm90INS1_25CollectiveMainloopFwdSm90ILi2EN4cute5tupleIJNS5_1CILi1EEES8_S8_EEENS6_IJNS7_ILi64EEESA_SA_EEELi512ENS_10bfloat16_tEfNS_4arch4Sm90ELb1ELb0ELb0ELb1ELb0ELb1ELb0ELb0ELb0ELb1ELb0ELb0EEENS1_21CollectiveEpilogueFwdINS6_IJSA_NS7_ILi512EEESA_EEES9_SC_SE_Li256ELb1ELb1ELb0ELb0EEENS1_36VarlenDynamicPersistentTileSchedulerILi64ELi64ELi256ELi128ELb0ELb1ELb1ELb1ELb1ELb1EEEEEEEEEvNT_6ParamsE:
	.zero		3584


//--------------------- .nv.constant0._ZN7cutlass13device_kernelIN5flash11enable_sm90INS1_16FlashAttnFwdSm90INS1_25CollectiveMainloopFwdSm90ILi2EN4cute5tupleIJNS5_1CILi1EEES8_S8_EEENS6_IJNS7_ILi64EEESA_SA_EEELi512ENS_10bfloat16_tEfNS_4arch4Sm90ELb1ELb0ELb0ELb1ELb0ELb0ELb1ELb0ELb0ELb1ELb0ELb0EEENS1_21CollectiveEpilogueFwdINS6_IJSA_NS7_ILi512EEESA_EEES9_SC_SE_Li256ELb1ELb1ELb0ELb0EEENS1_36VarlenDynamicPersistentTileSchedulerILi64ELi64ELi256ELi128ELb0ELb1ELb1ELb1ELb1ELb1EEEEEEEEEvNT_6ParamsE --------------------------
	.section	.nv.constant0._ZN7cutlass13device_kernelIN5flash11enable_sm90INS1_16FlashAttnFwdSm90INS1_25CollectiveMainloopFwdSm90ILi2EN4cute5tupleIJNS5_1CILi1EEES8_S8_EEENS6_IJNS7_ILi64EEESA_SA_EEELi512ENS_10bfloat16_tEfNS_4arch4Sm90ELb1ELb0ELb0ELb1ELb0ELb0ELb1ELb0ELb0ELb1ELb0ELb0EEENS1_21CollectiveEpilogueFwdINS6_IJSA_NS7_ILi512EEESA_EEES9_SC_SE_Li256ELb1ELb1ELb0ELb0EEENS1_36VarlenDynamicPersistentTileSchedulerILi64ELi64ELi256ELi128ELb0ELb1ELb1ELb1ELb1ELb1EEEEEEEEEvNT_6ParamsE,"a",@progbits
	.sectionflags	@""
	.align	4
.nv.constant0._ZN7cutlass13device_kernelIN5flash11enable_sm90INS1_16FlashAttnFwdSm90INS1_25CollectiveMainloopFwdSm90ILi2EN4cute5tupleIJNS5_1CILi1EEES8_S8_EEENS6_IJNS7_ILi64EEESA_SA_EEELi512ENS_10bfloat16_tEfNS_4arch4Sm90ELb1ELb0ELb0ELb1ELb0ELb0ELb1ELb0ELb0ELb1ELb0ELb0EEENS1_21CollectiveEpilogueFwdINS6_IJSA_NS7_ILi512EEESA_EEES9_SC_SE_Li256ELb1ELb1ELb0ELb0EEENS1_36VarlenDynamicPersistentTileSchedulerILi64ELi64ELi256ELi128ELb0ELb1ELb1ELb1ELb1ELb1EEEEEEEEEvNT_6ParamsE:
	.zero		3840


//--------------------- .nv.constant0._ZN7cutlass13device_kernelIN5flash11enable_sm90INS1_16FlashAttnFwdSm90INS1_25CollectiveMainloopFwdSm90ILi2EN4cute5tupleIJNS5_1CILi1EEES8_S8_EEENS6_IJNS7_ILi64EEESA_SA_EEELi512ENS_10bfloat16_tEfNS_4arch4Sm90ELb1ELb0ELb0ELb1ELb0ELb1ELb1ELb0ELb0ELb1ELb0ELb0EEENS1_21CollectiveEpilogueFwdINS6_IJSA_NS7_ILi512EEESA_EEES9_SC_SE_Li256ELb1ELb1ELb0ELb0EEENS1_36VarlenDynamicPersistentTileSchedulerILi64ELi64ELi256ELi128ELb0ELb1ELb1ELb1ELb1ELb1EEEEEEEEEvNT_6ParamsE --------------------------
	.section	.nv.constant0._ZN7cutlass13device_kernelIN5flash11enable_sm90INS1_16FlashAttnFwdSm90INS1_25CollectiveMainloopFwdSm90ILi2EN4cute5tupleIJNS5_1CILi1EEES8_S8_EEENS6_IJNS7_ILi64EEESA_SA_EEELi512ENS_10bfloat16_tEfNS_4arch4Sm90ELb1ELb0ELb0ELb1ELb0ELb1ELb1ELb0ELb0ELb1ELb0ELb0EEENS1_21CollectiveEpilogueFwdINS6_IJSA_NS7_ILi512EEESA_EEES9_SC_SE_Li256ELb1ELb1ELb0ELb0EEENS1_36VarlenDynamicPersistentTileSchedulerILi64ELi64ELi256ELi128ELb0ELb1ELb1ELb1ELb1ELb1EEEEEEEEEvNT_6ParamsE,"a",@progbits
	.sectionflags	@""
	.align	4
.nv.constant0._ZN7cutlass13device_kernelIN5flash11enable_sm90INS1_16FlashAttnFwdSm90INS1_25CollectiveMainloopFwdSm90ILi2EN4cute5tupleIJNS5_1CILi1EEES8_S8_EEENS6_IJNS7_ILi64EEESA_SA_EEELi512ENS_10bfloat16_tEfNS_4arch4Sm90ELb1ELb0ELb0ELb1ELb0ELb1ELb1ELb0ELb0ELb1ELb0ELb0EEENS1_21CollectiveEpilogueFwdINS6_IJSA_NS7_ILi512EEESA_EEES9_SC_SE_Li256ELb1ELb1ELb0ELb0EEENS1_36VarlenDynamicPersistentTileSchedulerILi64ELi64ELi256ELi128ELb0ELb1ELb1ELb1ELb1ELb1EEEEEEEEEvNT_6ParamsE:
	.zero		3840


//--------------------- .nv.constant0._ZN7cutlass13device_kernelIN5flash11enable_sm90INS1_16FlashAttnFwdSm90INS1_25CollectiveMainloopFwdSm90ILi2EN4cute5tupleIJNS5_1CILi1EEES8_S8_EEENS6_IJNS7_ILi128EEENS7_ILi96EEENS7_ILi64EEEEEELi256ENS_10bfloat16_tEfNS_4arch4Sm90ELb0ELb0ELb0ELb0ELb0ELb0ELb0ELb1ELb0ELb1ELb0ELb0EEENS1_21CollectiveEpilogueFwdINS6_IJSA_NS7_ILi256EEESB_EEES9_SE_SG_Li256ELb0ELb1ELb0ELb0EEENS1_29StaticPersistentTileSchedulerILb0EEEEEEEEEvNT_6ParamsE --------------------------
	.section	.nv.constant0._ZN7cutlass13device_kernelIN5flash11enable_sm90INS1_16FlashAttnFwdSm90INS1_25CollectiveMainloopFwdSm90ILi2EN4cute5tupleIJNS5_1CILi1EEES8_S8_EEENS6_IJNS7_ILi128EEENS7_ILi96EEENS7_ILi64EEEEEELi256ENS_10bfloat16_tEfNS_4arch4Sm90ELb0ELb0ELb0ELb0ELb0ELb0ELb0ELb1ELb0ELb1ELb0ELb0EEENS1_21CollectiveEpilogueFwdINS6_IJSA_NS7_ILi256EEESB_EEES9_SE_SG_Li256ELb0ELb1ELb0ELb0EEENS1_29StaticPersistentTileSchedulerILb0EEEEEEEEEvNT_6ParamsE,"a",@progbits
	.sectionflags	@""
	.align	4
.nv.constant0._ZN7cutlass13device_kernelIN5flash11enable_sm90INS1_16FlashAttnFwdSm90INS1_25CollectiveMainloopFwdSm90ILi2EN4cute5tupleIJNS5_1CILi1EEES8_S8_EEENS6_IJNS7_ILi128EEENS7_ILi96EEENS7_ILi64EEEEEELi256ENS_10bfloat16_tEfNS_4arch4Sm90ELb0ELb0ELb0ELb0ELb0ELb0ELb0ELb1ELb0ELb1ELb0ELb0EEENS1_21CollectiveEpilogueFwdINS6_IJSA_NS7_ILi256EEESB_EEES9_SE_SG_Li256ELb0ELb1ELb0ELb0EEENS1_29StaticPersistentTileSchedulerILb0EEEEEEEEEvNT_6ParamsE:
	.zero		3456


//--------------------- .nv.constant0._ZN7cutlass13device_kernelIN5flash11enable_sm90INS1_16FlashAttnFwdSm90INS1_25CollectiveMainloopFwdSm90ILi2EN4cute5tupleIJNS5_1CILi1EEES8_S8_EEENS6_IJNS7_ILi128EEENS7_ILi96EEENS7_ILi64EEEEEELi256ENS_10bfloat16_tEfNS_4arch4Sm90ELb0ELb0ELb0ELb0ELb0ELb0ELb1ELb1ELb0ELb1ELb0ELb0EEENS1_21CollectiveEpilogueFwdINS6_IJSA_NS7_ILi256EEESB_EEES9_SE_SG_Li256ELb0ELb1ELb0ELb0EEENS1_29StaticPersistentTileSchedulerILb0EEEEEEEEEvNT_6ParamsE --------------------------
	.section	.nv.constant0._ZN7cutlass13device_kernelIN5flash11enable_sm90INS1_16FlashAttnFwdSm90INS1_25CollectiveMainloopFwdSm90ILi2EN4cute5tupleIJNS5_1CILi1EEES8_S8_EEENS6_IJNS7_ILi128EEENS7_ILi96EEENS7_ILi64EEEEEELi256ENS_10bfloat16_tEfNS_4arch4Sm90ELb0ELb0ELb0ELb0ELb0ELb0ELb1ELb1ELb0ELb1ELb0ELb0EEENS1_21CollectiveEpilogueFwdINS6_IJSA_NS7_ILi256EEESB_EEES9_SE_SG_Li256ELb0ELb1ELb0ELb0EEENS1_29StaticPersistentTileSchedulerILb0EEEEEEEEEvNT_6ParamsE,"a",@progbits
	.sectionflags	@""
	.align	4
.nv.constant0._ZN7cutlass13device_kernelIN5flash11enable_sm90INS1_16FlashAttnFwdSm90INS1_25CollectiveMainloopFwdSm90ILi2EN4cute5tupleIJNS5_1CILi1EEES8_S8_EEENS6_IJNS7_ILi128EEENS7_ILi96EEENS7_ILi64EEEEEELi256ENS_10bfloat16_tEfNS_4arch4Sm90ELb0ELb0ELb0ELb0ELb0ELb0ELb1ELb1ELb0ELb1ELb0ELb0EEENS1_21CollectiveEpilogueFwdINS6_IJSA_NS7_ILi256EEESB_EEES9_SE_SG_Li256ELb0ELb1ELb0ELb0EEENS1_29StaticPersistentTileSchedulerILb0EEEEEEEEEvNT_6ParamsE:
	.zero		3712


//--------------------- .nv.constant0._ZN7cutlass13device_kernelIN5flash11enable_sm90INS1_16FlashAttnFwdSm90INS1_25CollectiveMainloopFwdSm90ILi2EN4cute5tupleIJNS5_1CILi1EEES8_S8_EEENS6_IJNS7_ILi128EEENS7_ILi96EEENS7_ILi64EEEEEELi256ENS_10bfloat16_tEfNS_4arch4Sm90ELb0ELb0ELb0ELb1ELb0ELb0ELb0ELb1ELb0ELb1ELb0ELb0EEENS1_21CollectiveEpilogueFwdINS6_IJSA_NS7_ILi256EEESB_EEES9_SE_SG_Li256ELb1ELb1ELb0ELb0EEENS1_36VarlenDynamicPersistentTileSchedulerILi128ELi96ELi256ELi128ELb0ELb1ELb1ELb0ELb1ELb1EEEEEEEEEvNT_6ParamsE --------------------------
	.section	.nv.constant0._ZN7cutlass13device_kernelIN5flash11enable_sm90INS1_16FlashAttnFwdSm90INS1_25CollectiveMainloopFwdSm90ILi2EN4cute5tupleIJNS5_1CILi1EEES8_S8_EEENS6_IJNS7_ILi128EEENS7_ILi96EEENS7_ILi64EEEEEELi256ENS_10bfloat16_tEfNS_4arch4Sm90ELb0ELb0ELb0ELb1ELb0ELb0ELb0ELb1ELb0ELb1ELb0ELb0EEENS1_21CollectiveEpilogueFwdINS6_IJSA_NS7_ILi256EEESB_EEES9_SE_SG_Li256ELb1ELb1ELb0ELb0EEENS1_36VarlenDynamicPersistentTileSchedulerILi128ELi96ELi256ELi128ELb0ELb1ELb1ELb0ELb1ELb1EEEEEEEEEvNT_6ParamsE,"a",@progbits
	.sectionflags	@""
	.align	4
.nv.constant0._ZN7cutlass13device_kernelIN5flash11enable_sm90INS1_16FlashAttnFwdSm90INS1_25CollectiveMainloopFwdSm90ILi2EN4cute5tupleIJNS5_1CILi1EEES8_S8_EEENS6_IJNS7_ILi128EEENS7_ILi96EEENS7_ILi64EEEEEELi256ENS_10bfloat16_tEfNS_4arch4Sm90ELb0ELb0ELb0ELb1ELb0ELb0ELb0ELb1ELb0ELb1ELb0ELb0EEENS1_21CollectiveEpilogueFwdINS6_IJSA_NS7_ILi256EEESB_EEES9_SE_SG_Li256ELb1ELb1ELb0ELb0EEENS1_36VarlenDynamicPersistentTileSchedulerILi128ELi96ELi256ELi128ELb0ELb1ELb1ELb0ELb1ELb1EEEEEEEEEvNT_6ParamsE:
	.zero		3584


//--------------------- .nv.constant0._ZN7cutlass13device_kernelIN5flash11enable_sm90INS1_16FlashAttnFwdSm90INS1_25CollectiveMainloopFwdSm90ILi2EN4cute5tupleIJNS5_1CILi1EEES8_S8_EEENS6_IJNS7_ILi128EEENS7_ILi96EEENS7_ILi64EEEEEELi256ENS_10bfloat16_tEfNS_4arch4Sm90ELb0ELb0ELb0ELb1ELb0ELb1ELb0ELb1ELb0ELb1ELb0ELb0EEENS1_21CollectiveEpilogueFwdINS6_IJSA_NS7_ILi256EEESB_EEES9_SE_SG_Li256ELb1ELb1ELb0ELb0EEENS1_36VarlenDynamicPersistentTileSchedulerILi128ELi96ELi256ELi128ELb0ELb1ELb1ELb0ELb1ELb1EEEEEEEEEvNT_6ParamsE --------------------------
	.section	.nv.constant0._ZN7cutlass13device_kernelIN5flash11enable_sm90INS1_16FlashAttnFwdSm90INS1_25CollectiveMainloopFwdSm90ILi2EN4cute5tupleIJNS5_1CILi1EEES8_S8_EEENS6_IJNS7_ILi128EEENS7_ILi96EEENS7_ILi64EEEEEELi256ENS_10bfloat16_tEfNS_4arch4Sm90ELb0ELb0ELb0ELb1ELb0ELb1ELb0ELb1ELb0ELb1ELb0ELb0EEENS1_21CollectiveEpilogueFwdINS6_IJSA_NS7_ILi256EEESB_EEES9_SE_SG_Li256ELb1ELb1ELb0ELb0EEENS1_36VarlenDynamicPersistentTileSchedulerILi128ELi96ELi256ELi128ELb0ELb1ELb1ELb0ELb1ELb1EEEEEEEEEvNT_6ParamsE,"a",@progbits
	.sectionflags	@""
	.align	4
.nv.constant0._ZN7cutlass13device_kernelIN5flash11enable_sm90INS1_16FlashAttnFwdSm90INS1_25CollectiveMainloopFwdSm90ILi2EN4cute5tupleIJNS5_1CILi1EEES8_S8_EEENS6_IJNS7_ILi128EEENS7_ILi96EEENS7_ILi64EEEEEELi256ENS_10bfloat16_tEfNS_4arch4Sm90ELb0ELb0ELb0ELb1ELb0ELb1ELb0ELb1ELb0ELb1ELb0ELb0EEENS1_21CollectiveEpilogueFwdINS6_IJSA_NS7_ILi256EEESB_EEES9_SE_SG_Li256ELb1ELb1ELb0ELb0EEENS1_36VarlenDynamicPersistentTileSchedulerILi128ELi96ELi256ELi128ELb0ELb1ELb1ELb0ELb1ELb1EEEEEEEEEvNT_6ParamsE:
	.zero		3584


//--------------------- .nv.constant0._ZN7cutlass13device_kernelIN5flash11enable_sm90INS1_16FlashAttnFwdSm90INS1_25CollectiveMainloopFwdSm90ILi2EN4cute5tupleIJNS5_1CILi1EEES8_S8_EEENS6_IJNS7_ILi128EEENS7_ILi96EEENS7_ILi64EEEEEELi256ENS_10bfloat16_tEfNS_4arch4Sm90ELb0ELb0ELb0ELb1ELb0ELb0ELb1ELb1ELb0ELb1ELb0ELb0EEENS1_21CollectiveEpilogueFwdINS6_IJSA_NS7_ILi256EEESB_EEES9_SE_SG_Li256ELb1ELb1ELb0ELb0EEENS1_36VarlenDynamicPersistentTileSchedulerILi128ELi96ELi256ELi128ELb0ELb1ELb1ELb0ELb1ELb1EEEEEEEEEvNT_6ParamsE --------------------------
	.section	.nv.constant0._ZN7cutlass13device_kernelIN5flash11enable_sm90INS1_16FlashAttnFwdSm90INS1_25CollectiveMainloopFwdSm90ILi2EN4cute5tupleIJNS5_1CILi1EEES8_S8_EEENS6_IJNS7_ILi128EEENS7_ILi96EEENS7_ILi64EEEEEELi256ENS_10bfloat16_tEfNS_4arch4Sm90ELb0ELb0ELb0ELb1ELb0ELb0ELb1ELb1ELb0ELb1ELb0ELb0EEENS1_21CollectiveEpilogueFwdINS6_IJSA_NS7_ILi256EEESB_EEES9_SE_SG_Li256ELb1ELb1ELb0ELb0EEENS1_36VarlenDynamicPersistentTileSchedulerILi128ELi96ELi256ELi128ELb0ELb1ELb1ELb0ELb1ELb1EEEEEEEEEvNT_6ParamsE,"a",@progbits
	.sectionflags	@""
	.align	4
.nv.constant0._ZN7cutlass13device_kernelIN5flash11enable_sm90INS1_16FlashAttnFwdSm90INS1_25CollectiveMainloopFwdSm90ILi2EN4cute5tupleIJNS5_1CILi1EEES8_S8_EEENS6_IJNS7_ILi128EEENS7_ILi96EEENS7_ILi64EEEEEELi256ENS_10bfloat16_tEfNS_4arch4Sm90ELb0ELb0ELb0ELb1ELb0ELb0ELb1ELb1ELb0ELb1ELb0ELb0EEENS1_21CollectiveEpilogueFwdINS6_IJSA_NS7_ILi256EEESB_EEES9_SE_SG_Li256ELb1ELb1ELb0ELb0EEENS1_36VarlenDynamicPersistentTileSchedulerILi128ELi96ELi256ELi128ELb0ELb1ELb1ELb0ELb1ELb1EEEEEEEEEvNT_6ParamsE:
	.zero		3840


//--------------------- .nv.constant0._ZN7cutlass13device_kernelIN5flash11enable_sm90INS1_16FlashAttnFwdSm90INS1_25CollectiveMainloopFwdSm90ILi2EN4cute5tupleIJNS5_1CILi1EEES8_S8_EEENS6_IJNS7_ILi128EEENS7_ILi96EEENS7_ILi64EEEEEELi256ENS_10bfloat16_tEfNS_4arch4Sm90ELb0ELb0ELb0ELb1ELb0ELb1ELb1ELb1ELb0ELb1ELb0ELb0EEENS1_21CollectiveEpilogueFwdINS6_IJSA_NS7_ILi256EEESB_EEES9_SE_SG_Li256ELb1ELb1ELb0ELb0EEENS1_36VarlenDynamicPersistentTileSchedulerILi128ELi96ELi256ELi128ELb0ELb1ELb1ELb0ELb1ELb1EEEEEEEEEvNT_6ParamsE --------------------------
	.section	.nv.constant0._ZN7cutlass13device_kernelIN5flash11enable_sm90INS1_16FlashAttnFwdSm90INS1_25CollectiveMainloopFwdSm90ILi2EN4cute5tupleIJNS5_1CILi1EEES8_S8_EEENS6_IJNS7_ILi128EEENS7_ILi96EEENS7_ILi64EEEEEELi256ENS_10bfloat16_tEfNS_4arch4Sm90ELb0ELb0ELb0ELb1ELb0ELb1ELb1ELb1ELb0ELb1ELb0ELb0EEENS1_21CollectiveEpilogueFwdINS6_IJSA_NS7_ILi256EEESB_EEES9_SE_SG_Li256ELb1ELb1ELb0ELb0EEENS1_36VarlenDynamicPersistentTileSchedulerILi128ELi96ELi256ELi128ELb0ELb1ELb1ELb0ELb1ELb1EEEEEEEEEvNT_6ParamsE,"a",@progbits
	.sectionflags	@""
	.align	4
.nv.constant0._ZN7cutlass13device_kernelIN5flash11enable_sm90INS1_16FlashAttnFwdSm90INS1_25CollectiveMainloopFwdSm90ILi2EN4cute5tupleIJNS5_1CILi1EEES8_S8_EEENS6_IJNS7_ILi128EEENS7_ILi96EEENS7_ILi64EEEEEELi256ENS_10bfloat16_tEfNS_4arch4Sm90ELb0ELb0ELb0ELb1ELb0ELb1ELb1ELb1ELb0ELb1ELb0ELb0EEENS1_21CollectiveEpilogueFwdINS6_IJSA_NS7_ILi256EEESB_EEES9_SE_SG_Li256ELb1ELb1ELb0ELb0EEENS1_36VarlenDynamicPersistentTileSchedulerILi128ELi96ELi256ELi128ELb0ELb1ELb1ELb0ELb1ELb1EEEEEEEEEvNT_6ParamsE:
	.zero		3840


//--------------------- .nv.constant0._ZN7cutlass13device_kernelIN5flash11enable_sm90INS1_16FlashAttnFwdSm90INS1_25CollectiveMainloopFwdSm90ILi2EN4cute5tupleIJNS5_1CILi1EEES8_S8_EEENS6_IJNS7_ILi128EEENS7_ILi96EEENS7_ILi64EEEEEELi256ENS_10bfloat16_tEfNS_4arch4Sm90ELb0ELb1ELb0ELb0ELb0ELb0ELb0ELb1ELb0ELb1ELb0ELb0EEENS1_21CollectiveEpilogueFwdINS6_IJSA_NS7_ILi256EEESB_EEES9_SE_SG_Li256ELb0ELb1ELb0ELb0EEENS1_30DynamicPersistentTileSchedulerILi256ELi128ELb0ELb1ELb1EEEEEEEEEvNT_6ParamsE --------------------------
	.section	.nv.constant0._ZN7cutlass13device_kernelIN5flash11enable_sm90INS1_16FlashAttnFwdSm90INS1_25CollectiveMainloopFwdSm90ILi2EN4cute5tupleIJNS5_1CILi1EEES8_S8_EEENS6_IJNS7_ILi128EEENS7_ILi96EEENS7_ILi64EEEEEELi256ENS_10bfloat16_tEfNS_4arch4Sm90ELb0ELb1ELb0ELb0ELb0ELb0ELb0ELb1ELb0ELb1ELb0ELb0EEENS1_21CollectiveEpilogueFwdINS6_IJSA_NS7_ILi256EEESB_EEES9_SE_SG_Li256ELb0ELb1ELb0ELb0EEENS1_30DynamicPersistentTileSchedulerILi256ELi128ELb0ELb1ELb1EEEEEEEEEvNT_6ParamsE,"a",@progbits
	.sectionflags	@""
	.align	4
.nv.constant0._ZN7cutlass13device_kernelIN5flash11enable_sm90INS1_16FlashAttnFwdSm90INS1_25CollectiveMainloopFwdSm90ILi2EN4cute5tupleIJNS5_1CILi1EEES8_S8_EEENS6_IJNS7_ILi128EEENS7_ILi96EEENS7_ILi64EEEEEELi256ENS_10bfloat16_tEfNS_4arch4Sm90ELb0ELb1ELb0ELb0ELb0ELb0ELb0ELb1ELb0ELb1ELb0ELb0EEENS1_21CollectiveEpilogueFwdINS6_IJSA_NS7_ILi256EEESB_EEES9_SE_SG_Li256ELb0ELb1ELb0ELb0EEENS1_30DynamicPersistentTileSchedulerILi256ELi128ELb0ELb1ELb1EEEEEEEEEvNT_6ParamsE:
	.zero		3584


//--------------------- .nv.constant0._ZN7cutlass13device_kernelIN5flash11enable_sm90INS1_16FlashAttnFwdSm90INS1_25CollectiveMainloopFwdSm90ILi2EN4cute5tupleIJNS5_1CILi1EEES8_S8_EEENS6_IJNS7_ILi128EEENS7_ILi96EEENS7_ILi64EEEEEELi256ENS_10bfloat16_tEfNS_4arch4Sm90ELb0ELb1ELb0ELb0ELb0ELb0ELb1ELb1ELb0ELb1ELb0ELb0EEENS1_21CollectiveEpilogueFwdINS6_IJSA_NS7_ILi256EEESB_EEES9_SE_SG_Li256ELb0ELb1ELb0ELb0EEENS1_30DynamicPersistentTileSchedulerILi256ELi128ELb0ELb1ELb1EEEEEEEEEvNT_6ParamsE --------------------------
	.section	.nv.constant0._ZN7cutlass13device_kernelIN5flash11enable_sm90INS1_16FlashAttnFwdSm90INS1_25CollectiveMainloopFwdSm90ILi2EN4cute5tupleIJNS5_1CILi1EEES8_S8_EEENS6_IJNS7_ILi128EEENS7_ILi96EEENS7_ILi64EEEEEELi256ENS_10bfloat16_tEfNS_4arch4Sm90ELb0ELb1ELb0ELb0ELb0ELb0ELb1ELb1ELb0ELb1ELb0ELb0EEENS1_21CollectiveEpilogueFwdINS6_IJSA_NS7_ILi256EEESB_EEES9_SE_SG_Li256ELb0ELb1ELb0ELb0EEENS1_30DynamicPersistentTileSchedulerILi256ELi128ELb0ELb1ELb1EEEEEEEEEvNT_6ParamsE,"a",@progbits
	.sectionflags	@""
	.align	4
.nv.constant0._ZN7cutlass13device_kernelIN5flash11enable_sm90INS1_16FlashAttnFwdSm90INS1_25CollectiveMainloopFwdSm90ILi2EN4cute5tupleIJNS5_1CILi1EEES8_S8_EEENS6_IJNS7_ILi128EEENS7_ILi96EEENS7_ILi64EEEEEELi256ENS_10bfloat16_tEfNS_4arch4Sm90ELb0ELb1ELb0ELb0ELb0ELb0ELb1ELb1ELb0ELb1ELb0ELb0EEENS1_21CollectiveEpilogueFwdINS6_IJSA_NS7_ILi256EEESB_EEES9_SE_SG_Li256ELb0ELb1ELb0ELb0EEENS1_30DynamicPersistentTileSchedulerILi256ELi128ELb0ELb1ELb1EEEEEEEEEvNT_6ParamsE:
	.zero		3840


//--------------------- .nv.constant0._ZN7cutlass13device_kernelIN5flash11enable_sm90INS1_16FlashAttnFwdSm90INS1_25CollectiveMainloopFwdSm90ILi2EN4cute5tupleIJNS5_1CILi1EEES8_S8_EEENS6_IJNS7_ILi128EEENS7_ILi96EEENS7_ILi64EEEEEELi256ENS_10bfloat16_tEfNS_4arch4Sm90ELb0ELb1ELb0ELb1ELb0ELb0ELb0ELb1ELb0ELb1ELb0ELb0EEENS1_21CollectiveEpilogueFwdINS6_IJSA_NS7_ILi256EEESB_EEES9_SE_SG_Li256ELb1ELb1ELb0ELb0EEENS1_36VarlenDynamicPersistentTileSchedulerILi128ELi96ELi256ELi128ELb0ELb1ELb1ELb1ELb0ELb1EEEEEEEEEvNT_6ParamsE --------------------------
	.section	.nv.constant0._ZN7cutlass13device_kernelIN5flash11enable_sm90INS1_16FlashAttnFwdSm90INS1_25CollectiveMainloopFwdSm90ILi2EN4cute5tupleIJNS5_1CILi1EEES8_S8_EEENS6_IJNS7_ILi128EEENS7_ILi96EEENS7_ILi64EEEEEELi256ENS_10bfloat16_tEfNS_4arch4Sm90ELb0ELb1ELb0ELb1ELb0ELb0ELb0ELb1ELb0ELb1ELb0ELb0EEENS1_21CollectiveEpilogueFwdINS6_IJSA_NS7_ILi256EEESB_EEES9_SE_SG_Li256ELb1ELb1ELb0ELb0EEENS1_36VarlenDynamicPersistentTileSchedulerILi128ELi96ELi256ELi128ELb0ELb1ELb1ELb1ELb0ELb1EEEEEEEEEvNT_6ParamsE,"a",@progbits
	.sectionflags	@""
	.align	4
.nv.constant0._ZN7cutlass13device_kernelIN5flash11enable_sm90INS1_16FlashAttnFwdSm90INS1_25CollectiveMainloopFwdSm90ILi2EN4cute5tupleIJNS5_1CILi1EEES8_S8_EEENS6_IJNS7_ILi128EEENS7_ILi96EEENS7_ILi64EEEEEELi256ENS_10bfloat16_tEfNS_4arch4Sm90ELb0ELb1ELb0ELb1ELb0ELb0ELb0ELb1ELb0ELb1ELb0ELb0EEENS1_21CollectiveEpilogueFwdINS6_IJSA_NS7_ILi256EEESB_EEES9_SE_SG_Li256ELb1ELb1ELb0ELb0EEENS1_36VarlenDynamicPersistentTileSchedulerILi128ELi96ELi256ELi128ELb0ELb1ELb1ELb1ELb0ELb1EEEEEEEEEvNT_6ParamsE:
	.zero		3584


//--------------------- .nv.constant0._ZN7cutlass13device_kernelIN5flash11enable_sm90INS1_16FlashAttnFwdSm90INS1_25CollectiveMainloopFwdSm90ILi2EN4cute5tupleIJNS5_1CILi1EEES8_S8_EEENS6_IJNS7_ILi128EEENS7_ILi96EEENS7_ILi64EEEEEELi256ENS_10bfloat16_tEfNS_4arch4Sm90ELb0ELb1ELb0ELb1ELb0ELb1ELb0ELb1ELb0ELb1ELb0ELb0EEENS1_21CollectiveEpilogueFwdINS6_IJSA_NS7_ILi256EEESB_EEES9_SE_SG_Li256ELb1ELb1ELb0ELb0EEENS1_36VarlenDynamicPersistentTileSchedulerILi128ELi96ELi256ELi128ELb0ELb1ELb1ELb1ELb0ELb1EEEEEEEEEvNT_6ParamsE --------------------------
	.section	.nv.constant0._ZN7cutlass13device_kernelIN5flash11enable_sm90INS1_16FlashAttnFwdSm90INS1_25CollectiveMainloopFwdSm90ILi2EN4cute5tupleIJNS5_1CILi1EEES8_S8_EEENS6_IJNS7_ILi128EEENS7_ILi96EEENS7_ILi64EEEEEELi256ENS_10bfloat16_tEfNS_4arch4Sm90ELb0ELb1ELb0ELb1ELb0ELb1ELb0ELb1ELb0ELb1ELb0ELb0EEENS1_21CollectiveEpilogueFwdINS6_IJSA_NS7_ILi256EEESB_EEES9_SE_SG_Li256ELb1ELb1ELb0ELb0EEENS1_36VarlenDynamicPersistentTileSchedulerILi128ELi96ELi256ELi128ELb0ELb1ELb1ELb1ELb0ELb1EEEEEEEEEvNT_6ParamsE,"a",@progbits
	.sectionflags	@""
	.align	4
.nv.constant0._ZN7cutlass13device_kernelIN5flash11enable_sm90INS1_16FlashAttnFwdSm90INS1_25CollectiveMainloopFwdSm90ILi2EN4cute5tupleIJNS5_1CILi1EEES8_S8_EEENS6_IJNS7_ILi128EEENS7_ILi96EEENS7_ILi64EEEEEELi256ENS_10bfloat16_tEfNS_4arch4Sm90ELb0ELb1ELb0ELb1ELb0ELb1ELb0ELb1ELb0ELb1ELb0ELb0EEENS1_21CollectiveEpilogueFwdINS6_IJSA_NS7_ILi256EEESB_EEES9_SE_SG_Li256ELb1ELb1ELb0ELb0EEENS1_36VarlenDynamicPersistentTileSchedulerILi128ELi96ELi256ELi128ELb0ELb1ELb1ELb1ELb0ELb1EEEEEEEEEvNT_6ParamsE:
	.zero		3584


//--------------------- .nv.constant0._ZN7cutlass13device_kernelIN5flash11enable_sm90INS1_16FlashAttnFwdSm90INS1_25CollectiveMainloopFwdSm90ILi2EN4cute5tupleIJNS5_1CILi1EEES8_S8_EEENS6_IJNS7_ILi128EEENS7_ILi96EEENS7_ILi64EEEEEELi256ENS_10bfloat16_tEfNS_4arch4Sm90ELb0ELb1ELb0ELb1ELb0ELb0ELb1ELb1ELb0ELb1ELb0ELb0EEENS1_21CollectiveEpilogueFwdINS6_IJSA_NS7_ILi256EEESB_EEES9_SE_SG_Li256ELb1ELb1ELb0ELb0EEENS1_36VarlenDynamicPersistentTileSchedulerILi128ELi96ELi256ELi128ELb0ELb1ELb1ELb1ELb0ELb1EEEEEEEEEvNT_6ParamsE --------------------------
	.section	.nv.constant0._ZN7cutlass13device_kernelIN5flash11enable_sm90INS1_16FlashAttnFwdSm90INS1_25CollectiveMainloopFwdSm90ILi2EN4cute5tupleIJNS5_1CILi1EEES8_S8_EEENS6_IJNS7_ILi128EEENS7_ILi96EEENS7_ILi64EEEEEELi256ENS_10bfloat16_tEfNS_4arch4Sm90ELb0ELb1ELb0ELb1ELb0ELb0ELb1ELb1ELb0ELb1ELb0ELb0EEENS1_21CollectiveEpilogueFwdINS6_IJSA_NS7_ILi256EEESB_EEES9_SE_SG_Li256ELb1ELb1ELb0ELb0EEENS1_36VarlenDynamicPersistentTileSchedulerILi128ELi96ELi256ELi128ELb0ELb1ELb1ELb1ELb0ELb1EEEEEEEEEvNT_6ParamsE,"a",@progbits
	.sectionflags	@""
	.align	4
.nv.constant0._ZN7cutlass13device_kernelIN5flash11enable_sm90INS1_16FlashAttnFwdSm90INS1_25CollectiveMainloopFwdSm90ILi2EN4cute5tupleIJNS5_1CILi1EEES8_S8_EEENS6_IJNS7_ILi128EEENS7_ILi96EEENS7_ILi64EEEEEELi256ENS_10bfloat16_tEfNS_4arch4Sm90ELb0ELb1ELb0ELb1ELb0ELb0ELb1ELb1ELb0ELb1ELb0ELb0EEENS1_21CollectiveEpilogueFwdINS6_IJSA_NS7_ILi256EEESB_EEES9_SE_SG_Li256ELb1ELb1ELb0ELb0EEENS1_36VarlenDynamicPersistentTileSchedulerILi128ELi96ELi256ELi128ELb0ELb1ELb1ELb1ELb0ELb1EEEEEEEEEvNT_6ParamsE:
	.zero		3840


//--------------------- .nv.constant0._ZN7cutlass13device_kernelIN5flash11enable_sm90INS1_16FlashAttnFwdSm90INS1_25CollectiveMainloopFwdSm90ILi2EN4cute5tupleIJNS5_1CILi1EEES8_S8_EEENS6_IJNS7_ILi128EEENS7_ILi96EEENS7_ILi64EEEEEELi256ENS_10bfloat16_tEfNS_4arch4Sm90ELb0ELb1ELb0ELb1ELb0ELb1ELb1ELb1ELb0ELb1ELb0ELb0EEENS1_21CollectiveEpilogueFwdINS6_IJSA_NS7_ILi256EEESB_EEES9_SE_SG_Li256ELb1ELb1ELb0ELb0EEENS1_36VarlenDynamicPersistentTileSchedulerILi128ELi96ELi256ELi128ELb0ELb1ELb1ELb1ELb0ELb1EEEEEEEEEvNT_6ParamsE --------------------------
	.section	.nv.constant0._ZN7cutlass13device_kernelIN5flash11enable_sm90INS1_16FlashAttnFwdSm90INS1_25CollectiveMainloopFwdSm90ILi2EN4cute5tupleIJNS5_1CILi1EEES8_S8_EEENS6_IJNS7_ILi128EEENS7_ILi96EEENS7_ILi64EEEEEELi256ENS_10bfloat16_tEfNS_4arch4Sm90ELb0ELb1ELb0ELb1ELb0ELb1ELb1ELb1ELb0ELb1ELb0ELb0EEENS1_21CollectiveEpilogueFwdINS6_IJSA_NS7_ILi256EEESB_EEES9_SE_SG_Li256ELb1ELb1ELb0ELb0EEENS1_36VarlenDynamicPersistentTileSchedulerILi128ELi96ELi256ELi128ELb0ELb1ELb1ELb1ELb0ELb1EEEEEEEEEvNT_6ParamsE,"a",@progbits
	.sectionflags	@""
	.align	4
.nv.constant0._ZN7cutlass13device_kernelIN5flash11enable_sm90INS1_16FlashAttnFwdSm90INS1_25CollectiveMainloopFwdSm90ILi2EN4cute5tupleIJNS5_1CILi1EEES8_S8_EEENS6_IJNS7_ILi128EEENS7_ILi96EEENS7_ILi64EEEEEELi256ENS_10bfloat16_tEfNS_4arch4Sm90ELb0ELb1ELb0ELb1ELb0ELb1ELb1ELb1ELb0ELb1ELb0ELb0EEENS1_21CollectiveEpilogueFwdINS6_IJSA_NS7_ILi256EEESB_EEES9_SE_SG_Li256ELb1ELb1ELb0ELb0EEENS1_36VarlenDynamicPersistentTileSchedulerILi128ELi96ELi256ELi128ELb0ELb1ELb1ELb1ELb0ELb1EEEEEEEEEvNT_6ParamsE:
	.zero		3840


//--------------------- .nv.constant0._ZN7cutlass13device_kernelIN5flash11enable_sm90INS1_16FlashAttnFwdSm90INS1_25CollectiveMainloopFwdSm90ILi2EN4cute5tupleIJNS5_1CILi1EEES8_S8_EEENS6_IJNS7_ILi128EEENS7_ILi96EEENS7_ILi64EEEEEELi256ENS_10bfloat16_tEfNS_4arch4Sm90ELb1ELb0ELb0ELb0ELb0ELb0ELb0ELb1ELb0ELb1ELb0ELb0EEENS1_21CollectiveEpilogueFwdINS6_IJSA_NS7_ILi256EEESB_EEES9_SE_SG_Li256ELb0ELb1ELb0ELb0EEENS1_30DynamicPersistentTileSchedulerILi256ELi128ELb0ELb1ELb1EEEEEEEEEvNT_6ParamsE --------------------------
	.section	.nv.constant0._ZN7cutlass13device_kernelIN5flash11enable_sm90INS1_16FlashAttnFwdSm90INS1_25CollectiveMainloopFwdSm90ILi2EN4cute5tupleIJNS5_1CILi1EEES8_S8_EEENS6_IJNS7_ILi128EEENS7_ILi96EEENS7_ILi64EEEEEELi256ENS_10bfloat16_tEfNS_4arch4Sm90ELb1ELb0ELb0ELb0ELb0ELb0ELb0ELb1ELb0ELb1ELb0ELb0EEENS1_21CollectiveEpilogueFwdINS6_IJSA_NS7_ILi256EEESB_EEES9_SE_SG_Li256ELb0ELb1ELb0ELb0EEENS1_30DynamicPersistentTileSchedulerILi256ELi128ELb0ELb1ELb1EEEEEEEEEvNT_6ParamsE,"a",@progbits
	.sectionflags	@""
	.align	4
.nv.constant0._ZN7cutlass13device_kernelIN5flash11enable_sm90INS1_16FlashAttnFwdSm90INS1_25CollectiveMainloopFwdSm90ILi2EN4cute5tupleIJNS5_1CILi1EEES8_S8_EEENS6_IJNS7_ILi128EEENS7_ILi96EEENS7_ILi64EEEEEELi256ENS_10bfloat16_tEfNS_4arch4Sm90ELb1ELb0ELb0ELb0ELb0ELb0ELb0ELb1ELb0ELb1ELb0ELb0EEENS1_21CollectiveEpilogueFwdINS6_IJSA_NS7_ILi256EEESB_EEES9_SE_SG_Li256ELb0ELb1ELb0ELb0EEENS1_30DynamicPersistentTileSchedulerILi256ELi128ELb0ELb1ELb1EEEEEEEEEvNT_6ParamsE:
	.zero		3584


//--------------------- .nv.constant0._ZN7cutlass13device_kernelIN5flash11enable_sm90INS1_16FlashAttnFwdSm90INS1_25CollectiveMainloopFwdSm90ILi2EN4cute5tupleIJNS5_1CILi1EEES8_S8_EEENS6_IJNS7_ILi128EEENS7_ILi96EEENS7_ILi64EEEEEELi256ENS_10bfloat16_tEfNS_4arch4Sm90ELb1ELb0ELb0ELb0ELb0ELb0ELb1ELb1ELb0ELb1ELb0ELb0EEENS1_21CollectiveEpilogueFwdINS6_IJSA_NS7_ILi256EEESB_EEES9_SE_SG_Li256ELb0ELb1ELb0ELb0EEENS1_30DynamicPersistentTileSchedulerILi256ELi128ELb0ELb1ELb1EEEEEEEEEvNT_6ParamsE --------------------------
	.section	.nv.constant0._ZN7cutlass13device_kernelIN5flash11enable_sm90INS1_16FlashAttnFwdSm90INS1_25CollectiveMainloopFwdSm90ILi2EN4cute5tupleIJNS5_1CILi1EEES8_S8_EEENS6_IJNS7_ILi128EEENS7_ILi96EEENS7_ILi64EEEEEELi256ENS_10bfloat16_tEfNS_4arch4Sm90ELb1ELb0ELb0ELb0ELb0ELb0ELb1ELb1ELb0ELb1ELb0ELb0EEENS1_21CollectiveEpilogueFwdINS6_IJSA_NS7_ILi256EEESB_EEES9_SE_SG_Li256ELb0ELb1ELb0ELb0EEENS1_30DynamicPersistentTileSchedulerILi256ELi128ELb0ELb1ELb1EEEEEEEEEvNT_6ParamsE,"a",@progbits
	.sectionflags	@""
	.align	4
.nv.constant0._ZN7cutlass13device_kernelIN5flash11enable_sm90INS1_16FlashAttnFwdSm90INS1_25CollectiveMainloopFwdSm90ILi2EN4cute5tupleIJNS5_1CILi1EEES8_S8_EEENS6_IJNS7_ILi128EEENS7_ILi96EEENS7_ILi64EEEEEELi256ENS_10bfloat16_tEfNS_4arch4Sm90ELb1ELb0ELb0ELb0ELb0ELb0ELb1ELb1ELb0ELb1ELb0ELb0EEENS1_21CollectiveEpilogueFwdINS6_IJSA_NS7_ILi256EEESB_EEES9_SE_SG_Li256ELb0ELb1ELb0ELb0EEENS1_30DynamicPersistentTileSchedulerILi256ELi128ELb0ELb1ELb1EEEEEEEEEvNT_6ParamsE:
	.zero		3840


//--------------------- .nv.constant0._ZN7cutlass13device_kernelIN5flash11enable_sm90INS1_16FlashAttnFwdSm90INS1_25CollectiveMainloopFwdSm90ILi2EN4cute5tupleIJNS5_1CILi1EEES8_S8_EEENS6_IJNS7_ILi128EEENS7_ILi96EEENS7_ILi64EEEEEELi256ENS_10bfloat16_tEfNS_4arch4Sm90ELb1ELb0ELb0ELb1ELb0ELb0ELb0ELb1ELb0ELb1ELb0ELb0EEENS1_21CollectiveEpilogueFwdINS6_IJSA_NS7_ILi256EEESB_EEES9_SE_SG_Li256ELb1ELb1ELb0ELb0EEENS1_36VarlenDynamicPersistentTileSchedulerILi128ELi96ELi256ELi128ELb0ELb1ELb1ELb1ELb1ELb1EEEEEEEEEvNT_6ParamsE --------------------------
	.section	.nv.constant0._ZN7cutlass13device_kernelIN5flash11enable_sm90INS1_16FlashAttnFwdSm90INS1_25CollectiveMainloopFwdSm90ILi2EN4cute5tupleIJNS5_1CILi1EEES8_S8_EEENS6_IJNS7_ILi128EEENS7_ILi96EEENS7_ILi64EEEEEELi256ENS_10bfloat16_tEfNS_4arch4Sm90ELb1ELb0ELb0ELb1ELb0ELb0ELb0ELb1ELb0ELb1ELb0ELb0EEENS1_21CollectiveEpilogueFwdINS6_IJSA_NS7_ILi256EEESB_EEES9_SE_SG_Li256ELb1ELb1ELb0ELb0EEENS1_36VarlenDynamicPersistentTileSchedulerILi128ELi96ELi256ELi128ELb0ELb1ELb1ELb1ELb1ELb1EEEEEEEEEvNT_6ParamsE,"a",@progbits
	.sectionflags	@""
	.align	4
.nv.constant0._ZN7cutlass13device_kernelIN5flash11enable_sm90INS1_16FlashAttnFwdSm90INS1_25CollectiveMainloopFwdSm90ILi2EN4cute5tupleIJNS5_1CILi1EEES8_S8_EEENS6_IJNS7_ILi128EEENS7_ILi96EEENS7_ILi64EEEEEELi256ENS_10bfloat16_tEfNS_4arch4Sm90ELb1ELb0ELb0ELb1ELb0ELb0ELb0ELb1ELb0ELb1ELb0ELb0EEENS1_21CollectiveEpilogueFwdINS6_IJSA_NS7_ILi256EEESB_EEES9_SE_SG_Li256ELb1ELb1ELb0ELb0EEENS1_36VarlenDynamicPersistentTileSchedulerILi128ELi96ELi256ELi128ELb0ELb1ELb1ELb1ELb1ELb1EEEEEEEEEvNT_6ParamsE:
	.zero		3584


//--------------------- .nv.constant0._ZN7cutlass13device_kernelIN5flash11enable_sm90INS1_16FlashAttnFwdSm90INS1_25CollectiveMainloopFwdSm90ILi2EN4cute5tupleIJNS5_1CILi1EEES8_S8_EEENS6_IJNS7_ILi128EEENS7_ILi96EEENS7_ILi64EEEEEELi256ENS_10bfloat16_tEfNS_4arch4Sm90ELb1ELb0ELb0ELb1ELb0ELb1ELb0ELb1ELb0ELb1ELb0ELb0EEENS1_21CollectiveEpilogueFwdINS6_IJSA_NS7_ILi256EEESB_EEES9_SE_SG_Li256ELb1ELb1ELb0ELb0EEENS1_36VarlenDynamicPersistentTileSchedulerILi128ELi96ELi256ELi128ELb0ELb1ELb1ELb1ELb1ELb1EEEEEEEEEvNT_6ParamsE --------------------------
	.section	.nv.constant0._ZN7cutlass13device_kernelIN5flash11enable_sm90INS1_16FlashAttnFwdSm90INS1_25CollectiveMainloopFwdSm90ILi2EN4cute5tupleIJNS5_1CILi1EEES8_S8_EEENS6_IJNS7_ILi128EEENS7_ILi96EEENS7_ILi64EEEEEELi256ENS_10bfloat16_tEfNS_4arch4Sm90ELb1ELb0ELb0ELb1ELb0ELb1ELb0ELb1ELb0ELb1ELb0ELb0EEENS1_21CollectiveEpilogueFwdINS6_IJSA_NS7_ILi256EEESB_EEES9_SE_SG_Li256ELb1ELb1ELb0ELb0EEENS1_36VarlenDynamicPersistentTileSchedulerILi128ELi96ELi256ELi128ELb0ELb1ELb1ELb1ELb1ELb1EEEEEEEEEvNT_6ParamsE,"a",@progbits
	.sectionflags	@""
	.align	4
.nv.constant0._ZN7cutlass13device_kernelIN5flash11enable_sm90INS1_16FlashAttnFwdSm90INS1_25CollectiveMainloopFwdSm90ILi2EN4cute5tupleIJNS5_1CILi1EEES8_S8_EEENS6_IJNS7_ILi128EEENS7_ILi96EEENS7_ILi64EEEEEELi256ENS_10bfloat16_tEfNS_4arch4Sm90ELb1ELb0ELb0ELb1ELb0ELb1ELb0ELb1ELb0ELb1ELb0ELb0EEENS1_21CollectiveEpilogueFwdINS6_IJSA_NS7_ILi256EEESB_EEES9_SE_SG_Li256ELb1ELb1ELb0ELb0EEENS1_36VarlenDynamicPersistentTileSchedulerILi128ELi96ELi256ELi128ELb0ELb1ELb1ELb1ELb1ELb1EEEEEEEEEvNT_6ParamsE:
	.zero		3584


//--------------------- .nv.constant0._ZN7cutlass13device_kernelIN5flash11enable_sm90INS1_16FlashAttnFwdSm90INS1_25CollectiveMainloopFwdSm90ILi2EN4cute5tupleIJNS5_1CILi1EEES8_S8_EEENS6_IJNS7_ILi128EEENS7_ILi96EEENS7_ILi64EEEEEELi256ENS_10bfloat16_tEfNS_4arch4Sm90ELb1ELb0ELb0ELb1ELb0ELb0ELb1ELb1ELb0ELb1ELb0ELb0EEENS1_21CollectiveEpilogueFwdINS6_IJSA_NS7_ILi256EEESB_EEES9_SE_SG_Li256ELb1ELb1ELb0ELb0EEENS1_36VarlenDynamicPersistentTileSchedulerILi128ELi96ELi256ELi128ELb0ELb1ELb1ELb1ELb1ELb1EEEEEEEEEvNT_6ParamsE --------------------------
	.section	.nv.constant0._ZN7cutlass13device_kernelIN5flash11enable_sm90INS1_16FlashAttnFwdSm90INS1_25CollectiveMainloopFwdSm90ILi2EN4cute5tupleIJNS5_1CILi1EEES8_S8_EEENS6_IJNS7_ILi128EEENS7_ILi96EEENS7_ILi64EEEEEELi256ENS_10bfloat16_tEfNS_4arch4Sm90ELb1ELb0ELb0ELb1ELb0ELb0ELb1ELb1ELb0ELb1ELb0ELb0EEENS1_21CollectiveEpilogueFwdINS6_IJSA_NS7_ILi256EEESB_EEES9_SE_SG_Li256ELb1ELb1ELb0ELb0EEENS1_36VarlenDynamicPersistentTileSchedulerILi128ELi96ELi256ELi128ELb0ELb1ELb1ELb1ELb1ELb1EEEEEEEEEvNT_6ParamsE,"a",@progbits
	.sectionflags	@""
	.align	4
.nv.constant0._ZN7cutlass13device_kernelIN5flash11enable_sm90INS1_16FlashAttnFwdSm90INS1_25CollectiveMainloopFwdSm90ILi2EN4cute5tupleIJNS5_1CILi1EEES8_S8_EEENS6_IJNS7_ILi128EEENS7_ILi96EEENS7_ILi64EEEEEELi256ENS_10bfloat16_tEfNS_4arch4Sm90ELb1ELb0ELb0ELb1ELb0ELb0ELb1ELb1ELb0ELb1ELb0ELb0EEENS1_21CollectiveEpilogueFwdINS6_IJSA_NS7_ILi256EEESB_EEES9_SE_SG_Li256ELb1ELb1ELb0ELb0EEENS1_36VarlenDynamicPersistentTileSchedulerILi128ELi96ELi256ELi128ELb0ELb1ELb1ELb1ELb1ELb1EEEEEEEEEvNT_6ParamsE:
	.zero		3840


//--------------------- .nv.constant0._ZN7cutlass13device_kernelIN5flash11enable_sm90INS1_16FlashAttnFwdSm90INS1_25CollectiveMainloopFwdSm90ILi2EN4cute5tupleIJNS5_1CILi1EEES8_S8_EEENS6_IJNS7_ILi128EEENS7_ILi96EEENS7_ILi64EEEEEELi256ENS_10bfloat16_tEfNS_4arch4Sm90ELb1ELb0ELb0ELb1ELb0ELb1ELb1ELb1ELb0ELb1ELb0ELb0EEENS1_21CollectiveEpilogueFwdINS6_IJSA_NS7_ILi256EEESB_EEES9_SE_SG_Li256ELb1ELb1ELb0ELb0EEENS1_36VarlenDynamicPersistentTileSchedulerILi128ELi96ELi256ELi128ELb0ELb1ELb1ELb1ELb1ELb1EEEEEEEEEvNT_6ParamsE --------------------------
	.section	.nv.constant0._ZN7cutlass13device_kernelIN5flash11enable_sm90INS1_16FlashAttnFwdSm90INS1_25CollectiveMainloopFwdSm90ILi2EN4cute5tupleIJNS5_1CILi1EEES8_S8_EEENS6_IJNS7_ILi128EEENS7_ILi96EEENS7_ILi64EEEEEELi256ENS_10bfloat16_tEfNS_4arch4Sm90ELb1ELb0ELb0ELb1ELb0ELb1ELb1ELb1ELb0ELb1ELb0ELb0EEENS1_21CollectiveEpilogueFwdINS6_IJSA_NS7_ILi256EEESB_EEES9_SE_SG_Li256ELb1ELb1ELb0ELb0EEENS1_36VarlenDynamicPersistentTileSchedulerILi128ELi96ELi256ELi128ELb0ELb1ELb1ELb1ELb1ELb1EEEEEEEEEvNT_6ParamsE,"a",@progbits
	.sectionflags	@""
	.align	4
.nv.constant0._ZN7cutlass13device_kernelIN5flash11enable_sm90INS1_16FlashAttnFwdSm90INS1_25CollectiveMainloopFwdSm90ILi2EN4cute5tupleIJNS5_1CILi1EEES8_S8_EEENS6_IJNS7_ILi128EEENS7_ILi96EEENS7_ILi64EEEEEELi256ENS_10bfloat16_tEfNS_4arch4Sm90ELb1ELb0ELb0ELb1ELb0ELb1ELb1ELb1ELb0ELb1ELb0ELb0EEENS1_21CollectiveEpilogueFwdINS6_IJSA_NS7_ILi256EEESB_EEES9_SE_SG_Li256ELb1ELb1ELb0ELb0EEENS1_36VarlenDynamicPersistentTileSchedulerILi128ELi96ELi256ELi128ELb0ELb1ELb1ELb1ELb1ELb1EEEEEEEEEvNT_6ParamsE:
	.zero		3840


//--------------------- SYMBOLS --------------------------

	.type		.nv.reservedSmem.offset0,@object
	.size		.nv.reservedSmem.offset0,0x4
